	.target	sm_100a

	.elftype	@"ET_EXEC"


//--------------------- .note.nv.tkinfo           --------------------------
	.section	.note.nv.tkinfo,"",@"SHT_NOTE"
	.sectionflags	@"SHF_NOTE_NV_TKINFO"
	.tkinfo
        /*0018*/ 	.word	0x00000002
        /*0030*/ 	.string	""
        /*0030*/ 	.string	"ptxas"
        /*0030*/ 	.string	"Cuda compilation tools, release 13.0, V13.0.88"
        /*0030*/ 	.string	"Build cuda_13.0.r13.0/compiler.36424714_0"
        /*0030*/ 	.string	"-arch sm_100a -m 64 "



//--------------------- .note.nv.cuinfo           --------------------------
	.section	.note.nv.cuinfo,"",@"SHT_NOTE"
	.sectionflags	@"SHF_NOTE_NV_CUINFO"
        /*0018*/ 	.short	0x0002
        /*001a*/ 	.short	0x0064
        /*001c*/ 	.short	0x0082
	.zero		2


//--------------------- .nv.info                  --------------------------
	.section	.nv.info,"",@"SHT_CUDA_INFO"
	.align	4


	//----- nvinfo : EIATTR_REGCOUNT
	.align		4
        /*0000*/ 	.byte	0x04, 0x2f
        /*0002*/ 	.short	(.L_19 - .L_18)
	.align		4
.L_18:
        /*0004*/ 	.word	index@(_ZN7cutlass13device_kernelINS_4gemm6kernel13GemmUniversalIN4cute5tupleIJiiiiEEENS1_10collective13CollectiveMmaINS1_46MainloopSm100TmaUmmaWarpSpecializedBlockScaledILi2ELi2ELi1ENS5_IJNS4_1CILi4EEENSA_ILi2EEENSA_ILi1EEEEEEEENS5_IJNSA_ILi256EEESG_SG_EEENS5_IJNS_12float_e5m2_tENS_13float_ue8m0_tEEEENS5_IJNS5_IJlSD_lEEENS4_6LayoutINS5_IJNS5_IJNS5_IJNSA_ILi32EEESB_EEEiEEESP_NS5_IJSD_iEEEEEENS5_IJNS5_IJNS5_IJNSA_ILi16EEESB_EEEiEEENS5_IJNS5_IJNSA_ILi0EEESD_EEENSA_ILi512EEEEEENS5_IJSV_iEEEEEEEEEEESK_S12_NS4_8TiledMMAINS4_8MMA_AtomIJNS4_27SM100_MMA_MXF8F6F4_2x1SM_SSISI_SI_fSJ_Li256ELi256ELNS4_4UMMA5MajorE0ELS17_0ELNS16_7ScaleInE0ELS18_0EEEEEENSM_INS5_IJSD_SD_SD_EEENS5_IJSV_SV_SV_EEEEENS5_IJNS4_10UnderscoreES1E_S1E_EEEEENS5_IJNS4_28SM100_TMA_2SM_LOAD_MULTICASTES1H_EEENS5_IJNS4_14ComposedLayoutINS4_7SwizzleILi3ELi4ELi3EEENS4_18smem_ptr_flag_bitsILi8EEENSM_INS5_IJNSA_ILi8EEENSA_ILi128EEEEEENS5_IJS1P_SD_EEEEEEENSM_INS5_IJNS5_IJNS5_IJSO_SD_EEENS5_IJSN_SD_EEEEEESD_NS5_IJSB_SC_EEEEEENS5_IJNS5_IJNS5_IJST_SX_EEESW_EEESV_NS5_IJSD_SX_EEEEEEEEEEEvNS4_8identityES1I_NS5_IJS1T_NSM_INS5_IJNS5_IJNS5_IJSO_SC_EEES1V_EEESD_S1X_EEENS5_IJS20_SV_NS5_IJSD_NSA_ILi1024EEEEEEEEEEEEEEvS25_EENS_8epilogue10collective18CollectiveEpilogueINS2F_23Sm100TmaWarpSpecializedILi4ELi2ELi64ELb1ELb0EEEJNS5_IJS1P_SG_SG_EEENS5_IJNSM_IS1P_SD_EENSM_INSA_ILi64EEESD_EEEEENS_10bfloat16_tESL_S2P_SL_NS2F_6fusion15FusionCallbacksIS2J_NS2Q_17LinearCombinationIS2P_fS2P_fLNS_15FloatRoundStyleE2EEES2K_S2O_JEEENS4_5SM1004TMEM4LOAD26SM100_TMEM_LOAD_32dp32b64xENS4_13SM90_TMA_LOADENS1J_IS1L_NS1M_ILi16EEENSM_INS5_IJS1O_S2M_EEENS5_IJS2M_SD_EEEEEEENS4_39AutoVectorizingCopyWithAssumedAlignmentILi128EEENS4_14SM90_TMA_STOREES35_S37_S37_EEEvvEEEEvNT_6ParamsE)
        /*0008*/ 	.word	0x000000a8


	//----- nvinfo : EIATTR_FRAME_SIZE
	.align		4
.L_19:
        /*000c*/ 	.byte	0x04, 0x11
        /*000e*/ 	.short	(.L_21 - .L_20)
	.align		4
.L_20:
        /*0010*/ 	.word	index@($__internal_2_$__cuda_sm10x_tcgen05_guardrail_trap_unallocated_columns_being_dealloced)
        /*0014*/ 	.word	0x00000000


	//----- nvinfo : EIATTR_FRAME_SIZE
	.align		4
.L_21:
        /*0018*/ 	.byte	0x04, 0x11
        /*001a*/ 	.short	(.L_23 - .L_22)
	.align		4
.L_22:
        /*001c*/ 	.word	index@($__internal_1_$__cuda_sm10x_tcgen05_guardrail_trap_phase_invalid_during_alloc)
        /*0020*/ 	.word	0x00000000


	//----- nvinfo : EIATTR_FRAME_SIZE
	.align		4
.L_23:
        /*0024*/ 	.byte	0x04, 0x11
        /*0026*/ 	.short	(.L_25 - .L_24)
	.align		4
.L_24:
        /*0028*/ 	.word	index@($__internal_0_$__cuda_sm10x_tcgen05_guardrail_trap_col_being_dealloced_not_returned_by_alloc)
        /*002c*/ 	.word	0x00000000


	//----- nvinfo : EIATTR_FRAME_SIZE
	.align		4
.L_25:
        /*0030*/ 	.byte	0x04, 0x11
        /*0032*/ 	.short	(.L_27 - .L_26)
	.align		4
.L_26:
        /*0034*/ 	.word	index@(_ZN7cutlass13device_kernelINS_4gemm6kernel13GemmUniversalIN4cute5tupleIJiiiiEEENS1_10collective13CollectiveMmaINS1_46MainloopSm100TmaUmmaWarpSpecializedBlockScaledILi2ELi2ELi1ENS5_IJNS4_1CILi4EEENSA_ILi2EEENSA_ILi1EEEEEEEENS5_IJNSA_ILi256EEESG_SG_EEENS5_IJNS_12float_e5m2_tENS_13float_ue8m0_tEEEENS5_IJNS5_IJlSD_lEEENS4_6LayoutINS5_IJNS5_IJNS5_IJNSA_ILi32EEESB_EEEiEEESP_NS5_IJSD_iEEEEEENS5_IJNS5_IJNS5_IJNSA_ILi16EEESB_EEEiEEENS5_IJNS5_IJNSA_ILi0EEESD_EEENSA_ILi512EEEEEENS5_IJSV_iEEEEEEEEEEESK_S12_NS4_8TiledMMAINS4_8MMA_AtomIJNS4_27SM100_MMA_MXF8F6F4_2x1SM_SSISI_SI_fSJ_Li256ELi256ELNS4_4UMMA5MajorE0ELS17_0ELNS16_7ScaleInE0ELS18_0EEEEEENSM_INS5_IJSD_SD_SD_EEENS5_IJSV_SV_SV_EEEEENS5_IJNS4_10UnderscoreES1E_S1E_EEEEENS5_IJNS4_28SM100_TMA_2SM_LOAD_MULTICASTES1H_EEENS5_IJNS4_14ComposedLayoutINS4_7SwizzleILi3ELi4ELi3EEENS4_18smem_ptr_flag_bitsILi8EEENSM_INS5_IJNSA_ILi8EEENSA_ILi128EEEEEENS5_IJS1P_SD_EEEEEEENSM_INS5_IJNS5_IJNS5_IJSO_SD_EEENS5_IJSN_SD_EEEEEESD_NS5_IJSB_SC_EEEEEENS5_IJNS5_IJNS5_IJST_SX_EEESW_EEESV_NS5_IJSD_SX_EEEEEEEEEEEvNS4_8identityES1I_NS5_IJS1T_NSM_INS5_IJNS5_IJNS5_IJSO_SC_EEES1V_EEESD_S1X_EEENS5_IJS20_SV_NS5_IJSD_NSA_ILi1024EEEEEEEEEEEEEEvS25_EENS_8epilogue10collective18CollectiveEpilogueINS2F_23Sm100TmaWarpSpecializedILi4ELi2ELi64ELb1ELb0EEEJNS5_IJS1P_SG_SG_EEENS5_IJNSM_IS1P_SD_EENSM_INSA_ILi64EEESD_EEEEENS_10bfloat16_tESL_S2P_SL_NS2F_6fusion15FusionCallbacksIS2J_NS2Q_17LinearCombinationIS2P_fS2P_fLNS_15FloatRoundStyleE2EEES2K_S2O_JEEENS4_5SM1004TMEM4LOAD26SM100_TMEM_LOAD_32dp32b64xENS4_13SM90_TMA_LOADENS1J_IS1L_NS1M_ILi16EEENSM_INS5_IJS1O_S2M_EEENS5_IJS2M_SD_EEEEEEENS4_39AutoVectorizingCopyWithAssumedAlignmentILi128EEENS4_14SM90_TMA_STOREES35_S37_S37_EEEvvEEEEvNT_6ParamsE)
        /*0038*/ 	.word	0x00000000


	//----- nvinfo : EIATTR_MIN_STACK_SIZE
	.align		4
.L_27:
        /*003c*/ 	.byte	0x04, 0x12
        /*003e*/ 	.short	(.L_29 - .L_28)
	.align		4
.L_28:
        /*0040*/ 	.word	index@(_ZN7cutlass13device_kernelINS_4gemm6kernel13GemmUniversalIN4cute5tupleIJiiiiEEENS1_10collective13CollectiveMmaINS1_46MainloopSm100TmaUmmaWarpSpecializedBlockScaledILi2ELi2ELi1ENS5_IJNS4_1CILi4EEENSA_ILi2EEENSA_ILi1EEEEEEEENS5_IJNSA_ILi256EEESG_SG_EEENS5_IJNS_12float_e5m2_tENS_13float_ue8m0_tEEEENS5_IJNS5_IJlSD_lEEENS4_6LayoutINS5_IJNS5_IJNS5_IJNSA_ILi32EEESB_EEEiEEESP_NS5_IJSD_iEEEEEENS5_IJNS5_IJNS5_IJNSA_ILi16EEESB_EEEiEEENS5_IJNS5_IJNSA_ILi0EEESD_EEENSA_ILi512EEEEEENS5_IJSV_iEEEEEEEEEEESK_S12_NS4_8TiledMMAINS4_8MMA_AtomIJNS4_27SM100_MMA_MXF8F6F4_2x1SM_SSISI_SI_fSJ_Li256ELi256ELNS4_4UMMA5MajorE0ELS17_0ELNS16_7ScaleInE0ELS18_0EEEEEENSM_INS5_IJSD_SD_SD_EEENS5_IJSV_SV_SV_EEEEENS5_IJNS4_10UnderscoreES1E_S1E_EEEEENS5_IJNS4_28SM100_TMA_2SM_LOAD_MULTICASTES1H_EEENS5_IJNS4_14ComposedLayoutINS4_7SwizzleILi3ELi4ELi3EEENS4_18smem_ptr_flag_bitsILi8EEENSM_INS5_IJNSA_ILi8EEENSA_ILi128EEEEEENS5_IJS1P_SD_EEEEEEENSM_INS5_IJNS5_IJNS5_IJSO_SD_EEENS5_IJSN_SD_EEEEEESD_NS5_IJSB_SC_EEEEEENS5_IJNS5_IJNS5_IJST_SX_EEESW_EEESV_NS5_IJSD_SX_EEEEEEEEEEEvNS4_8identityES1I_NS5_IJS1T_NSM_INS5_IJNS5_IJNS5_IJSO_SC_EEES1V_EEESD_S1X_EEENS5_IJS20_SV_NS5_IJSD_NSA_ILi1024EEEEEEEEEEEEEEvS25_EENS_8epilogue10collective18CollectiveEpilogueINS2F_23Sm100TmaWarpSpecializedILi4ELi2ELi64ELb1ELb0EEEJNS5_IJS1P_SG_SG_EEENS5_IJNSM_IS1P_SD_EENSM_INSA_ILi64EEESD_EEEEENS_10bfloat16_tESL_S2P_SL_NS2F_6fusion15FusionCallbacksIS2J_NS2Q_17LinearCombinationIS2P_fS2P_fLNS_15FloatRoundStyleE2EEES2K_S2O_JEEENS4_5SM1004TMEM4LOAD26SM100_TMEM_LOAD_32dp32b64xENS4_13SM90_TMA_LOADENS1J_IS1L_NS1M_ILi16EEENSM_INS5_IJS1O_S2M_EEENS5_IJS2M_SD_EEEEEEENS4_39AutoVectorizingCopyWithAssumedAlignmentILi128EEENS4_14SM90_TMA_STOREES35_S37_S37_EEEvvEEEEvNT_6ParamsE)
        /*0044*/ 	.word	0x00000000
.L_29:


//--------------------- .nv.compat                --------------------------
	.section	.nv.compat,"",@"SHT_CUDA_COMPAT_INFO"
	.align	4
        /*0000*/ 	.byte	0x02, 0x09, 0x01, 0x00, 0x02, 0x02, 0x02, 0x00, 0x02, 0x05, 0x05, 0x00, 0x03, 0x07, 0x01, 0x01
        /*0010*/ 	.byte	0x02, 0x03, 0x01, 0x00, 0x02, 0x06, 0x01, 0x00, 0x04, 0x0b, 0x08, 0x00, 0x09, 0x00, 0x00, 0x00
        /*0020*/ 	.byte	0x00, 0x00, 0x00, 0x00


//--------------------- .nv.info._ZN7cutlass13device_kernelINS_4gemm6kernel13GemmUniversalIN4cute5tupleIJiiiiEEENS1_10collective13CollectiveMmaINS1_46MainloopSm100TmaUmmaWarpSpecializedBlockScaledILi2ELi2ELi1ENS5_IJNS4_1CILi4EEENSA_ILi2EEENSA_ILi1EEEEEEEENS5_IJNSA_ILi256EEESG_SG_EEENS5_IJNS_12float_e5m2_tENS_13float_ue8m0_tEEEENS5_IJNS5_IJlSD_lEEENS4_6LayoutINS5_IJNS5_IJNS5_IJNSA_ILi32EEESB_EEEiEEESP_NS5_IJSD_iEEEEEENS5_IJNS5_IJNS5_IJNSA_ILi16EEESB_EEEiEEENS5_IJNS5_IJNSA_ILi0EEESD_EEENSA_ILi512EEEEEENS5_IJSV_iEEEEEEEEEEESK_S12_NS4_8TiledMMAINS4_8MMA_AtomIJNS4_27SM100_MMA_MXF8F6F4_2x1SM_SSISI_SI_fSJ_Li256ELi256ELNS4_4UMMA5MajorE0ELS17_0ELNS16_7ScaleInE0ELS18_0EEEEEENSM_INS5_IJSD_SD_SD_EEENS5_IJSV_SV_SV_EEEEENS5_IJNS4_10UnderscoreES1E_S1E_EEEEENS5_IJNS4_28SM100_TMA_2SM_LOAD_MULTICASTES1H_EEENS5_IJNS4_14ComposedLayoutINS4_7SwizzleILi3ELi4ELi3EEENS4_18smem_ptr_flag_bitsILi8EEENSM_INS5_IJNSA_ILi8EEENSA_ILi128EEEEEENS5_IJS1P_SD_EEEEEEENSM_INS5_IJNS5_IJNS5_IJSO_SD_EEENS5_IJSN_SD_EEEEEESD_NS5_IJSB_SC_EEEEEENS5_IJNS5_IJNS5_IJST_SX_EEESW_EEESV_NS5_IJSD_SX_EEEEEEEEEEEvNS4_8identityES1I_NS5_IJS1T_NSM_INS5_IJNS5_IJNS5_IJSO_SC_EEES1V_EEESD_S1X_EEENS5_IJS20_SV_NS5_IJSD_NSA_ILi1024EEEEEEEEEEEEEEvS25_EENS_8epilogue10collective18CollectiveEpilogueINS2F_23Sm100TmaWarpSpecializedILi4ELi2ELi64ELb1ELb0EEEJNS5_IJS1P_SG_SG_EEENS5_IJNSM_IS1P_SD_EENSM_INSA_ILi64EEESD_EEEEENS_10bfloat16_tESL_S2P_SL_NS2F_6fusion15FusionCallbacksIS2J_NS2Q_17LinearCombinationIS2P_fS2P_fLNS_15FloatRoundStyleE2EEES2K_S2O_JEEENS4_5SM1004TMEM4LOAD26SM100_TMEM_LOAD_32dp32b64xENS4_13SM90_TMA_LOADENS1J_IS1L_NS1M_ILi16EEENSM_INS5_IJS1O_S2M_EEENS5_IJS2M_SD_EEEEEEENS4_39AutoVectorizingCopyWithAssumedAlignmentILi128EEENS4_14SM90_TMA_STOREES35_S37_S37_EEEvvEEEEvNT_6ParamsE --------------------------
	.section	.nv.info._ZN7cutlass13device_kernelINS_4gemm6kernel13GemmUniversalIN4cute5tupleIJiiiiEEENS1_10collective13CollectiveMmaINS1_46MainloopSm100TmaUmmaWarpSpecializedBlockScaledILi2ELi2ELi1ENS5_IJNS4_1CILi4EEENSA_ILi2EEENSA_ILi1EEEEEEEENS5_IJNSA_ILi256EEESG_SG_EEENS5_IJNS_12float_e5m2_tENS_13float_ue8m0_tEEEENS5_IJNS5_IJlSD_lEEENS4_6LayoutINS5_IJNS5_IJNS5_IJNSA_ILi32EEESB_EEEiEEESP_NS5_IJSD_iEEEEEENS5_IJNS5_IJNS5_IJNSA_ILi16EEESB_EEEiEEENS5_IJNS5_IJNSA_ILi0EEESD_EEENSA_ILi512EEEEEENS5_IJSV_iEEEEEEEEEEESK_S12_NS4_8TiledMMAINS4_8MMA_AtomIJNS4_27SM100_MMA_MXF8F6F4_2x1SM_SSISI_SI_fSJ_Li256ELi256ELNS4_4UMMA5MajorE0ELS17_0ELNS16_7ScaleInE0ELS18_0EEEEEENSM_INS5_IJSD_SD_SD_EEENS5_IJSV_SV_SV_EEEEENS5_IJNS4_10UnderscoreES1E_S1E_EEEEENS5_IJNS4_28SM100_TMA_2SM_LOAD_MULTICASTES1H_EEENS5_IJNS4_14ComposedLayoutINS4_7SwizzleILi3ELi4ELi3EEENS4_18smem_ptr_flag_bitsILi8EEENSM_INS5_IJNSA_ILi8EEENSA_ILi128EEEEEENS5_IJS1P_SD_EEEEEEENSM_INS5_IJNS5_IJNS5_IJSO_SD_EEENS5_IJSN_SD_EEEEEESD_NS5_IJSB_SC_EEEEEENS5_IJNS5_IJNS5_IJST_SX_EEESW_EEESV_NS5_IJSD_SX_EEEEEEEEEEEvNS4_8identityES1I_NS5_IJS1T_NSM_INS5_IJNS5_IJNS5_IJSO_SC_EEES1V_EEESD_S1X_EEENS5_IJS20_SV_NS5_IJSD_NSA_ILi1024EEEEEEEEEEEEEEvS25_EENS_8epilogue10collective18CollectiveEpilogueINS2F_23Sm100TmaWarpSpecializedILi4ELi2ELi64ELb1ELb0EEEJNS5_IJS1P_SG_SG_EEENS5_IJNSM_IS1P_SD_EENSM_INSA_ILi64EEESD_EEEEENS_10bfloat16_tESL_S2P_SL_NS2F_6fusion15FusionCallbacksIS2J_NS2Q_17LinearCombinationIS2P_fS2P_fLNS_15FloatRoundStyleE2EEES2K_S2O_JEEENS4_5SM1004TMEM4LOAD26SM100_TMEM_LOAD_32dp32b64xENS4_13SM90_TMA_LOADENS1J_IS1L_NS1M_ILi16EEENSM_INS5_IJS1O_S2M_EEENS5_IJS2M_SD_EEEEEEENS4_39AutoVectorizingCopyWithAssumedAlignmentILi128EEENS4_14SM90_TMA_STOREES35_S37_S37_EEEvvEEEEvNT_6ParamsE,"",@"SHT_CUDA_INFO"
	.sectionflags	@""
	.align	4


	//----- nvinfo : EIATTR_CUDA_API_VERSION
	.align		4
        /*0000*/ 	.byte	0x04, 0x37
        /*0002*/ 	.short	(.L_31 - .L_30)
.L_30:
        /*0004*/ 	.word	0x00000082


	//----- nvinfo : EIATTR_KPARAM_INFO
	.align		4
.L_31:
        /*0008*/ 	.byte	0x04, 0x17
        /*000a*/ 	.short	(.L_33 - .L_32)
.L_32:
        /*000c*/ 	.word	0x00000000
        /*0010*/ 	.short	0x0000
        /*0012*/ 	.short	0x0000
        /*0014*/ 	.byte	0x00, 0xf0, 0x01, 0x30


	//----- nvinfo : EIATTR_AT_ENTRY_FRAGMENTS
	.align		4
.L_33:
        /*0018*/ 	.byte	0x04, 0x4f
        /*001a*/ 	.short	(.L_35 - .L_34)


	//   ....[0]....
.L_34:
        /*001c*/ 	.word	0x00000007


	//----- nvinfo : EIATTR_RESERVED_SMEM_USED
	.align		4
.L_35:
        /*0020*/ 	.byte	0x01, 0x41
	.zero		2


	//----- nvinfo : EIATTR_SPARSE_MMA_MASK
	.align		4
        /*0024*/ 	.byte	0x03, 0x50
        /*0026*/ 	.short	0x0000


	//----- nvinfo : EIATTR_TCGEN05_2CTA_USED
	.align		4
        /*0028*/ 	.byte	0x01, 0x52
	.zero		2


	//----- nvinfo : EIATTR_MAXREG_COUNT
	.align		4
        /*002c*/ 	.byte	0x03, 0x1b
        /*002e*/ 	.short	0x00ff


	//----- nvinfo : EIATTR_NUM_BARRIERS
	.align		4
        /*0030*/ 	.byte	0x02, 0x4c
        /*0032*/ 	.byte	0x07
	.zero		1


	//----- nvinfo : EIATTR_EXTERNS
	.align		4
        /*0034*/ 	.byte	0x04, 0x0f
        /*0036*/ 	.short	(.L_37 - .L_36)


	//   ....[0]....
	.align		4
.L_36:
        /*0038*/ 	.word	index@(__assertfail)


	//----- nvinfo : EIATTR_MERCURY_ISA_VERSION
	.align		4
.L_37:
        /*003c*/ 	.byte	0x03, 0x5f
        /*003e*/ 	.short	0x0101


	//----- nvinfo : EIATTR_INT_WARP_WIDE_INSTR_OFFSETS
	.align		4
        /*0040*/ 	.byte	0x04, 0x31
        /*0042*/ 	.short	(.L_39 - .L_38)


	//   ....[0]....
.L_38:
        /*0044*/ 	.word	0x00000db0


	//   ....[1]....
        /*0048*/ 	.word	0x00000e70


	//   ....[2]....
        /*004c*/ 	.word	0x00005730


	//   ....[3]....
        /*0050*/ 	.word	0x00005760


	//   ....[4]....
        /*0054*/ 	.word	0x00005780


	//   ....[5]....
        /*0058*/ 	.word	0x00006320


	//   ....[6]....
        /*005c*/ 	.word	0x00006390


	//   ....[7]....
        /*0060*/ 	.word	0x000064d0


	//   ....[8]....
        /*0064*/ 	.word	0x000065d0


	//   ....[9]....
        /*0068*/ 	.word	0x00006640


	//   ....[10]....
        /*006c*/ 	.word	0x00006740


	//   ....[11]....
        /*0070*/ 	.word	0x000067d0


	//   ....[12]....
        /*0074*/ 	.word	0x00006880


	//----- nvinfo : EIATTR_COOP_GROUP_MASK_REGIDS
	.align		4
.L_39:
        /*0078*/ 	.byte	0x04, 0x29
        /*007a*/ 	.short	(.L_41 - .L_40)


	//   ....[0]....
.L_40:
        /*007c*/ 	.word	0xffffffff


	//   ....[1]....
        /*0080*/ 	.word	0xffffffff


	//   ....[2]....
        /*0084*/ 	.word	0xffffffff


	//   ....[3]....
        /*0088*/ 	.word	0xffffffff


	//   ....[4]....
        /*008c*/ 	.word	0xffffffff


	//   ....[5]....
        /*0090*/ 	.word	0xffffffff


	//   ....[6]....
        /*0094*/ 	.word	0xffffffff


	//   ....[7]....
        /*0098*/ 	.word	0xffffffff


	//   ....[8]....
        /*009c*/ 	.word	0xffffffff


	//   ....[9]....
        /*00a0*/ 	.word	0xffffffff


	//   ....[10]....
        /*00a4*/ 	.word	0xffffffff


	//   ....[11]....
        /*00a8*/ 	.word	0xffffffff


	//   ....[12]....
        /*00ac*/ 	.word	0xffffffff


	//   ....[13]....
        /*00b0*/ 	.word	0xffffffff


	//----- nvinfo : EIATTR_COOP_GROUP_INSTR_OFFSETS
	.align		4
.L_41:
        /*00b4*/ 	.byte	0x04, 0x28
        /*00b6*/ 	.short	(.L_43 - .L_42)


	//   ....[0]....
.L_42:
        /*00b8*/ 	.word	0x000000b0


	//   ....[1]....
        /*00bc*/ 	.word	0x00000570


	//   ....[2]....
        /*00c0*/ 	.word	0x00000720


	//   ....[3]....
        /*00c4*/ 	.word	0x000008c0


	//   ....[4]....
        /*00c8*/ 	.word	0x000009c0


	//   ....[5]....
        /*00cc*/ 	.word	0x00000b30


	//   ....[6]....
        /*00d0*/ 	.word	0x00000c70


	//   ....[7]....
        /*00d4*/ 	.word	0x00000ed0


	//   ....[8]....
        /*00d8*/ 	.word	0x00002a30


	//   ....[9]....
        /*00dc*/ 	.word	0x00003800


	//   ....[10]....
        /*00e0*/ 	.word	0x00003d00


	//   ....[11]....
        /*00e4*/ 	.word	0x00003d30


	//   ....[12]....
        /*00e8*/ 	.word	0x00005610


	//   ....[13]....
        /*00ec*/ 	.word	0x00005840


	//----- nvinfo : EIATTR_VRC_CTA_INIT_COUNT
	.align		4
.L_43:
        /*00f0*/ 	.byte	0x02, 0x4a
        /*00f2*/ 	.byte	0x80
	.zero		1


	//----- nvinfo : EIATTR_SYSCALL_OFFSETS
	.align		4
        /*00f4*/ 	.byte	0x04, 0x46
        /*00f6*/ 	.short	(.L_45 - .L_44)


	//   ....[0]....
.L_44:
        /*00f8*/ 	.word	0x00007560


	//   ....[1]....
        /*00fc*/ 	.word	0x00007650


	//   ....[2]....
        /*0100*/ 	.word	0x00008000


	//   ....[3]....
        /*0104*/ 	.word	0x000094d0


	//   ....[4]....
        /*0108*/ 	.word	0x0000a930


	//   ....[5]....
        /*010c*/ 	.word	0x0000bd70


	//----- nvinfo : EIATTR_MBARRIER_INSTR_OFFSETS
	.align		4
.L_45:
        /*0110*/ 	.byte	0x04, 0x39
        /*0112*/ 	.short	(.L_47 - .L_46)


	//   ....[0]....
.L_46:
        /*0114*/ 	.word	0x000006d0
        /*0118*/ 	.word	0x000000ff
        /*011c*/ 	.word	0x00000000
        /*0120*/ 	.short	0x0100
        /*0122*/ 	.byte	0x04
	.zero		1


	//   ....[1]....
        /*0124*/ 	.word	0x000006e0
        /*0128*/ 	.word	0x000000ff
        /*012c*/ 	.word	0x00000010
        /*0130*/ 	.short	0x0100
        /*0132*/ 	.byte	0x04
	.zero		1


	//   ....[2]....
        /*0134*/ 	.word	0x000006f0
        /*0138*/ 	.word	0x000000ff
        /*013c*/ 	.word	0x00000008
        /*0140*/ 	.short	0x0100
        /*0142*/ 	.byte	0x04
	.zero		1


	//   ....[3]....
        /*0144*/ 	.word	0x00000700
        /*0148*/ 	.word	0x000000ff
        /*014c*/ 	.word	0x00000018
        /*0150*/ 	.short	0x0100
        /*0152*/ 	.byte	0x04
	.zero		1


	//   ....[4]....
        /*0154*/ 	.word	0x00000830
        /*0158*/ 	.word	0x000000ff
        /*015c*/ 	.word	0x00000020
        /*0160*/ 	.short	0x0100
        /*0162*/ 	.byte	0x04
	.zero		1


	//   ....[5]....
        /*0164*/ 	.word	0x00000840
        /*0168*/ 	.word	0x000000ff
        /*016c*/ 	.word	0x00000040
        /*0170*/ 	.short	0x0100
        /*0172*/ 	.byte	0x04
	.zero		1


	//   ....[6]....
        /*0174*/ 	.word	0x00000850
        /*0178*/ 	.word	0x000000ff
        /*017c*/ 	.word	0x00000028
        /*0180*/ 	.short	0x0100
        /*0182*/ 	.byte	0x04
	.zero		1


	//   ....[7]....
        /*0184*/ 	.word	0x00000860
        /*0188*/ 	.word	0x000000ff
        /*018c*/ 	.word	0x00000048
        /*0190*/ 	.short	0x0100
        /*0192*/ 	.byte	0x04
	.zero		1


	//   ....[8]....
        /*0194*/ 	.word	0x00000870
        /*0198*/ 	.word	0x000000ff
        /*019c*/ 	.word	0x00000030
        /*01a0*/ 	.short	0x0100
        /*01a2*/ 	.byte	0x04
	.zero		1


	//   ....[9]....
        /*01a4*/ 	.word	0x00000880
        /*01a8*/ 	.word	0x000000ff
        /*01ac*/ 	.word	0x00000050
        /*01b0*/ 	.short	0x0100
        /*01b2*/ 	.byte	0x04
	.zero		1


	//   ....[10]....
        /*01b4*/ 	.word	0x00000890
        /*01b8*/ 	.word	0x000000ff
        /*01bc*/ 	.word	0x00000038
        /*01c0*/ 	.short	0x0100
        /*01c2*/ 	.byte	0x04
	.zero		1


	//   ....[11]....
        /*01c4*/ 	.word	0x000008a0
        /*01c8*/ 	.word	0x000000ff
        /*01cc*/ 	.word	0x00000058
        /*01d0*/ 	.short	0x0100
        /*01d2*/ 	.byte	0x04
	.zero		1


	//   ....[12]....
        /*01d4*/ 	.word	0x00000990
        /*01d8*/ 	.word	0x000000ff
        /*01dc*/ 	.word	0x00000060
        /*01e0*/ 	.short	0x0100
        /*01e2*/ 	.byte	0x06
	.zero		1


	//   ....[13]....
        /*01e4*/ 	.word	0x000009a0
        /*01e8*/ 	.word	0x000000ff
        /*01ec*/ 	.word	0x00000068
        /*01f0*/ 	.short	0x0100
        /*01f2*/ 	.byte	0x06
	.zero		1


	//   ....[14]....
        /*01f4*/ 	.word	0x00000ae0
        /*01f8*/ 	.word	0x000000ff
        /*01fc*/ 	.word	0x00000070
        /*0200*/ 	.short	0x0100
        /*0202*/ 	.byte	0x06
	.zero		1


	//   ....[15]....
        /*0204*/ 	.word	0x00000af0
        /*0208*/ 	.word	0x000000ff
        /*020c*/ 	.word	0x00000080
        /*0210*/ 	.short	0x0100
        /*0212*/ 	.byte	0x06
	.zero		1


	//   ....[16]....
        /*0214*/ 	.word	0x00000b00
        /*0218*/ 	.word	0x000000ff
        /*021c*/ 	.word	0x00000078
        /*0220*/ 	.short	0x0100
        /*0222*/ 	.byte	0x06
	.zero		1


	//   ....[17]....
        /*0224*/ 	.word	0x00000b10
        /*0228*/ 	.word	0x000000ff
        /*022c*/ 	.word	0x00000088
        /*0230*/ 	.short	0x0100
        /*0232*/ 	.byte	0x06
	.zero		1


	//   ....[18]....
        /*0234*/ 	.word	0x00000c40
        /*0238*/ 	.word	0x000000ff
        /*023c*/ 	.word	0x00000090
        /*0240*/ 	.short	0x0100
        /*0242*/ 	.byte	0x04
	.zero		1


	//   ....[19]....
        /*0244*/ 	.word	0x00000c50
        /*0248*/ 	.word	0x000000ff
        /*024c*/ 	.word	0x00000098
        /*0250*/ 	.short	0x0100
        /*0252*/ 	.byte	0x04
	.zero		1


	//   ....[20]....
        /*0254*/ 	.word	0x00000d50
        /*0258*/ 	.word	0x000000ff
        /*025c*/ 	.word	0x000000a0
        /*0260*/ 	.short	0x0100
        /*0262*/ 	.byte	0x04
	.zero		1


	//   ....[21]....
        /*0264*/ 	.word	0x00000d60
        /*0268*/ 	.word	0x000000ff
        /*026c*/ 	.word	0x000000b0
        /*0270*/ 	.short	0x0100
        /*0272*/ 	.byte	0x04
	.zero		1


	//   ....[22]....
        /*0274*/ 	.word	0x00000d70
        /*0278*/ 	.word	0x000000ff
        /*027c*/ 	.word	0x000000a8
        /*0280*/ 	.short	0x0100
        /*0282*/ 	.byte	0x04
	.zero		1


	//   ....[23]....
        /*0284*/ 	.word	0x00000d80
        /*0288*/ 	.word	0x000000ff
        /*028c*/ 	.word	0x000000b8
        /*0290*/ 	.short	0x0100
        /*0292*/ 	.byte	0x04
	.zero		1


	//   ....[24]....
        /*0294*/ 	.word	0x00000e90
        /*0298*/ 	.word	0x000000ff
        /*029c*/ 	.word	0x000000c0
        /*02a0*/ 	.short	0x0100
        /*02a2*/ 	.byte	0x06
	.zero		1


	//   ....[25]....
        /*02a4*/ 	.word	0x00001d00
        /*02a8*/ 	.word	0x00000000
        /*02ac*/ 	.word	0x000000b0
        /*02b0*/ 	.short	0x010a
        /*02b2*/ 	.byte	0xff
	.zero		1


	//   ....[26]....
        /*02b4*/ 	.word	0x00001d30
        /*02b8*/ 	.word	0x00000000
        /*02bc*/ 	.word	0x000000a0
        /*02c0*/ 	.short	0x0101
        /*02c2*/ 	.byte	0xff
	.zero		1


	//   ....[27]....
        /*02c4*/ 	.word	0x00001de0
        /*02c8*/ 	.word	0x000000ff
        /*02cc*/ 	.word	0x00000010
        /*02d0*/ 	.short	0x010a
        /*02d2*/ 	.byte	0x04
	.zero		1


	//   ....[28]....
        /*02d4*/ 	.word	0x00001f40
        /*02d8*/ 	.word	0x000000ff
        /*02dc*/ 	.word	0x00000010
        /*02e0*/ 	.short	0x010a
        /*02e2*/ 	.byte	0x06
	.zero		1


	//   ....[29]....
        /*02e4*/ 	.word	0x000020a0
        /*02e8*/ 	.word	0x000000ff
        /*02ec*/ 	.word	0x00000010
        /*02f0*/ 	.short	0x010a
        /*02f2*/ 	.byte	0x04
	.zero		1


	//   ....[30]....
        /*02f4*/ 	.word	0x00002480
        /*02f8*/ 	.word	0x000000ff
        /*02fc*/ 	.word	0x00000068
        /*0300*/ 	.short	0x0101
        /*0302*/ 	.byte	0x16
	.zero		1


	//   ....[31]....
        /*0304*/ 	.word	0x000024a0
        /*0308*/ 	.word	0x000000ff
        /*030c*/ 	.word	0x00000010
        /*0310*/ 	.short	0x010a
        /*0312*/ 	.byte	0x04
	.zero		1


	//   ....[32]....
        /*0314*/ 	.word	0x00002520
        /*0318*/ 	.word	0x000000ff
        /*031c*/ 	.word	0x00000010
        /*0320*/ 	.short	0x010a
        /*0322*/ 	.byte	0x07
	.zero		1


	//   ....[33]....
        /*0324*/ 	.word	0x00002660
        /*0328*/ 	.word	0x000000ff
        /*032c*/ 	.word	0x00000010
        /*0330*/ 	.short	0x010a
        /*0332*/ 	.byte	0x04
	.zero		1


	//   ....[34]....
        /*0334*/ 	.word	0x00002a60
        /*0338*/ 	.word	0x00000003
        /*033c*/ 	.word	0x00000070
        /*0340*/ 	.short	0x010a
        /*0342*/ 	.byte	0xff
	.zero		1


	//   ....[35]....
        /*0344*/ 	.word	0x00002bb0
        /*0348*/ 	.word	0x00000000
        /*034c*/ 	.word	0x00000000
        /*0350*/ 	.short	0x0101
        /*0352*/ 	.byte	0xff
	.zero		1


	//   ....[36]....
        /*0354*/ 	.word	0x00003170
        /*0358*/ 	.word	0x000000ff
        /*035c*/ 	.word	0x00000000
        /*0360*/ 	.short	0x010a
        /*0362*/ 	.byte	0x04
	.zero		1


	//   ....[37]....
        /*0364*/ 	.word	0x00003210
        /*0368*/ 	.word	0x00000000
        /*036c*/ 	.word	0x00000000
        /*0370*/ 	.short	0x010a
        /*0372*/ 	.byte	0xff
	.zero		1


	//   ....[38]....
        /*0374*/ 	.word	0x00003350
        /*0378*/ 	.word	0x00000000
        /*037c*/ 	.word	0x000000a0
        /*0380*/ 	.short	0x010a
        /*0382*/ 	.byte	0xff
	.zero		1


	//   ....[39]....
        /*0384*/ 	.word	0x000033c0
        /*0388*/ 	.word	0x00000000
        /*038c*/ 	.word	0x00000000
        /*0390*/ 	.short	0x0101
        /*0392*/ 	.byte	0xff
	.zero		1


	//   ....[40]....
        /*0394*/ 	.word	0x000033e0
        /*0398*/ 	.word	0x000000ff
        /*039c*/ 	.word	0x00000080
        /*03a0*/ 	.short	0x010a
        /*03a2*/ 	.byte	0x04
	.zero		1


	//   ....[41]....
        /*03a4*/ 	.word	0x00003500
        /*03a8*/ 	.word	0x00000000
        /*03ac*/ 	.word	0x00000070
        /*03b0*/ 	.short	0x010a
        /*03b2*/ 	.byte	0xff
	.zero		1


	//   ....[42]....
        /*03b4*/ 	.word	0x00003600
        /*03b8*/ 	.word	0x00000000
        /*03bc*/ 	.word	0x00000000
        /*03c0*/ 	.short	0x0101
        /*03c2*/ 	.byte	0xff
	.zero		1


	//   ....[43]....
        /*03c4*/ 	.word	0x00003690
        /*03c8*/ 	.word	0x000000ff
        /*03cc*/ 	.word	0x00000080
        /*03d0*/ 	.short	0x0106
        /*03d2*/ 	.byte	0x04
	.zero		1


	//   ....[44]....
        /*03d4*/ 	.word	0x000036b0
        /*03d8*/ 	.word	0x000000ff
        /*03dc*/ 	.word	0x00000080
        /*03e0*/ 	.short	0x010a
        /*03e2*/ 	.byte	0x04
	.zero		1


	//   ....[45]....
        /*03e4*/ 	.word	0x00003740
        /*03e8*/ 	.word	0x000000ff
        /*03ec*/ 	.word	0x00000080
        /*03f0*/ 	.short	0x0106
        /*03f2*/ 	.byte	0x07
	.zero		1


	//   ....[46]....
        /*03f4*/ 	.word	0x00003780
        /*03f8*/ 	.word	0x00000000
        /*03fc*/ 	.word	0x00000080
        /*0400*/ 	.short	0x010a
        /*0402*/ 	.byte	0xff
	.zero		1


	//   ....[47]....
        /*0404*/ 	.word	0x00003a00
        /*0408*/ 	.word	0x000000ff
        /*040c*/ 	.word	0x00000008
        /*0410*/ 	.short	0x010a
        /*0412*/ 	.byte	0x05
	.zero		1


	//   ....[48]....
        /*0414*/ 	.word	0x00003a20
        /*0418*/ 	.word	0x000000ff
        /*041c*/ 	.word	0x00000008
        /*0420*/ 	.short	0x010a
        /*0422*/ 	.byte	0x05
	.zero		1


	//   ....[49]....
        /*0424*/ 	.word	0x00003bb0
        /*0428*/ 	.word	0x000000ff
        /*042c*/ 	.word	0x00000008
        /*0430*/ 	.short	0x010a
        /*0432*/ 	.byte	0x05
	.zero		1


	//   ....[50]....
        /*0434*/ 	.word	0x00003bd0
        /*0438*/ 	.word	0x000000ff
        /*043c*/ 	.word	0x00000008
        /*0440*/ 	.short	0x010a
        /*0442*/ 	.byte	0x05
	.zero		1


	//   ....[51]....
        /*0444*/ 	.word	0x00003c90
        /*0448*/ 	.word	0x000000ff
        /*044c*/ 	.word	0x00000000
        /*0450*/ 	.short	0x0101
        /*0452*/ 	.byte	0x04
	.zero		1


	//   ....[52]....
        /*0454*/ 	.word	0x000046e0
        /*0458*/ 	.word	0x00000002
        /*045c*/ 	.word	0x00000070
        /*0460*/ 	.short	0x010a
        /*0462*/ 	.byte	0xff
	.zero		1


	//   ....[53]....
        /*0464*/ 	.word	0x000047a0
        /*0468*/ 	.word	0x00000002
        /*046c*/ 	.word	0x00000000
        /*0470*/ 	.short	0x0101
        /*0472*/ 	.byte	0xff
	.zero		1


	//   ....[54]....
        /*0474*/ 	.word	0x00004880
        /*0478*/ 	.word	0x000000ff
        /*047c*/ 	.word	0x00000000
        /*0480*/ 	.short	0x010a
        /*0482*/ 	.byte	0x12
	.zero		1


	//   ....[55]....
        /*0484*/ 	.word	0x000048a0
        /*0488*/ 	.word	0x000000ff
        /*048c*/ 	.word	0x00000000
        /*0490*/ 	.short	0x010a
        /*0492*/ 	.byte	0x12
	.zero		1


	//   ....[56]....
        /*0494*/ 	.word	0x000049c0
        /*0498*/ 	.word	0x000000ff
        /*049c*/ 	.word	0x00000000
        /*04a0*/ 	.short	0x010a
        /*04a2*/ 	.byte	0x05
	.zero		1


	//   ....[57]....
        /*04a4*/ 	.word	0x00004ab0
        /*04a8*/ 	.word	0x000000ff
        /*04ac*/ 	.word	0x00000098
        /*04b0*/ 	.short	0x010a
        /*04b2*/ 	.byte	0x27
	.zero		1


	//   ....[58]....
        /*04b4*/ 	.word	0x00004f90
        /*04b8*/ 	.word	0x000000ff
        /*04bc*/ 	.word	0x00000000
        /*04c0*/ 	.short	0x010a
        /*04c2*/ 	.byte	0x09
	.zero		1


	//   ....[59]....
        /*04c4*/ 	.word	0x000050b0
        /*04c8*/ 	.word	0x000000ff
        /*04cc*/ 	.word	0x00000000
        /*04d0*/ 	.short	0x010a
        /*04d2*/ 	.byte	0x04
	.zero		1


	//   ....[60]....
        /*04d4*/ 	.word	0x000055f0
        /*04d8*/ 	.word	0x000000ff
        /*04dc*/ 	.word	0x000000c0
        /*04e0*/ 	.short	0x010a
        /*04e2*/ 	.byte	0x27
	.zero		1


	//   ....[61]....
        /*04e4*/ 	.word	0x00005b10
        /*04e8*/ 	.word	0x0000000c
        /*04ec*/ 	.word	0x00000070
        /*04f0*/ 	.short	0x010a
        /*04f2*/ 	.byte	0xff
	.zero		1


	//   ....[62]....
        /*04f4*/ 	.word	0x00005c80
        /*04f8*/ 	.word	0x00000000
        /*04fc*/ 	.word	0x00000000
        /*0500*/ 	.short	0x0101
        /*0502*/ 	.byte	0xff
	.zero		1


	//   ....[63]....
        /*0504*/ 	.word	0x00006110
        /*0508*/ 	.word	0x000000ff
        /*050c*/ 	.word	0x00000068
        /*0510*/ 	.short	0x010a
        /*0512*/ 	.byte	0x15
	.zero		1


	//   ....[64]....
        /*0514*/ 	.word	0x00006290
        /*0518*/ 	.word	0x000000ff
        /*051c*/ 	.word	0x00000040
        /*0520*/ 	.short	0x010a
        /*0522*/ 	.byte	0x15
	.zero		1


	//   ....[65]....
        /*0524*/ 	.word	0x00006480
        /*0528*/ 	.word	0x000000ff
        /*052c*/ 	.word	0x00000020
        /*0530*/ 	.short	0x010b
        /*0532*/ 	.byte	0x15
	.zero		1


	//   ....[66]....
        /*0534*/ 	.word	0x00006490
        /*0538*/ 	.word	0x000000ff
        /*053c*/ 	.word	0x00000000
        /*0540*/ 	.short	0x0101
        /*0542*/ 	.byte	0x2e
	.zero		1


	//   ....[67]....
        /*0544*/ 	.word	0x000064a0
        /*0548*/ 	.word	0x000000ff
        /*054c*/ 	.word	0x00000048
        /*0550*/ 	.short	0x010a
        /*0552*/ 	.byte	0x15
	.zero		1


	//   ....[68]....
        /*0554*/ 	.word	0x000065f0
        /*0558*/ 	.word	0x000000ff
        /*055c*/ 	.word	0x00000028
        /*0560*/ 	.short	0x010b
        /*0562*/ 	.byte	0x15
	.zero		1


	//   ....[69]....
        /*0564*/ 	.word	0x00006600
        /*0568*/ 	.word	0x000000ff
        /*056c*/ 	.word	0x00000000
        /*0570*/ 	.short	0x0101
        /*0572*/ 	.byte	0x2c
	.zero		1


	//   ....[70]....
        /*0574*/ 	.word	0x00006610
        /*0578*/ 	.word	0x000000ff
        /*057c*/ 	.word	0x00000050
        /*0580*/ 	.short	0x010a
        /*0582*/ 	.byte	0x15
	.zero		1


	//   ....[71]....
        /*0584*/ 	.word	0x00006760
        /*0588*/ 	.word	0x000000ff
        /*058c*/ 	.word	0x00000030
        /*0590*/ 	.short	0x010b
        /*0592*/ 	.byte	0x15
	.zero		1


	//   ....[72]....
        /*0594*/ 	.word	0x00006770
        /*0598*/ 	.word	0x000000ff
        /*059c*/ 	.word	0x00000000
        /*05a0*/ 	.short	0x0101
        /*05a2*/ 	.byte	0x27
	.zero		1


	//   ....[73]....
        /*05a4*/ 	.word	0x00006780
        /*05a8*/ 	.word	0x000000ff
        /*05ac*/ 	.word	0x00000058
        /*05b0*/ 	.short	0x010a
        /*05b2*/ 	.byte	0x15
	.zero		1


	//   ....[74]....
        /*05b4*/ 	.word	0x000069c0
        /*05b8*/ 	.word	0x000000ff
        /*05bc*/ 	.word	0x00000038
        /*05c0*/ 	.short	0x010b
        /*05c2*/ 	.byte	0x15
	.zero		1


	//   ....[75]....
        /*05c4*/ 	.word	0x000069d0
        /*05c8*/ 	.word	0x000000ff
        /*05cc*/ 	.word	0x00000000
        /*05d0*/ 	.short	0x0101
        /*05d2*/ 	.byte	0x26
	.zero		1


	//   ....[76]....
        /*05d4*/ 	.word	0x00006a00
        /*05d8*/ 	.word	0x000000ff
        /*05dc*/ 	.word	0x00000040
        /*05e0*/ 	.short	0x010a
        /*05e2*/ 	.byte	0x15
	.zero		1


	//   ....[77]....
        /*05e4*/ 	.word	0x00006a20
        /*05e8*/ 	.word	0x000000ff
        /*05ec*/ 	.word	0x00000048
        /*05f0*/ 	.short	0x010a
        /*05f2*/ 	.byte	0x15
	.zero		1


	//   ....[78]....
        /*05f4*/ 	.word	0x00006a40
        /*05f8*/ 	.word	0x000000ff
        /*05fc*/ 	.word	0x00000050
        /*0600*/ 	.short	0x010a
        /*0602*/ 	.byte	0x15
	.zero		1


	//   ....[79]....
        /*0604*/ 	.word	0x00006a80
        /*0608*/ 	.word	0x00000000
        /*060c*/ 	.word	0x00000058
        /*0610*/ 	.short	0x010a
        /*0612*/ 	.byte	0xff
	.zero		1


	//   ....[80]....
        /*0614*/ 	.word	0x00006df0
        /*0618*/ 	.word	0x00000008
        /*061c*/ 	.word	0x00000070
        /*0620*/ 	.short	0x010a
        /*0622*/ 	.byte	0xff
	.zero		1


	//   ....[81]....
        /*0624*/ 	.word	0x00006f70
        /*0628*/ 	.word	0x00000000
        /*062c*/ 	.word	0x00000000
        /*0630*/ 	.short	0x0101
        /*0632*/ 	.byte	0xff
	.zero		1


	//   ....[82]....
        /*0634*/ 	.word	0x00007ae0
        /*0638*/ 	.word	0x000000ff
        /*063c*/ 	.word	0x00000020
        /*0640*/ 	.short	0x010a
        /*0642*/ 	.byte	0x2c
	.zero		1


	//   ....[83]....
        /*0644*/ 	.word	0x00007b40
        /*0648*/ 	.word	0x000000ff
        /*064c*/ 	.word	0x00000090
        /*0650*/ 	.short	0x010a
        /*0652*/ 	.byte	0x2c
	.zero		1


	//   ....[84]....
        /*0654*/ 	.word	0x00007da0
        /*0658*/ 	.word	0x000000ff
        /*065c*/ 	.word	0x00000020
        /*0660*/ 	.short	0x010a
        /*0662*/ 	.byte	0x2c
	.zero		1


	//   ....[85]....
        /*0664*/ 	.word	0x00007ee0
        /*0668*/ 	.word	0x000000ff
        /*066c*/ 	.word	0x00000090
        /*0670*/ 	.short	0x010a
        /*0672*/ 	.byte	0x2c
	.zero		1


	//   ....[86]....
        /*0674*/ 	.word	0x000080a0
        /*0678*/ 	.word	0x000000ff
        /*067c*/ 	.word	0x00000000
        /*0680*/ 	.short	0x0101
        /*0682*/ 	.byte	0x05
	.zero		1


	//   ....[87]....
        /*0684*/ 	.word	0x00009140
        /*0688*/ 	.word	0x00000000
        /*068c*/ 	.word	0x00000000
        /*0690*/ 	.short	0x0101
        /*0692*/ 	.byte	0xff
	.zero		1


	//   ....[88]....
        /*0694*/ 	.word	0x00009150
        /*0698*/ 	.word	0x00000003
        /*069c*/ 	.word	0x00000020
        /*06a0*/ 	.short	0x010a
        /*06a2*/ 	.byte	0xff
	.zero		1


	//   ....[89]....
        /*06a4*/ 	.word	0x00009260
        /*06a8*/ 	.word	0x00000003
        /*06ac*/ 	.word	0x00000020
        /*06b0*/ 	.short	0x010a
        /*06b2*/ 	.byte	0xff
	.zero		1


	//   ....[90]....
        /*06b4*/ 	.word	0x0000a5b0
        /*06b8*/ 	.word	0x00000000
        /*06bc*/ 	.word	0x00000000
        /*06c0*/ 	.short	0x0101
        /*06c2*/ 	.byte	0xff
	.zero		1


	//   ....[91]....
        /*06c4*/ 	.word	0x0000a5f0
        /*06c8*/ 	.word	0x00000007
        /*06cc*/ 	.word	0x00000020
        /*06d0*/ 	.short	0x010a
        /*06d2*/ 	.byte	0xff
	.zero		1


	//   ....[92]....
        /*06d4*/ 	.word	0x0000a6c0
        /*06d8*/ 	.word	0x00000007
        /*06dc*/ 	.word	0x00000020
        /*06e0*/ 	.short	0x010a
        /*06e2*/ 	.byte	0xff
	.zero		1


	//   ....[93]....
        /*06e4*/ 	.word	0x0000ba10
        /*06e8*/ 	.word	0x00000000
        /*06ec*/ 	.word	0x00000000
        /*06f0*/ 	.short	0x0101
        /*06f2*/ 	.byte	0xff
	.zero		1


	//   ....[94]....
        /*06f4*/ 	.word	0x0000ba30
        /*06f8*/ 	.word	0x00000004
        /*06fc*/ 	.word	0x00000020
        /*0700*/ 	.short	0x010a
        /*0702*/ 	.byte	0xff
	.zero		1


	//   ....[95]....
        /*0704*/ 	.word	0x0000bb00
        /*0708*/ 	.word	0x00000004
        /*070c*/ 	.word	0x00000020
        /*0710*/ 	.short	0x010a
        /*0712*/ 	.byte	0xff
	.zero		1


	//   ....[96]....
        /*0714*/ 	.word	0x0000ce40
        /*0718*/ 	.word	0x00000000
        /*071c*/ 	.word	0x00000000
        /*0720*/ 	.short	0x0101
        /*0722*/ 	.byte	0xff
	.zero		1


	//   ....[97]....
        /*0724*/ 	.word	0x0000cfb0
        /*0728*/ 	.word	0x000000ff
        /*072c*/ 	.word	0x00000000
        /*0730*/ 	.short	0x0101
        /*0732*/ 	.byte	0x08
	.zero		1


	//   ....[98]....
        /*0734*/ 	.word	0x0000cfd0
        /*0738*/ 	.word	0x000000ff
        /*073c*/ 	.word	0x000000c0
        /*0740*/ 	.short	0x0101
        /*0742*/ 	.byte	0x2c
	.zero		1


	//   ....[99]....
        /*0744*/ 	.word	0x0000d140
        /*0748*/ 	.word	0x000000ff
        /*074c*/ 	.word	0x00000000
        /*0750*/ 	.short	0x0101
        /*0752*/ 	.byte	0x06
	.zero		1


	//   ....[100]....
        /*0754*/ 	.word	0x0000d160
        /*0758*/ 	.word	0x00000000
        /*075c*/ 	.word	0x000000b0
        /*0760*/ 	.short	0x010a
        /*0762*/ 	.byte	0xff
	.zero		1


	//   ....[101]....
        /*0764*/ 	.word	0x0000d1c0
        /*0768*/ 	.word	0x00000000
        /*076c*/ 	.word	0x00000010
        /*0770*/ 	.short	0x010a
        /*0772*/ 	.byte	0xff
	.zero		1


	//   ....[102]....
        /*0774*/ 	.word	0x0000d220
        /*0778*/ 	.word	0x00000000
        /*077c*/ 	.word	0x00000010
        /*0780*/ 	.short	0x010a
        /*0782*/ 	.byte	0xff
	.zero		1


	//   ....[103]....
        /*0784*/ 	.word	0x0000d270
        /*0788*/ 	.word	0x00000003
        /*078c*/ 	.word	0x00000070
        /*0790*/ 	.short	0x010a
        /*0792*/ 	.byte	0xff
	.zero		1


	//   ....[104]....
        /*0794*/ 	.word	0x0000d2d0
        /*0798*/ 	.word	0x00000000
        /*079c*/ 	.word	0x00000000
        /*07a0*/ 	.short	0x010a
        /*07a2*/ 	.byte	0xff
	.zero		1


	//   ....[105]....
        /*07a4*/ 	.word	0x0000d320
        /*07a8*/ 	.word	0x00000000
        /*07ac*/ 	.word	0x000000a0
        /*07b0*/ 	.short	0x010a
        /*07b2*/ 	.byte	0xff
	.zero		1


	//   ....[106]....
        /*07b4*/ 	.word	0x0000d380
        /*07b8*/ 	.word	0x00000000
        /*07bc*/ 	.word	0x00000080
        /*07c0*/ 	.short	0x010a
        /*07c2*/ 	.byte	0xff
	.zero		1


	//   ....[107]....
        /*07c4*/ 	.word	0x0000d3d0
        /*07c8*/ 	.word	0x00000000
        /*07cc*/ 	.word	0x00000070
        /*07d0*/ 	.short	0x010a
        /*07d2*/ 	.byte	0xff
	.zero		1


	//   ....[108]....
        /*07d4*/ 	.word	0x0000d430
        /*07d8*/ 	.word	0x00000000
        /*07dc*/ 	.word	0x00000080
        /*07e0*/ 	.short	0x010a
        /*07e2*/ 	.byte	0xff
	.zero		1


	//   ....[109]....
        /*07e4*/ 	.word	0x0000d490
        /*07e8*/ 	.word	0x00000005
        /*07ec*/ 	.word	0x00000008
        /*07f0*/ 	.short	0x010a
        /*07f2*/ 	.byte	0xff
	.zero		1


	//   ....[110]....
        /*07f4*/ 	.word	0x0000d570
        /*07f8*/ 	.word	0x00000003
        /*07fc*/ 	.word	0x00000008
        /*0800*/ 	.short	0x010a
        /*0802*/ 	.byte	0xff
	.zero		1


	//   ....[111]....
        /*0804*/ 	.word	0x0000d5c0
        /*0808*/ 	.word	0x00000002
        /*080c*/ 	.word	0x00000070
        /*0810*/ 	.short	0x010a
        /*0812*/ 	.byte	0xff
	.zero		1


	//   ....[112]....
        /*0814*/ 	.word	0x0000d620
        /*0818*/ 	.word	0x00000002
        /*081c*/ 	.word	0x00000000
        /*0820*/ 	.short	0x010a
        /*0822*/ 	.byte	0xff
	.zero		1


	//   ....[113]....
        /*0824*/ 	.word	0x0000d680
        /*0828*/ 	.word	0x00000002
        /*082c*/ 	.word	0x00000098
        /*0830*/ 	.short	0x010a
        /*0832*/ 	.byte	0xff
	.zero		1


	//   ....[114]....
        /*0834*/ 	.word	0x0000d6e0
        /*0838*/ 	.word	0x00000002
        /*083c*/ 	.word	0x00000000
        /*0840*/ 	.short	0x010a
        /*0842*/ 	.byte	0xff
	.zero		1


	//   ....[115]....
        /*0844*/ 	.word	0x0000d740
        /*0848*/ 	.word	0x00000000
        /*084c*/ 	.word	0x000000c0
        /*0850*/ 	.short	0x010a
        /*0852*/ 	.byte	0xff
	.zero		1


	//   ....[116]....
        /*0854*/ 	.word	0x0000d790
        /*0858*/ 	.word	0x0000000c
        /*085c*/ 	.word	0x00000070
        /*0860*/ 	.short	0x010a
        /*0862*/ 	.byte	0xff
	.zero		1


	//   ....[117]....
        /*0864*/ 	.word	0x0000d7f0
        /*0868*/ 	.word	0x00000000
        /*086c*/ 	.word	0x00000068
        /*0870*/ 	.short	0x010a
        /*0872*/ 	.byte	0xff
	.zero		1


	//   ....[118]....
        /*0874*/ 	.word	0x0000d850
        /*0878*/ 	.word	0x00000000
        /*087c*/ 	.word	0x00000040
        /*0880*/ 	.short	0x010a
        /*0882*/ 	.byte	0xff
	.zero		1


	//   ....[119]....
        /*0884*/ 	.word	0x0000d8b0
        /*0888*/ 	.word	0x00000000
        /*088c*/ 	.word	0x00000048
        /*0890*/ 	.short	0x010a
        /*0892*/ 	.byte	0xff
	.zero		1


	//   ....[120]....
        /*0894*/ 	.word	0x0000d910
        /*0898*/ 	.word	0x00000000
        /*089c*/ 	.word	0x00000050
        /*08a0*/ 	.short	0x010a
        /*08a2*/ 	.byte	0xff
	.zero		1


	//   ....[121]....
        /*08a4*/ 	.word	0x0000d970
        /*08a8*/ 	.word	0x00000000
        /*08ac*/ 	.word	0x00000058
        /*08b0*/ 	.short	0x010a
        /*08b2*/ 	.byte	0xff
	.zero		1


	//   ....[122]....
        /*08b4*/ 	.word	0x0000d9d0
        /*08b8*/ 	.word	0x00000000
        /*08bc*/ 	.word	0x00000040
        /*08c0*/ 	.short	0x010a
        /*08c2*/ 	.byte	0xff
	.zero		1


	//   ....[123]....
        /*08c4*/ 	.word	0x0000da30
        /*08c8*/ 	.word	0x00000000
        /*08cc*/ 	.word	0x00000048
        /*08d0*/ 	.short	0x010a
        /*08d2*/ 	.byte	0xff
	.zero		1


	//   ....[124]....
        /*08d4*/ 	.word	0x0000da90
        /*08d8*/ 	.word	0x00000000
        /*08dc*/ 	.word	0x00000050
        /*08e0*/ 	.short	0x010a
        /*08e2*/ 	.byte	0xff
	.zero		1


	//   ....[125]....
        /*08e4*/ 	.word	0x0000dae0
        /*08e8*/ 	.word	0x00000008
        /*08ec*/ 	.word	0x00000070
        /*08f0*/ 	.short	0x010a
        /*08f2*/ 	.byte	0xff
	.zero		1


	//   ....[126]....
        /*08f4*/ 	.word	0x0000db40
        /*08f8*/ 	.word	0x00000000
        /*08fc*/ 	.word	0x00000020
        /*0900*/ 	.short	0x010a
        /*0902*/ 	.byte	0xff
	.zero		1


	//   ....[127]....
        /*0904*/ 	.word	0x0000dba0
        /*0908*/ 	.word	0x00000000
        /*090c*/ 	.word	0x00000090
        /*0910*/ 	.short	0x010a
        /*0912*/ 	.byte	0xff
	.zero		1


	//   ....[128]....
        /*0914*/ 	.word	0x0000dbf0
        /*0918*/ 	.word	0x00000003
        /*091c*/ 	.word	0x00000020
        /*0920*/ 	.short	0x010a
        /*0922*/ 	.byte	0xff
	.zero		1


	//   ....[129]....
        /*0924*/ 	.word	0x0000dc40
        /*0928*/ 	.word	0x00000007
        /*092c*/ 	.word	0x00000020
        /*0930*/ 	.short	0x010a
        /*0932*/ 	.byte	0xff
	.zero		1


	//   ....[130]....
        /*0934*/ 	.word	0x0000dc90
        /*0938*/ 	.word	0x00000004
        /*093c*/ 	.word	0x00000020
        /*0940*/ 	.short	0x010a
        /*0942*/ 	.byte	0xff
	.zero		1


	//----- nvinfo : EIATTR_NUM_MBARRIERS
	.align		4
.L_47:
        /*0944*/ 	.byte	0x03, 0x38
        /*0946*/ 	.short	0x0019


	//----- nvinfo : EIATTR_EXIT_INSTR_OFFSETS
	.align		4
        /*0948*/ 	.byte	0x04, 0x1c
        /*094a*/ 	.short	(.L_49 - .L_48)


	//   ....[0]....
.L_48:
        /*094c*/ 	.word	0x00003240


	//   ....[1]....
        /*0950*/ 	.word	0x00003750


	//   ....[2]....
        /*0954*/ 	.word	0x000037b0


	//   ....[3]....
        /*0958*/ 	.word	0x00005850


	//   ....[4]....
        /*095c*/ 	.word	0x00006ab0


	//   ....[5]....
        /*0960*/ 	.word	0x00006af0


	//   ....[6]....
        /*0964*/ 	.word	0x0000d030


	//   ....[7]....
        /*0968*/ 	.word	0x0000d0a0


	//   ....[8]....
        /*096c*/ 	.word	0x0000d0d0


	//   ....[9]....
        /*0970*/ 	.word	0x0000d150


	//----- nvinfo : EIATTR_MAX_THREADS
	.align		4
.L_49:
        /*0974*/ 	.byte	0x04, 0x05
        /*0976*/ 	.short	(.L_51 - .L_50)
.L_50:
        /*0978*/ 	.word	0x00000100
        /*097c*/ 	.word	0x00000001
        /*0980*/ 	.word	0x00000001


	//----- nvinfo : EIATTR_CRS_STACK_SIZE
	.align		4
.L_51:
        /*0984*/ 	.byte	0x04, 0x1e
        /*0986*/ 	.short	(.L_53 - .L_52)
.L_52:
        /*0988*/ 	.word	0x00000000


	//----- nvinfo : EIATTR_CBANK_PARAM_SIZE
	.align		4
.L_53:
        /*098c*/ 	.byte	0x03, 0x19
        /*098e*/ 	.short	0x0c00


	//----- nvinfo : EIATTR_PARAM_CBANK
	.align		4
        /*0990*/ 	.byte	0x04, 0x0a
        /*0992*/ 	.short	(.L_55 - .L_54)
	.align		4
.L_54:
        /*0994*/ 	.word	index@(.nv.constant0._ZN7cutlass13device_kernelINS_4gemm6kernel13GemmUniversalIN4cute5tupleIJiiiiEEENS1_10collective13CollectiveMmaINS1_46MainloopSm100TmaUmmaWarpSpecializedBlockScaledILi2ELi2ELi1ENS5_IJNS4_1CILi4EEENSA_ILi2EEENSA_ILi1EEEEEEEENS5_IJNSA_ILi256EEESG_SG_EEENS5_IJNS_12float_e5m2_tENS_13float_ue8m0_tEEEENS5_IJNS5_IJlSD_lEEENS4_6LayoutINS5_IJNS5_IJNS5_IJNSA_ILi32EEESB_EEEiEEESP_NS5_IJSD_iEEEEEENS5_IJNS5_IJNS5_IJNSA_ILi16EEESB_EEEiEEENS5_IJNS5_IJNSA_ILi0EEESD_EEENSA_ILi512EEEEEENS5_IJSV_iEEEEEEEEEEESK_S12_NS4_8TiledMMAINS4_8MMA_AtomIJNS4_27SM100_MMA_MXF8F6F4_2x1SM_SSISI_SI_fSJ_Li256ELi256ELNS4_4UMMA5MajorE0ELS17_0ELNS16_7ScaleInE0ELS18_0EEEEEENSM_INS5_IJSD_SD_SD_EEENS5_IJSV_SV_SV_EEEEENS5_IJNS4_10UnderscoreES1E_S1E_EEEEENS5_IJNS4_28SM100_TMA_2SM_LOAD_MULTICASTES1H_EEENS5_IJNS4_14ComposedLayoutINS4_7SwizzleILi3ELi4ELi3EEENS4_18smem_ptr_flag_bitsILi8EEENSM_INS5_IJNSA_ILi8EEENSA_ILi128EEEEEENS5_IJS1P_SD_EEEEEEENSM_INS5_IJNS5_IJNS5_IJSO_SD_EEENS5_IJSN_SD_EEEEEESD_NS5_IJSB_SC_EEEEEENS5_IJNS5_IJNS5_IJST_SX_EEESW_EEESV_NS5_IJSD_SX_EEEEEEEEEEEvNS4_8identityES1I_NS5_IJS1T_NSM_INS5_IJNS5_IJNS5_IJSO_SC_EEES1V_EEESD_S1X_EEENS5_IJS20_SV_NS5_IJSD_NSA_ILi1024EEEEEEEEEEEEEEvS25_EENS_8epilogue10collective18CollectiveEpilogueINS2F_23Sm100TmaWarpSpecializedILi4ELi2ELi64ELb1ELb0EEEJNS5_IJS1P_SG_SG_EEENS5_IJNSM_IS1P_SD_EENSM_INSA_ILi64EEESD_EEEEENS_10bfloat16_tESL_S2P_SL_NS2F_6fusion15FusionCallbacksIS2J_NS2Q_17LinearCombinationIS2P_fS2P_fLNS_15FloatRoundStyleE2EEES2K_S2O_JEEENS4_5SM1004TMEM4LOAD26SM100_TMEM_LOAD_32dp32b64xENS4_13SM90_TMA_LOADENS1J_IS1L_NS1M_ILi16EEENSM_INS5_IJS1O_S2M_EEENS5_IJS2M_SD_EEEEEEENS4_39AutoVectorizingCopyWithAssumedAlignmentILi128EEENS4_14SM90_TMA_STOREES35_S37_S37_EEEvvEEEEvNT_6ParamsE)
        /*0998*/ 	.short	0x0380
        /*099a*/ 	.short	0x0c00


	//----- nvinfo : EIATTR_SW_WAR
	.align		4
.L_55:
        /*099c*/ 	.byte	0x04, 0x36
        /*099e*/ 	.short	(.L_57 - .L_56)
.L_56:
        /*09a0*/ 	.word	0x00000008
.L_57:


//--------------------- .nv.callgraph             --------------------------
	.section	.nv.callgraph,"",@"SHT_CUDA_CALLGRAPH"
	.align	4
	.sectionentsize	8
	.align		4
        /*0000*/ 	.word	0x00000000
	.align		4
        /*0004*/ 	.word	0xffffffff
	.align		4
        /*0008*/ 	.word	index@(_ZN7cutlass13device_kernelINS_4gemm6kernel13GemmUniversalIN4cute5tupleIJiiiiEEENS1_10collective13CollectiveMmaINS1_46MainloopSm100TmaUmmaWarpSpecializedBlockScaledILi2ELi2ELi1ENS5_IJNS4_1CILi4EEENSA_ILi2EEENSA_ILi1EEEEEEEENS5_IJNSA_ILi256EEESG_SG_EEENS5_IJNS_12float_e5m2_tENS_13float_ue8m0_tEEEENS5_IJNS5_IJlSD_lEEENS4_6LayoutINS5_IJNS5_IJNS5_IJNSA_ILi32EEESB_EEEiEEESP_NS5_IJSD_iEEEEEENS5_IJNS5_IJNS5_IJNSA_ILi16EEESB_EEEiEEENS5_IJNS5_IJNSA_ILi0EEESD_EEENSA_ILi512EEEEEENS5_IJSV_iEEEEEEEEEEESK_S12_NS4_8TiledMMAINS4_8MMA_AtomIJNS4_27SM100_MMA_MXF8F6F4_2x1SM_SSISI_SI_fSJ_Li256ELi256ELNS4_4UMMA5MajorE0ELS17_0ELNS16_7ScaleInE0ELS18_0EEEEEENSM_INS5_IJSD_SD_SD_EEENS5_IJSV_SV_SV_EEEEENS5_IJNS4_10UnderscoreES1E_S1E_EEEEENS5_IJNS4_28SM100_TMA_2SM_LOAD_MULTICASTES1H_EEENS5_IJNS4_14ComposedLayoutINS4_7SwizzleILi3ELi4ELi3EEENS4_18smem_ptr_flag_bitsILi8EEENSM_INS5_IJNSA_ILi8EEENSA_ILi128EEEEEENS5_IJS1P_SD_EEEEEEENSM_INS5_IJNS5_IJNS5_IJSO_SD_EEENS5_IJSN_SD_EEEEEESD_NS5_IJSB_SC_EEEEEENS5_IJNS5_IJNS5_IJST_SX_EEESW_EEESV_NS5_IJSD_SX_EEEEEEEEEEEvNS4_8identityES1I_NS5_IJS1T_NSM_INS5_IJNS5_IJNS5_IJSO_SC_EEES1V_EEESD_S1X_EEENS5_IJS20_SV_NS5_IJSD_NSA_ILi1024EEEEEEEEEEEEEEvS25_EENS_8epilogue10collective18CollectiveEpilogueINS2F_23Sm100TmaWarpSpecializedILi4ELi2ELi64ELb1ELb0EEEJNS5_IJS1P_SG_SG_EEENS5_IJNSM_IS1P_SD_EENSM_INSA_ILi64EEESD_EEEEENS_10bfloat16_tESL_S2P_SL_NS2F_6fusion15FusionCallbacksIS2J_NS2Q_17LinearCombinationIS2P_fS2P_fLNS_15FloatRoundStyleE2EEES2K_S2O_JEEENS4_5SM1004TMEM4LOAD26SM100_TMEM_LOAD_32dp32b64xENS4_13SM90_TMA_LOADENS1J_IS1L_NS1M_ILi16EEENSM_INS5_IJS1O_S2M_EEENS5_IJS2M_SD_EEEEEEENS4_39AutoVectorizingCopyWithAssumedAlignmentILi128EEENS4_14SM90_TMA_STOREES35_S37_S37_EEEvvEEEEvNT_6ParamsE)
	.align		4
        /*000c*/ 	.word	index@(__assertfail)
	.align		4
        /*0010*/ 	.word	0x00000000
	.align		4
        /*0014*/ 	.word	0xfffffffe
	.align		4
        /*0018*/ 	.word	0x00000000
	.align		4
        /*001c*/ 	.word	0xfffffffd
	.align		4
        /*0020*/ 	.word	0x00000000
	.align		4
        /*0024*/ 	.word	0xfffffffc


//--------------------- .nv.constant4             --------------------------
	.section	.nv.constant4,"a",@progbits
	.align	8
	.align		8
.nv.constant4:
        /*0000*/ 	.dword	__assertfail
	.align		8
        /*0008*/ 	.dword	__unnamed_1
	.align		8
        /*0010*/ 	.dword	__unnamed_2
	.align		8
        /*0018*/ 	.dword	_ZN40_INTERNAL_5d8dbee5_4_k_cu_75d2c13f_213034cuda3std3__45__cpo5beginE
	.align		8
        /*0020*/ 	.dword	_ZN40_INTERNAL_5d8dbee5_4_k_cu_75d2c13f_213034cuda3std3__45__cpo3endE
	.align		8
        /*0028*/ 	.dword	_ZN40_INTERNAL_5d8dbee5_4_k_cu_75d2c13f_213034cuda3std3__45__cpo6cbeginE
	.align		8
        /*0030*/ 	.dword	_ZN40_INTERNAL_5d8dbee5_4_k_cu_75d2c13f_213034cuda3std3__45__cpo4cendE
	.align		8
        /*0038*/ 	.dword	_ZN40_INTERNAL_5d8dbee5_4_k_cu_75d2c13f_213034cuda3std3__442_GLOBAL__N__5d8dbee5_4_k_cu_75d2c13f_213036ignoreE
	.align		8
        /*0040*/ 	.dword	_ZN40_INTERNAL_5d8dbee5_4_k_cu_75d2c13f_213034cuda3std3__419piecewise_constructE
	.align		8
        /*0048*/ 	.dword	_ZN40_INTERNAL_5d8dbee5_4_k_cu_75d2c13f_213034cuda3std3__48in_placeE
	.align		8
        /*0050*/ 	.dword	_ZN40_INTERNAL_5d8dbee5_4_k_cu_75d2c13f_213034cuda3std6ranges3__45__cpo4swapE
	.align		8
        /*0058*/ 	.dword	_ZN40_INTERNAL_5d8dbee5_4_k_cu_75d2c13f_213034cuda3std6ranges3__45__cpo9iter_moveE
	.align		8
        /*0060*/ 	.dword	_ZN40_INTERNAL_5d8dbee5_4_k_cu_75d2c13f_213034cute7productE
	.align		8
        /*0068*/ 	.dword	_ZN40_INTERNAL_5d8dbee5_4_k_cu_75d2c13f_213034cute1_E
	.align		8
        /*0070*/ 	.dword	$str$25
	.align		8
        /*0078*/ 	.dword	$str$26
	.align		8
        /*0080*/ 	.dword	$str$27
	.align		8
        /*0088*/ 	.dword	$str$28


//--------------------- .text._ZN7cutlass13device_kernelINS_4gemm6kernel13GemmUniversalIN4cute5tupleIJiiiiEEENS1_10collective13CollectiveMmaINS1_46MainloopSm100TmaUmmaWarpSpecializedBlockScaledILi2ELi2ELi1ENS5_IJNS4_1CILi4EEENSA_ILi2EEENSA_ILi1EEEEEEEENS5_IJNSA_ILi256EEESG_SG_EEENS5_IJNS_12float_e5m2_tENS_13float_ue8m0_tEEEENS5_IJNS5_IJlSD_lEEENS4_6LayoutINS5_IJNS5_IJNS5_IJNSA_ILi32EEESB_EEEiEEESP_NS5_IJSD_iEEEEEENS5_IJNS5_IJNS5_IJNSA_ILi16EEESB_EEEiEEENS5_IJNS5_IJNSA_ILi0EEESD_EEENSA_ILi512EEEEEENS5_IJSV_iEEEEEEEEEEESK_S12_NS4_8TiledMMAINS4_8MMA_AtomIJNS4_27SM100_MMA_MXF8F6F4_2x1SM_SSISI_SI_fSJ_Li256ELi256ELNS4_4UMMA5MajorE0ELS17_0ELNS16_7ScaleInE0ELS18_0EEEEEENSM_INS5_IJSD_SD_SD_EEENS5_IJSV_SV_SV_EEEEENS5_IJNS4_10UnderscoreES1E_S1E_EEEEENS5_IJNS4_28SM100_TMA_2SM_LOAD_MULTICASTES1H_EEENS5_IJNS4_14ComposedLayoutINS4_7SwizzleILi3ELi4ELi3EEENS4_18smem_ptr_flag_bitsILi8EEENSM_INS5_IJNSA_ILi8EEENSA_ILi128EEEEEENS5_IJS1P_SD_EEEEEEENSM_INS5_IJNS5_IJNS5_IJSO_SD_EEENS5_IJSN_SD_EEEEEESD_NS5_IJSB_SC_EEEEEENS5_IJNS5_IJNS5_IJST_SX_EEESW_EEESV_NS5_IJSD_SX_EEEEEEEEEEEvNS4_8identityES1I_NS5_IJS1T_NSM_INS5_IJNS5_IJNS5_IJSO_SC_EEES1V_EEESD_S1X_EEENS5_IJS20_SV_NS5_IJSD_NSA_ILi1024EEEEEEEEEEEEEEvS25_EENS_8epilogue10collective18CollectiveEpilogueINS2F_23Sm100TmaWarpSpecializedILi4ELi2ELi64ELb1ELb0EEEJNS5_IJS1P_SG_SG_EEENS5_IJNSM_IS1P_SD_EENSM_INSA_ILi64EEESD_EEEEENS_10bfloat16_tESL_S2P_SL_NS2F_6fusion15FusionCallbacksIS2J_NS2Q_17LinearCombinationIS2P_fS2P_fLNS_15FloatRoundStyleE2EEES2K_S2O_JEEENS4_5SM1004TMEM4LOAD26SM100_TMEM_LOAD_32dp32b64xENS4_13SM90_TMA_LOADENS1J_IS1L_NS1M_ILi16EEENSM_INS5_IJS1O_S2M_EEENS5_IJS2M_SD_EEEEEEENS4_39AutoVectorizingCopyWithAssumedAlignmentILi128EEENS4_14SM90_TMA_STOREES35_S37_S37_EEEvvEEEEvNT_6ParamsE --------------------------
	.section	.text._ZN7cutlass13device_kernelINS_4gemm6kernel13GemmUniversalIN4cute5tupleIJiiiiEEENS1_10collective13CollectiveMmaINS1_46MainloopSm100TmaUmmaWarpSpecializedBlockScaledILi2ELi2ELi1ENS5_IJNS4_1CILi4EEENSA_ILi2EEENSA_ILi1EEEEEEEENS5_IJNSA_ILi256EEESG_SG_EEENS5_IJNS_12float_e5m2_tENS_13float_ue8m0_tEEEENS5_IJNS5_IJlSD_lEEENS4_6LayoutINS5_IJNS5_IJNS5_IJNSA_ILi32EEESB_EEEiEEESP_NS5_IJSD_iEEEEEENS5_IJNS5_IJNS5_IJNSA_ILi16EEESB_EEEiEEENS5_IJNS5_IJNSA_ILi0EEESD_EEENSA_ILi512EEEEEENS5_IJSV_iEEEEEEEEEEESK_S12_NS4_8TiledMMAINS4_8MMA_AtomIJNS4_27SM100_MMA_MXF8F6F4_2x1SM_SSISI_SI_fSJ_Li256ELi256ELNS4_4UMMA5MajorE0ELS17_0ELNS16_7ScaleInE0ELS18_0EEEEEENSM_INS5_IJSD_SD_SD_EEENS5_IJSV_SV_SV_EEEEENS5_IJNS4_10UnderscoreES1E_S1E_EEEEENS5_IJNS4_28SM100_TMA_2SM_LOAD_MULTICASTES1H_EEENS5_IJNS4_14ComposedLayoutINS4_7SwizzleILi3ELi4ELi3EEENS4_18smem_ptr_flag_bitsILi8EEENSM_INS5_IJNSA_ILi8EEENSA_ILi128EEEEEENS5_IJS1P_SD_EEEEEEENSM_INS5_IJNS5_IJNS5_IJSO_SD_EEENS5_IJSN_SD_EEEEEESD_NS5_IJSB_SC_EEEEEENS5_IJNS5_IJNS5_IJST_SX_EEESW_EEESV_NS5_IJSD_SX_EEEEEEEEEEEvNS4_8identityES1I_NS5_IJS1T_NSM_INS5_IJNS5_IJNS5_IJSO_SC_EEES1V_EEESD_S1X_EEENS5_IJS20_SV_NS5_IJSD_NSA_ILi1024EEEEEEEEEEEEEEvS25_EENS_8epilogue10collective18CollectiveEpilogueINS2F_23Sm100TmaWarpSpecializedILi4ELi2ELi64ELb1ELb0EEEJNS5_IJS1P_SG_SG_EEENS5_IJNSM_IS1P_SD_EENSM_INSA_ILi64EEESD_EEEEENS_10bfloat16_tESL_S2P_SL_NS2F_6fusion15FusionCallbacksIS2J_NS2Q_17LinearCombinationIS2P_fS2P_fLNS_15FloatRoundStyleE2EEES2K_S2O_JEEENS4_5SM1004TMEM4LOAD26SM100_TMEM_LOAD_32dp32b64xENS4_13SM90_TMA_LOADENS1J_IS1L_NS1M_ILi16EEENSM_INS5_IJS1O_S2M_EEENS5_IJS2M_SD_EEEEEEENS4_39AutoVectorizingCopyWithAssumedAlignmentILi128EEENS4_14SM90_TMA_STOREES35_S37_S37_EEEvvEEEEvNT_6ParamsE,"ax",@progbits
	.align	128
.text._ZN7cutlass13device_kernelINS_4gemm6kernel13GemmUniversalIN4cute5tupleIJiiiiEEENS1_10collective13CollectiveMmaINS1_46MainloopSm100TmaUmmaWarpSpecializedBlockScaledILi2ELi2ELi1ENS5_IJNS4_1CILi4EEENSA_ILi2EEENSA_ILi1EEEEEEEENS5_IJNSA_ILi256EEESG_SG_EEENS5_IJNS_12float_e5m2_tENS_13float_ue8m0_tEEEENS5_IJNS5_IJlSD_lEEENS4_6LayoutINS5_IJNS5_IJNS5_IJNSA_ILi32EEESB_EEEiEEESP_NS5_IJSD_iEEEEEENS5_IJNS5_IJNS5_IJNSA_ILi16EEESB_EEEiEEENS5_IJNS5_IJNSA_ILi0EEESD_EEENSA_ILi512EEEEEENS5_IJSV_iEEEEEEEEEEESK_S12_NS4_8TiledMMAINS4_8MMA_AtomIJNS4_27SM100_MMA_MXF8F6F4_2x1SM_SSISI_SI_fSJ_Li256ELi256ELNS4_4UMMA5MajorE0ELS17_0ELNS16_7ScaleInE0ELS18_0EEEEEENSM_INS5_IJSD_SD_SD_EEENS5_IJSV_SV_SV_EEEEENS5_IJNS4_10UnderscoreES1E_S1E_EEEEENS5_IJNS4_28SM100_TMA_2SM_LOAD_MULTICASTES1H_EEENS5_IJNS4_14ComposedLayoutINS4_7SwizzleILi3ELi4ELi3EEENS4_18smem_ptr_flag_bitsILi8EEENSM_INS5_IJNSA_ILi8EEENSA_ILi128EEEEEENS5_IJS1P_SD_EEEEEEENSM_INS5_IJNS5_IJNS5_IJSO_SD_EEENS5_IJSN_SD_EEEEEESD_NS5_IJSB_SC_EEEEEENS5_IJNS5_IJNS5_IJST_SX_EEESW_EEESV_NS5_IJSD_SX_EEEEEEEEEEEvNS4_8identityES1I_NS5_IJS1T_NSM_INS5_IJNS5_IJNS5_IJSO_SC_EEES1V_EEESD_S1X_EEENS5_IJS20_SV_NS5_IJSD_NSA_ILi1024EEEEEEEEEEEEEEvS25_EENS_8epilogue10collective18CollectiveEpilogueINS2F_23Sm100TmaWarpSpecializedILi4ELi2ELi64ELb1ELb0EEEJNS5_IJS1P_SG_SG_EEENS5_IJNSM_IS1P_SD_EENSM_INSA_ILi64EEESD_EEEEENS_10bfloat16_tESL_S2P_SL_NS2F_6fusion15FusionCallbacksIS2J_NS2Q_17LinearCombinationIS2P_fS2P_fLNS_15FloatRoundStyleE2EEES2K_S2O_JEEENS4_5SM1004TMEM4LOAD26SM100_TMEM_LOAD_32dp32b64xENS4_13SM90_TMA_LOADENS1J_IS1L_NS1M_ILi16EEENSM_INS5_IJS1O_S2M_EEENS5_IJS2M_SD_EEEEEEENS4_39AutoVectorizingCopyWithAssumedAlignmentILi128EEENS4_14SM90_TMA_STOREES35_S37_S37_EEEvvEEEEvNT_6ParamsE:
        .type           _ZN7cutlass13device_kernelINS_4gemm6kernel13GemmUniversalIN4cute5tupleIJiiiiEEENS1_10collective13CollectiveMmaINS1_46MainloopSm100TmaUmmaWarpSpecializedBlockScaledILi2ELi2ELi1ENS5_IJNS4_1CILi4EEENSA_ILi2EEENSA_ILi1EEEEEEEENS5_IJNSA_ILi256EEESG_SG_EEENS5_IJNS_12float_e5m2_tENS_13float_ue8m0_tEEEENS5_IJNS5_IJlSD_lEEENS4_6LayoutINS5_IJNS5_IJNS5_IJNSA_ILi32EEESB_EEEiEEESP_NS5_IJSD_iEEEEEENS5_IJNS5_IJNS5_IJNSA_ILi16EEESB_EEEiEEENS5_IJNS5_IJNSA_ILi0EEESD_EEENSA_ILi512EEEEEENS5_IJSV_iEEEEEEEEEEESK_S12_NS4_8TiledMMAINS4_8MMA_AtomIJNS4_27SM100_MMA_MXF8F6F4_2x1SM_SSISI_SI_fSJ_Li256ELi256ELNS4_4UMMA5MajorE0ELS17_0ELNS16_7ScaleInE0ELS18_0EEEEEENSM_INS5_IJSD_SD_SD_EEENS5_IJSV_SV_SV_EEEEENS5_IJNS4_10UnderscoreES1E_S1E_EEEEENS5_IJNS4_28SM100_TMA_2SM_LOAD_MULTICASTES1H_EEENS5_IJNS4_14ComposedLayoutINS4_7SwizzleILi3ELi4ELi3EEENS4_18smem_ptr_flag_bitsILi8EEENSM_INS5_IJNSA_ILi8EEENSA_ILi128EEEEEENS5_IJS1P_SD_EEEEEEENSM_INS5_IJNS5_IJNS5_IJSO_SD_EEENS5_IJSN_SD_EEEEEESD_NS5_IJSB_SC_EEEEEENS5_IJNS5_IJNS5_IJST_SX_EEESW_EEESV_NS5_IJSD_SX_EEEEEEEEEEEvNS4_8identityES1I_NS5_IJS1T_NSM_INS5_IJNS5_IJNS5_IJSO_SC_EEES1V_EEESD_S1X_EEENS5_IJS20_SV_NS5_IJSD_NSA_ILi1024EEEEEEEEEEEEEEvS25_EENS_8epilogue10collective18CollectiveEpilogueINS2F_23Sm100TmaWarpSpecializedILi4ELi2ELi64ELb1ELb0EEEJNS5_IJS1P_SG_SG_EEENS5_IJNSM_IS1P_SD_EENSM_INSA_ILi64EEESD_EEEEENS_10bfloat16_tESL_S2P_SL_NS2F_6fusion15FusionCallbacksIS2J_NS2Q_17LinearCombinationIS2P_fS2P_fLNS_15FloatRoundStyleE2EEES2K_S2O_JEEENS4_5SM1004TMEM4LOAD26SM100_TMEM_LOAD_32dp32b64xENS4_13SM90_TMA_LOADENS1J_IS1L_NS1M_ILi16EEENSM_INS5_IJS1O_S2M_EEENS5_IJS2M_SD_EEEEEEENS4_39AutoVectorizingCopyWithAssumedAlignmentILi128EEENS4_14SM90_TMA_STOREES35_S37_S37_EEEvvEEEEvNT_6ParamsE,@function
        .size           _ZN7cutlass13device_kernelINS_4gemm6kernel13GemmUniversalIN4cute5tupleIJiiiiEEENS1_10collective13CollectiveMmaINS1_46MainloopSm100TmaUmmaWarpSpecializedBlockScaledILi2ELi2ELi1ENS5_IJNS4_1CILi4EEENSA_ILi2EEENSA_ILi1EEEEEEEENS5_IJNSA_ILi256EEESG_SG_EEENS5_IJNS_12float_e5m2_tENS_13float_ue8m0_tEEEENS5_IJNS5_IJlSD_lEEENS4_6LayoutINS5_IJNS5_IJNS5_IJNSA_ILi32EEESB_EEEiEEESP_NS5_IJSD_iEEEEEENS5_IJNS5_IJNS5_IJNSA_ILi16EEESB_EEEiEEENS5_IJNS5_IJNSA_ILi0EEESD_EEENSA_ILi512EEEEEENS5_IJSV_iEEEEEEEEEEESK_S12_NS4_8TiledMMAINS4_8MMA_AtomIJNS4_27SM100_MMA_MXF8F6F4_2x1SM_SSISI_SI_fSJ_Li256ELi256ELNS4_4UMMA5MajorE0ELS17_0ELNS16_7ScaleInE0ELS18_0EEEEEENSM_INS5_IJSD_SD_SD_EEENS5_IJSV_SV_SV_EEEEENS5_IJNS4_10UnderscoreES1E_S1E_EEEEENS5_IJNS4_28SM100_TMA_2SM_LOAD_MULTICASTES1H_EEENS5_IJNS4_14ComposedLayoutINS4_7SwizzleILi3ELi4ELi3EEENS4_18smem_ptr_flag_bitsILi8EEENSM_INS5_IJNSA_ILi8EEENSA_ILi128EEEEEENS5_IJS1P_SD_EEEEEEENSM_INS5_IJNS5_IJNS5_IJSO_SD_EEENS5_IJSN_SD_EEEEEESD_NS5_IJSB_SC_EEEEEENS5_IJNS5_IJNS5_IJST_SX_EEESW_EEESV_NS5_IJSD_SX_EEEEEEEEEEEvNS4_8identityES1I_NS5_IJS1T_NSM_INS5_IJNS5_IJNS5_IJSO_SC_EEES1V_EEESD_S1X_EEENS5_IJS20_SV_NS5_IJSD_NSA_ILi1024EEEEEEEEEEEEEEvS25_EENS_8epilogue10collective18CollectiveEpilogueINS2F_23Sm100TmaWarpSpecializedILi4ELi2ELi64ELb1ELb0EEEJNS5_IJS1P_SG_SG_EEENS5_IJNSM_IS1P_SD_EENSM_INSA_ILi64EEESD_EEEEENS_10bfloat16_tESL_S2P_SL_NS2F_6fusion15FusionCallbacksIS2J_NS2Q_17LinearCombinationIS2P_fS2P_fLNS_15FloatRoundStyleE2EEES2K_S2O_JEEENS4_5SM1004TMEM4LOAD26SM100_TMEM_LOAD_32dp32b64xENS4_13SM90_TMA_LOADENS1J_IS1L_NS1M_ILi16EEENSM_INS5_IJS1O_S2M_EEENS5_IJS2M_SD_EEEEEEENS4_39AutoVectorizingCopyWithAssumedAlignmentILi128EEENS4_14SM90_TMA_STOREES35_S37_S37_EEEvvEEEEvNT_6ParamsE,(.L_x_188 - _ZN7cutlass13device_kernelINS_4gemm6kernel13GemmUniversalIN4cute5tupleIJiiiiEEENS1_10collective13CollectiveMmaINS1_46MainloopSm100TmaUmmaWarpSpecializedBlockScaledILi2ELi2ELi1ENS5_IJNS4_1CILi4EEENSA_ILi2EEENSA_ILi1EEEEEEEENS5_IJNSA_ILi256EEESG_SG_EEENS5_IJNS_12float_e5m2_tENS_13float_ue8m0_tEEEENS5_IJNS5_IJlSD_lEEENS4_6LayoutINS5_IJNS5_IJNS5_IJNSA_ILi32EEESB_EEEiEEESP_NS5_IJSD_iEEEEEENS5_IJNS5_IJNS5_IJNSA_ILi16EEESB_EEEiEEENS5_IJNS5_IJNSA_ILi0EEESD_EEENSA_ILi512EEEEEENS5_IJSV_iEEEEEEEEEEESK_S12_NS4_8TiledMMAINS4_8MMA_AtomIJNS4_27SM100_MMA_MXF8F6F4_2x1SM_SSISI_SI_fSJ_Li256ELi256ELNS4_4UMMA5MajorE0ELS17_0ELNS16_7ScaleInE0ELS18_0EEEEEENSM_INS5_IJSD_SD_SD_EEENS5_IJSV_SV_SV_EEEEENS5_IJNS4_10UnderscoreES1E_S1E_EEEEENS5_IJNS4_28SM100_TMA_2SM_LOAD_MULTICASTES1H_EEENS5_IJNS4_14ComposedLayoutINS4_7SwizzleILi3ELi4ELi3EEENS4_18smem_ptr_flag_bitsILi8EEENSM_INS5_IJNSA_ILi8EEENSA_ILi128EEEEEENS5_IJS1P_SD_EEEEEEENSM_INS5_IJNS5_IJNS5_IJSO_SD_EEENS5_IJSN_SD_EEEEEESD_NS5_IJSB_SC_EEEEEENS5_IJNS5_IJNS5_IJST_SX_EEESW_EEESV_NS5_IJSD_SX_EEEEEEEEEEEvNS4_8identityES1I_NS5_IJS1T_NSM_INS5_IJNS5_IJNS5_IJSO_SC_EEES1V_EEESD_S1X_EEENS5_IJS20_SV_NS5_IJSD_NSA_ILi1024EEEEEEEEEEEEEEvS25_EENS_8epilogue10collective18CollectiveEpilogueINS2F_23Sm100TmaWarpSpecializedILi4ELi2ELi64ELb1ELb0EEEJNS5_IJS1P_SG_SG_EEENS5_IJNSM_IS1P_SD_EENSM_INSA_ILi64EEESD_EEEEENS_10bfloat16_tESL_S2P_SL_NS2F_6fusion15FusionCallbacksIS2J_NS2Q_17LinearCombinationIS2P_fS2P_fLNS_15FloatRoundStyleE2EEES2K_S2O_JEEENS4_5SM1004TMEM4LOAD26SM100_TMEM_LOAD_32dp32b64xENS4_13SM90_TMA_LOADENS1J_IS1L_NS1M_ILi16EEENSM_INS5_IJS1O_S2M_EEENS5_IJS2M_SD_EEEEEEENS4_39AutoVectorizingCopyWithAssumedAlignmentILi128EEENS4_14SM90_TMA_STOREES35_S37_S37_EEEvvEEEEvNT_6ParamsE)
        .other          _ZN7cutlass13device_kernelINS_4gemm6kernel13GemmUniversalIN4cute5tupleIJiiiiEEENS1_10collective13CollectiveMmaINS1_46MainloopSm100TmaUmmaWarpSpecializedBlockScaledILi2ELi2ELi1ENS5_IJNS4_1CILi4EEENSA_ILi2EEENSA_ILi1EEEEEEEENS5_IJNSA_ILi256EEESG_SG_EEENS5_IJNS_12float_e5m2_tENS_13float_ue8m0_tEEEENS5_IJNS5_IJlSD_lEEENS4_6LayoutINS5_IJNS5_IJNS5_IJNSA_ILi32EEESB_EEEiEEESP_NS5_IJSD_iEEEEEENS5_IJNS5_IJNS5_IJNSA_ILi16EEESB_EEEiEEENS5_IJNS5_IJNSA_ILi0EEESD_EEENSA_ILi512EEEEEENS5_IJSV_iEEEEEEEEEEESK_S12_NS4_8TiledMMAINS4_8MMA_AtomIJNS4_27SM100_MMA_MXF8F6F4_2x1SM_SSISI_SI_fSJ_Li256ELi256ELNS4_4UMMA5MajorE0ELS17_0ELNS16_7ScaleInE0ELS18_0EEEEEENSM_INS5_IJSD_SD_SD_EEENS5_IJSV_SV_SV_EEEEENS5_IJNS4_10UnderscoreES1E_S1E_EEEEENS5_IJNS4_28SM100_TMA_2SM_LOAD_MULTICASTES1H_EEENS5_IJNS4_14ComposedLayoutINS4_7SwizzleILi3ELi4ELi3EEENS4_18smem_ptr_flag_bitsILi8EEENSM_INS5_IJNSA_ILi8EEENSA_ILi128EEEEEENS5_IJS1P_SD_EEEEEEENSM_INS5_IJNS5_IJNS5_IJSO_SD_EEENS5_IJSN_SD_EEEEEESD_NS5_IJSB_SC_EEEEEENS5_IJNS5_IJNS5_IJST_SX_EEESW_EEESV_NS5_IJSD_SX_EEEEEEEEEEEvNS4_8identityES1I_NS5_IJS1T_NSM_INS5_IJNS5_IJNS5_IJSO_SC_EEES1V_EEESD_S1X_EEENS5_IJS20_SV_NS5_IJSD_NSA_ILi1024EEEEEEEEEEEEEEvS25_EENS_8epilogue10collective18CollectiveEpilogueINS2F_23Sm100TmaWarpSpecializedILi4ELi2ELi64ELb1ELb0EEEJNS5_IJS1P_SG_SG_EEENS5_IJNSM_IS1P_SD_EENSM_INSA_ILi64EEESD_EEEEENS_10bfloat16_tESL_S2P_SL_NS2F_6fusion15FusionCallbacksIS2J_NS2Q_17LinearCombinationIS2P_fS2P_fLNS_15FloatRoundStyleE2EEES2K_S2O_JEEENS4_5SM1004TMEM4LOAD26SM100_TMEM_LOAD_32dp32b64xENS4_13SM90_TMA_LOADENS1J_IS1L_NS1M_ILi16EEENSM_INS5_IJS1O_S2M_EEENS5_IJS2M_SD_EEEEEEENS4_39AutoVectorizingCopyWithAssumedAlignmentILi128EEENS4_14SM90_TMA_STOREES35_S37_S37_EEEvvEEEEvNT_6ParamsE,@"STO_CUDA_ENTRY STV_DEFAULT"
_ZN7cutlass13device_kernelINS_4gemm6kernel13GemmUniversalIN4cute5tupleIJiiiiEEENS1_10collective13CollectiveMmaINS1_46MainloopSm100TmaUmmaWarpSpecializedBlockScaledILi2ELi2ELi1ENS5_IJNS4_1CILi4EEENSA_ILi2EEENSA_ILi1EEEEEEEENS5_IJNSA_ILi256EEESG_SG_EEENS5_IJNS_12float_e5m2_tENS_13float_ue8m0_tEEEENS5_IJNS5_IJlSD_lEEENS4_6LayoutINS5_IJNS5_IJNS5_IJNSA_ILi32EEESB_EEEiEEESP_NS5_IJSD_iEEEEEENS5_IJNS5_IJNS5_IJNSA_ILi16EEESB_EEEiEEENS5_IJNS5_IJNSA_ILi0EEESD_EEENSA_ILi512EEEEEENS5_IJSV_iEEEEEEEEEEESK_S12_NS4_8TiledMMAINS4_8MMA_AtomIJNS4_27SM100_MMA_MXF8F6F4_2x1SM_SSISI_SI_fSJ_Li256ELi256ELNS4_4UMMA5MajorE0ELS17_0ELNS16_7ScaleInE0ELS18_0EEEEEENSM_INS5_IJSD_SD_SD_EEENS5_IJSV_SV_SV_EEEEENS5_IJNS4_10UnderscoreES1E_S1E_EEEEENS5_IJNS4_28SM100_TMA_2SM_LOAD_MULTICASTES1H_EEENS5_IJNS4_14ComposedLayoutINS4_7SwizzleILi3ELi4ELi3EEENS4_18smem_ptr_flag_bitsILi8EEENSM_INS5_IJNSA_ILi8EEENSA_ILi128EEEEEENS5_IJS1P_SD_EEEEEEENSM_INS5_IJNS5_IJNS5_IJSO_SD_EEENS5_IJSN_SD_EEEEEESD_NS5_IJSB_SC_EEEEEENS5_IJNS5_IJNS5_IJST_SX_EEESW_EEESV_NS5_IJSD_SX_EEEEEEEEEEEvNS4_8identityES1I_NS5_IJS1T_NSM_INS5_IJNS5_IJNS5_IJSO_SC_EEES1V_EEESD_S1X_EEENS5_IJS20_SV_NS5_IJSD_NSA_ILi1024EEEEEEEEEEEEEEvS25_EENS_8epilogue10collective18CollectiveEpilogueINS2F_23Sm100TmaWarpSpecializedILi4ELi2ELi64ELb1ELb0EEEJNS5_IJS1P_SG_SG_EEENS5_IJNSM_IS1P_SD_EENSM_INSA_ILi64EEESD_EEEEENS_10bfloat16_tESL_S2P_SL_NS2F_6fusion15FusionCallbacksIS2J_NS2Q_17LinearCombinationIS2P_fS2P_fLNS_15FloatRoundStyleE2EEES2K_S2O_JEEENS4_5SM1004TMEM4LOAD26SM100_TMEM_LOAD_32dp32b64xENS4_13SM90_TMA_LOADENS1J_IS1L_NS1M_ILi16EEENSM_INS5_IJS1O_S2M_EEENS5_IJS2M_SD_EEEEEEENS4_39AutoVectorizingCopyWithAssumedAlignmentILi128EEENS4_14SM90_TMA_STOREES35_S37_S37_EEEvvEEEEvNT_6ParamsE:
[----:B------:R-:W1:Y:S01]  /*0000*/  LDC R1, c[0x0][0x37c] ;  /* 0x0000df00ff017b82 */ /* 0x000e620000000800 */
[----:B------:R-:W2:Y:S01]  /*0010*/  S2R R154, SR_TID.X ;  /* 0x00000000009a7919 */ /* 0x000ea20000002100 */
[----:B------:R-:W3:Y:S06]  /*0020*/  LDCU.64 UR12, c[0x0][0xc90] ;  /* 0x00019200ff0c77ac */ /* 0x000eec0008000a00 */
[----:B------:R-:W4:Y:S01]  /*0030*/  S2UR UR4, SR_CgaCtaId ;  /* 0x00000000000479c3 */ /* 0x000f220000008800 */
[----:B------:R-:W-:Y:S02]  /*0040*/  PRMT R142, RZ, 0x7610, R142 ;  /* 0x00007610ff8e7816 */ /* 0x000fe4000000008e */
[----:B------:R-:W-:-:S02]  /*0050*/  ELECT P0, URZ, PT ;  /* 0x0000000000ff782f */ /* 0x000fc40003800000 */
[----:B---3--:R-:W-:-:S04]  /*0060*/  ISETP.NE.U32.AND P1, PT, RZ, UR12, PT ;  /* 0x0000000cff007c0c */ /* 0x008fc8000bf25070 */
[----:B------:R-:W-:Y:S01]  /*0070*/  ISETP.NE.AND.EX P2, PT, RZ, UR13, PT, P1 ;  /* 0x0000000dff007c0c */ /* 0x000fe2000bf45310 */
[----:B----4-:R-:W-:Y:S01]  /*0080*/  ULOP3.LUT UR4, UR4, 0x1, URZ, 0xc0, !UPT ;  /* 0x0000000104047892 */ /* 0x010fe2000f8ec0ff */
[----:B--2---:R-:W-:-:S05]  /*0090*/  SHF.R.U32.HI R143, RZ, 0x5, R154 ;  /* 0x00000005ff8f7819 */ /* 0x004fca000001169a */
[----:B------:R-:W-:Y:S01]  /*00a0*/  IMAD.U32 R4, RZ, RZ, UR4 ;  /* 0x00000004ff047e24 */ /* 0x000fe2000f8e00ff */
[----:B------:R-:W2:Y:S02]  /*00b0*/  SHFL.IDX PT, R0, R143, RZ, 0x1f ;  /* 0x00001fff8f007589 */ /* 0x000ea400000e0000 */
[----:B--2---:R-:W-:-:S03]  /*00c0*/  R2UR UR17, R0 ;  /* 0x00000000001172ca */ /* 0x004fc600000e0000 */
[----:B-1----:R-:W-:-:S12]  /*00d0*/  @P2 BRA `(.L_x_0) ;  /* 0x0000000000302947 */ /* 0x002fd80003800000 */
[----:B------:R-:W1:Y:S02]  /*00e0*/  LDCU.64 UR4, c[0x0][0xc88] ;  /* 0x00019100ff0477ac */ /* 0x000e640008000a00 */
[----:B-1----:R-:W-:-:S04]  /*00f0*/  UISETP.NE.U32.AND UP0, UPT, UR4, URZ, UPT ;  /* 0x000000ff0400728c */ /* 0x002fc8000bf05070 */
[----:B------:R-:W-:-:S09]  /*0100*/  UISETP.NE.AND.EX UP0, UPT, UR5, URZ, UPT, UP0 ;  /* 0x000000ff0500728c */ /* 0x000fd2000bf05300 */
[----:B------:R-:W-:Y:S05]  /*0110*/  BRA.U !UP0, `(.L_x_1) ;  /* 0x0000000108147547 */ /* 0x000fea000b800000 */
[----:B------:R-:W1:Y:S01]  /*0120*/  LDC.64 R2, c[0x0][0xc88] ;  /* 0x00032200ff027b82 */ /* 0x000e620000000a00 */
[----:B------:R-:W1:Y:S02]  /*0130*/  LDCU.64 UR4, c[0x0][0x358] ;  /* 0x00006b00ff0477ac */ /* 0x000e640008000a00 */
[----:B-1----:R1:W5:Y:S01]  /*0140*/  LDG.E R71, desc[UR4][R2.64] ;  /* 0x0000000402477981 */ /* 0x002362000c1e1900 */
[----:B------:R-:W-:Y:S01]  /*0150*/  HFMA2 R142, -RZ, RZ, 0, 5.9604644775390625e-08 ;  /* 0x00000001ff8e7431 */ /* 0x000fe200000001ff */
[----:B------:R-:W-:Y:S05]  /*0160*/  BRA `(.L_x_0) ;  /* 0x00000000000c7947 */ /* 0x000fea0003800000 */
.L_x_1:
[----:B------:R-:W1:Y:S01]  /*0170*/  LDCU UR4, c[0x0][0xc80] ;  /* 0x00019000ff0477ac */ /* 0x000e620008000800 */
[----:B------:R-:W-:Y:S01]  /*0180*/  HFMA2 R142, -RZ, RZ, 0, 5.9604644775390625e-08 ;  /* 0x00000001ff8e7431 */ /* 0x000fe200000001ff */
[----:B-1----:R-:W-:-:S07]  /*0190*/  MOV R71, UR4 ;  /* 0x0000000400477c02 */ /* 0x002fce0008000f00 */
.L_x_0:
[----:B------:R-:W2:Y:S02]  /*01a0*/  LDCU.64 UR4, c[0x0][0xcb0] ;  /* 0x00019600ff0477ac */ /* 0x000ea40008000a00 */
[----:B--2---:R-:W-:-:S04]  /*01b0*/  UISETP.NE.U32.AND UP0, UPT, UR4, URZ, UPT ;  /* 0x000000ff0400728c */ /* 0x004fc8000bf05070 */
[----:B------:R-:W-:-:S09]  /*01c0*/  UISETP.NE.AND.EX UP0, UPT, UR5, URZ, UPT, UP0 ;  /* 0x000000ff0500728c */ /* 0x000fd2000bf05300 */
[----:B------:R-:W-:Y:S05]  /*01d0*/  BRA.U UP0, `(.L_x_2) ;  /* 0x0000000100287547 */ /* 0x000fea000b800000 */
[----:B------:R-:W2:Y:S02]  /*01e0*/  LDCU.64 UR4, c[0x0][0xca8] ;  /* 0x00019500ff0477ac */ /* 0x000ea40008000a00 */
[----:B--2---:R-:W-:-:S04]  /*01f0*/  UISETP.NE.U32.AND UP0, UPT, UR4, URZ, UPT ;  /* 0x000000ff0400728c */ /* 0x004fc8000bf05070 */
[----:B------:R-:W-:-:S09]  /*0200*/  UISETP.NE.AND.EX UP0, UPT, UR5, URZ, UPT, UP0 ;  /* 0x000000ff0500728c */ /* 0x000fd2000bf05300 */
[----:B------:R-:W-:Y:S05]  /*0210*/  BRA.U !UP0, `(.L_x_3) ;  /* 0x0000000108107547 */ /* 0x000fea000b800000 */
[----:B------:R-:W2:Y:S01]  /*0220*/  LDC.64 R68, c[0x0][0xca8] ;  /* 0x00032a00ff447b82 */ /* 0x000ea20000000a00 */
[----:B------:R-:W2:Y:S02]  /*0230*/  LDCU.64 UR4, c[0x0][0x358] ;  /* 0x00006b00ff0477ac */ /* 0x000ea40008000a00 */
[----:B--2---:R2:W5:Y:S01]  /*0240*/  LDG.E R68, desc[UR4][R68.64] ;  /* 0x0000000444447981 */ /* 0x004562000c1e1900 */
[----:B------:R-:W-:Y:S05]  /*0250*/  BRA `(.L_x_2) ;  /* 0x0000000000087947 */ /* 0x000fea0003800000 */
.L_x_3:
[----:B------:R-:W2:Y:S02]  /*0260*/  LDCU UR4, c[0x0][0xca0] ;  /* 0x00019400ff0477ac */ /* 0x000ea40008000800 */
[----:B--2---:R-:W-:Y:S02]  /*0270*/  MOV R68, UR4 ;  /* 0x0000000400447c02 */ /* 0x004fe40008000f00 */
.L_x_2:
[----:B------:R-:W-:Y:S01]  /*0280*/  IMAD.U32 R0, RZ, RZ, UR17 ;  /* 0x00000011ff007e24 */ /* 0x000fe2000f8e00ff */
[----:B------:R-:W-:Y:S04]  /*0290*/  BSSY.RECONVERGENT B0, `(.L_x_4) ;  /* 0x0000012000007945 */ /* 0x000fe80003800200 */
[C---:B------:R-:W-:Y:S02]  /*02a0*/  ISETP.NE.OR P3, PT, R0.reuse, 0x1, !P0 ;  /* 0x000000010000780c */ /* 0x040fe40004765670 */
[----:B------:R-:W-:-:S11]  /*02b0*/  ISETP.NE.OR P2, PT, R0, 0x3, !P0 ;  /* 0x000000030000780c */ /* 0x000fd60004745670 */
[----:B------:R-:W-:Y:S05]  /*02c0*/  @P3 BRA `(.L_x_5) ;  /* 0x0000000000383947 */ /* 0x000fea0003800000 */
[----:B------:R-:W3:Y:S02]  /*02d0*/  LDCU.64 UR4, c[0x0][0x348] ;  /* 0x00006900ff0477ac */ /* 0x000ee40008000a00 */
[----:B---3--:R-:W-:Y:S02]  /*02e0*/  UIADD3 UR10, UP3, UPT, UR4, 0x80, URZ ;  /* 0x00000080040a7890 */ /* 0x008fe4000ff7e0ff */
[----:B------:R-:W-:Y:S02]  /*02f0*/  UIADD3 UR8, UP2, UPT, UR4, 0x180, URZ ;  /* 0x0000018004087890 */ /* 0x000fe4000ff5e0ff */
[----:B------:R-:W-:Y:S02]  /*0300*/  UIADD3 UR6, UP1, UPT, UR4, 0x280, URZ ;  /* 0x0000028004067890 */ /* 0x000fe4000ff3e0ff */
[----:B------:R-:W-:Y:S02]  /*0310*/  UIADD3 UR4, UP0, UPT, UR4, 0x380, URZ ;  /* 0x0000038004047890 */ /* 0x000fe4000ff1e0ff */
[----:B------:R-:W-:-:S02]  /*0320*/  UIADD3.X UR11, UPT, UPT, URZ, UR5, URZ, UP3, !UPT ;  /* 0x00000005ff0b7290 */ /* 0x000fc40009ffe4ff */
[----:B------:R-:W-:Y:S02]  /*0330*/  UIADD3.X UR9, UPT, UPT, URZ, UR5, URZ, UP2, !UPT ;  /* 0x00000005ff097290 */ /* 0x000fe400097fe4ff */
[----:B------:R-:W-:Y:S02]  /*0340*/  UIADD3.X UR7, UPT, UPT, URZ, UR5, URZ, UP1, !UPT ;  /* 0x00000005ff077290 */ /* 0x000fe40008ffe4ff */
[----:B------:R-:W-:-:S03]  /*0350*/  UIADD3.X UR5, UPT, UPT, URZ, UR5, URZ, UP0, !UPT ;  /* 0x00000005ff057290 */ /* 0x000fc600087fe4ff */
[----:B------:R3:W-:Y:S02]  /*0360*/  UTMACCTL.PF [UR10] ;  /* 0x000000000a0079b9 */ /* 0x0007e40008040000 */
[----:B------:R3:W-:Y:S02]  /*0370*/  UTMACCTL.PF [UR8] ;  /* 0x00000000080079b9 */ /* 0x0007e40008040000 */
[----:B------:R3:W-:Y:S02]  /*0380*/  UTMACCTL.PF [UR6] ;  /* 0x00000000060079b9 */ /* 0x0007e40008040000 */
[----:B------:R3:W-:Y:S02]  /*0390*/  UTMACCTL.PF [UR4] ;  /* 0x00000000040079b9 */ /* 0x0007e40008040000 */
[----:B---3--:R-:W-:Y:S01]  /*03a0*/  NOP ;  /* 0x0000000000007918 */ /* 0x008fe20000000000 */
.L_x_5:
[----:B------:R-:W-:Y:S05]  /*03b0*/  BSYNC.RECONVERGENT B0 ;  /* 0x0000000000007941 */ /* 0x000fea0003800200 */
.L_x_4:
[----:B------:R-:W-:Y:S04]  /*03c0*/  BSSY.RECONVERGENT B0, `(.L_x_6) ;  /* 0x000000a000007945 */ /* 0x000fe80003800200 */
[----:B------:R-:W-:Y:S05]  /*03d0*/  @P2 BRA `(.L_x_7) ;  /* 0x0000000000202947 */ /* 0x000fea0003800000 */
[----:B------:R-:W3:Y:S02]  /*03e0*/  LDCU.64 UR4, c[0x0][0x348] ;  /* 0x00006900ff0477ac */ /* 0x000ee40008000a00 */
[----:B---3--:R-:W-:Y:S02]  /*03f0*/  UIADD3 UR6, UP1, UPT, UR4, 0x980, URZ ;  /* 0x0000098004067890 */ /* 0x008fe4000ff3e0ff */
[----:B------:R-:W-:Y:S02]  /*0400*/  UIADD3 UR4, UP0, UPT, UR4, 0xa80, URZ ;  /* 0x00000a8004047890 */ /* 0x000fe4000ff1e0ff */
[----:B------:R-:W-:Y:S02]  /*0410*/  UIADD3.X UR7, UPT, UPT, URZ, UR5, URZ, UP1, !UPT ;  /* 0x00000005ff077290 */ /* 0x000fe40008ffe4ff */
[----:B------:R-:W-:-:S07]  /*0420*/  UIADD3.X UR5, UPT, UPT, URZ, UR5, URZ, UP0, !UPT ;  /* 0x00000005ff057290 */ /* 0x000fce00087fe4ff */
[----:B------:R3:W-:Y:S02]  /*0430*/  UTMACCTL.PF [UR6] ;  /* 0x00000000060079b9 */ /* 0x0007e40008040000 */
[----:B------:R3:W-:Y:S02]  /*0440*/  UTMACCTL.PF [UR4] ;  /* 0x00000000040079b9 */ /* 0x0007e40008040000 */
[----:B---3--:R-:W-:Y:S01]  /*0450*/  NOP ;  /* 0x0000000000007918 */ /* 0x008fe20000000000 */
.L_x_7:
[----:B------:R-:W-:Y:S05]  /*0460*/  BSYNC.RECONVERGENT B0 ;  /* 0x0000000000007941 */ /* 0x000fea0003800200 */
.L_x_6:
[----:B------:R-:W3:Y:S01]  /*0470*/  LDCU.64 UR4, c[0x0][0xc88] ;  /* 0x00019100ff0477ac */ /* 0x000ee20008000a00 */
[----:B------:R-:W-:Y:S01]  /*0480*/  ISETP.NE.AND.EX P1, PT, RZ, UR13, PT, P1 ;  /* 0x0000000dff007c0c */ /* 0x000fe2000bf25310 */
[----:B------:R-:W-:Y:S01]  /*0490*/  UPLOP3.LUT UP5, UPT, UPT, UPT, UPT, 0x80, 0x8 ;  /* 0x000000000008789c */ /* 0x000fe20003faf070 */
[----:B---3--:R-:W-:-:S04]  /*04a0*/  ISETP.NE.U32.AND P2, PT, RZ, UR4, PT ;  /* 0x00000004ff007c0c */ /* 0x008fc8000bf45070 */
[----:B------:R-:W-:-:S13]  /*04b0*/  ISETP.NE.AND.EX P2, PT, RZ, UR5, PT, P2 ;  /* 0x00000005ff007c0c */ /* 0x000fda000bf45320 */
[----:B------:R-:W-:Y:S05]  /*04c0*/  @P2 BRA P1, `(.L_x_8) ;  /* 0x0000000000282947 */ /* 0x000fea0000800000 */
[----:B------:R-:W-:Y:S01]  /*04d0*/  UISETP.NE.U32.AND UP0, UPT, UR12, URZ, UPT ;  /* 0x000000ff0c00728c */ /* 0x000fe2000bf05070 */
[----:B-----5:R-:W-:Y:S01]  /*04e0*/  FSETP.NEU.AND P1, PT, R71, RZ, PT ;  /* 0x000000ff4700720b */ /* 0x020fe20003f2d000 */
[----:B------:R-:W-:Y:S02]  /*04f0*/  UISETP.NE.U32.AND UP2, UPT, UR4, URZ, UPT ;  /* 0x000000ff0400728c */ /* 0x000fe4000bf45070 */
[----:B------:R-:W-:Y:S02]  /*0500*/  UISETP.NE.AND.EX UP1, UPT, UR13, URZ, UPT, UP0 ;  /* 0x000000ff0d00728c */ /* 0x000fe4000bf25300 */
[----:B------:R-:W-:-:S04]  /*0510*/  UISETP.NE.AND.EX UP0, UPT, UR5, URZ, UPT, UP2 ;  /* 0x000000ff0500728c */ /* 0x000fc8000bf05320 */
[----:B------:R-:W-:-:S04]  /*0520*/  USEL UR4, URZ, 0xffffffff, UP0 ;  /* 0xffffffffff047887 */ /* 0x000fc80008000000 */
[----:B------:R-:W-:Y:S01]  /*0530*/  VOTEU.ANY UP0, P1 ;  /* 0x0000000000ff7886 */ /* 0x000fe20000800100 */
[----:B------:R-:W-:-:S04]  /*0540*/  @!UP1 USEL UR4, URZ, 0xffffffff, UP0 ;  /* 0xffffffffff049887 */ /* 0x000fc80008000000 */
[----:B------:R-:W-:-:S04]  /*0550*/  ULOP3.LUT UR4, UR4, 0x1, URZ, 0xc0, !UPT ;  /* 0x0000000104047892 */ /* 0x000fc8000f8ec0ff */
[----:B------:R-:W-:-:S11]  /*0560*/  UISETP.NE.U32.AND UP5, UPT, UR4, 0x1, UPT ;  /* 0x000000010400788c */ /* 0x000fd6000bfa5070 */
.L_x_8:
[----:B------:R-:W3:Y:S01]  /*0570*/  SHFL.IDX PT, R0, R143, RZ, 0x1f ;  /* 0x00001fff8f007589 */ /* 0x000ee200000e0000 */
[----:B------:R-:W4:Y:S01]  /*0580*/  S2UR UR4, SR_CgaCtaId ;  /* 0x00000000000479c3 */ /* 0x000f220000008800 */
[----:B------:R-:W-:-:S04]  /*0590*/  UISETP.NE.AND UP0, UPT, UR17, 0x2, UPT ;  /* 0x000000021100788c */ /* 0x000fc8000bf05270 */
[----:B------:R-:W-:Y:S01]  /*05a0*/  USEL UR49, URZ, 0x1, UP0 ;  /* 0x00000001ff317887 */ /* 0x000fe20008000000 */
[----:B---3--:R-:W-:Y:S01]  /*05b0*/  ISETP.NE.AND P1, PT, R0, RZ, PT ;  /* 0x000000ff0000720c */ /* 0x008fe20003f25270 */
[----:B----4-:R-:W-:-:S04]  /*05c0*/  ULOP3.LUT UR4, UR4, 0x1, URZ, 0xc0, !UPT ;  /* 0x0000000104047892 */ /* 0x010fc8000f8ec0ff */
[----:B------:R-:W-:-:S06]  /*05d0*/  UISETP.EQ.AND UP1, UPT, UR4, URZ, !UP0 ;  /* 0x000000ff0400728c */ /* 0x000fcc000c722270 */
[----:B------:R-:W-:Y:S02]  /*05e0*/  PLOP3.LUT P4, PT, P0, PT, UP1, 0x80, 0x8 ;  /* 0x000000000008781c */ /* 0x000fe4000078f018 */
[----:B------:R-:W-:Y:S11]  /*05f0*/  @P1 BRA `(.L_x_9) ;  /* 0x0000000000481947 */ /* 0x000ff60003800000 */
[----:B------:R-:W3:Y:S01]  /*0600*/  S2UR UR5, SR_CgaCtaId ;  /* 0x00000000000579c3 */ /* 0x000ee20000008800 */
[----:B------:R-:W-:Y:S01]  /*0610*/  UMOV UR4, 0x400 ;  /* 0x0000040000047882 */ /* 0x000fe20000000000 */
[----:B------:R-:W-:Y:S01]  /*0620*/  UMOV UR8, 0x1 ;  /* 0x0000000100087882 */ /* 0x000fe20000000000 */
[----:B------:R-:W-:Y:S01]  /*0630*/  UMOV UR6, 0x3 ;  /* 0x0000000300067882 */ /* 0x000fe20000000000 */
[----:B------:R-:W-:-:S04]  /*0640*/  UIADD3 UR8, UPT, UPT, -UR8, 0x100000, URZ ;  /* 0x0010000008087890 */ /* 0x000fc8000fffe1ff */
[----:B------:R-:W-:Y:S02]  /*0650*/  USHF.L.U32 UR9, UR8, 0xb, URZ ;  /* 0x0000000b08097899 */ /* 0x000fe400080006ff */
[----:B------:R-:W-:Y:S02]  /*0660*/  USHF.L.U32 UR8, UR8, 0x1, URZ ;  /* 0x0000000108087899 */ /* 0x000fe400080006ff */
[----:B------:R-:W-:-:S04]  /*0670*/  UIADD3 UR6, UPT, UPT, -UR6, 0x100000, URZ ;  /* 0x0010000006067890 */ /* 0x000fc8000fffe1ff */
[----:B------:R-:W-:Y:S02]  /*0680*/  USHF.L.U32 UR7, UR6, 0xb, URZ ;  /* 0x0000000b06077899 */ /* 0x000fe400080006ff */
[----:B------:R-:W-:Y:S01]  /*0690*/  USHF.L.U32 UR6, UR6, 0x1, URZ ;  /* 0x0000000106067899 */ /* 0x000fe200080006ff */
[----:B------:R-:W-:Y:S01]  /*06a0*/  ELECT P1, URZ, PT ;  /* 0x0000000000ff782f */ /* 0x000fe20003820000 */
[----:B---3--:R-:W-:Y:S01]  /*06b0*/  ULEA UR4, UR5, UR4, 0x18 ;  /* 0x0000000405047291 */ /* 0x008fe2000f8ec0ff */
[----:B------:R-:W3:Y:S11]  /*06c0*/  FENCE.VIEW.ASYNC.S ;  /* 0x00000000000073c6 */ /* 0x000ef60000000000 */
[----:B---3--:R3:W4:Y:S01]  /*06d0*/  SYNCS.EXCH.64 URZ, [UR4], UR8 ;  /* 0x0000000804ff75b2 */ /* 0x0087220008000100 */
[----:B------:R3:W1:Y:S01]  /*06e0*/  SYNCS.EXCH.64 URZ, [UR4+0x10], UR6 ;  /* 0x0000100604ff75b2 */ /* 0x0006620008000100 */
[----:B------:R3:W1:Y:S01]  /*06f0*/  SYNCS.EXCH.64 URZ, [UR4+0x8], UR8 ;  /* 0x0000080804ff75b2 */ /* 0x0006620008000100 */
[----:B------:R3:W1:Y:S01]  /*0700*/  SYNCS.EXCH.64 URZ, [UR4+0x18], UR6 ;  /* 0x0000180604ff75b2 */ /* 0x0006620008000100 */
[----:B------:R-:W-:Y:S01]  /*0710*/  NOP ;  /* 0x0000000000007918 */ /* 0x000fe20000000000 */
.L_x_9:
[----:B------:R-:W2:Y:S01]  /*0720*/  SHFL.IDX PT, R0, R143, RZ, 0x1f ;  /* 0x00001fff8f007589 */ /* 0x000ea200000e0000 */
[----:B------:R-:W-:Y:S01]  /*0730*/  NOP ;  /* 0x0000000000007918 */ /* 0x000fe20000000000 */
[----:B--2---:R-:W-:-:S13]  /*0740*/  ISETP.NE.AND P1, PT, R0, 0x1, PT ;  /* 0x000000010000780c */ /* 0x004fda0003f25270 */
[----:B------:R-:W-:Y:S05]  /*0750*/  @P1 BRA `(.L_x_10) ;  /* 0x0000000000581947 */ /* 0x000fea0003800000 */
[----:B------:R-:W2:Y:S01]  /*0760*/  S2UR UR5, SR_CgaCtaId ;  /* 0x00000000000579c3 */ /* 0x000ea20000008800 */
[----:B---3--:R-:W-:Y:S01]  /*0770*/  UMOV UR4, 0x400 ;  /* 0x0000040000047882 */ /* 0x008fe20000000000 */
        /* <DEDUP_REMOVED lines=9> */
[----:B--2---:R-:W-:Y:S01]  /*0810*/  ULEA UR4, UR5, UR4, 0x18 ;  /* 0x0000000405047291 */ /* 0x004fe2000f8ec0ff */
[----:B------:R-:W2:Y:S11]  /*0820*/  FENCE.VIEW.ASYNC.S ;  /* 0x00000000000073c6 */ /* 0x000eb60000000000 */
[----:B--2---:R2:W3:Y:S01]  /*0830*/  SYNCS.EXCH.64 URZ, [UR4+0x20], UR8 ;  /* 0x0000200804ff75b2 */ /* 0x0044e20008000100 */
[----:B------:R2:W1:Y:S01]  /*0840*/  SYNCS.EXCH.64 URZ, [UR4+0x40], UR6 ;  /* 0x0000400604ff75b2 */ /* 0x0004620008000100 */
[----:B------:R2:W1:Y:S01]  /*0850*/  SYNCS.EXCH.64 URZ, [UR4+0x28], UR8 ;  /* 0x0000280804ff75b2 */ /* 0x0004620008000100 */
[----:B------:R2:W1:Y:S01]  /*0860*/  SYNCS.EXCH.64 URZ, [UR4+0x48], UR6 ;  /* 0x0000480604ff75b2 */ /* 0x0004620008000100 */
[----:B------:R2:W1:Y:S01]  /*0870*/  SYNCS.EXCH.64 URZ, [UR4+0x30], UR8 ;  /* 0x0000300804ff75b2 */ /* 0x0004620008000100 */
[----:B------:R2:W1:Y:S01]  /*0880*/  SYNCS.EXCH.64 URZ, [UR4+0x50], UR6 ;  /* 0x0000500604ff75b2 */ /* 0x0004620008000100 */
[----:B------:R2:W1:Y:S01]  /*0890*/  SYNCS.EXCH.64 URZ, [UR4+0x38], UR8 ;  /* 0x0000380804ff75b2 */ /* 0x0004620008000100 */
[----:B------:R2:W1:Y:S01]  /*08a0*/  SYNCS.EXCH.64 URZ, [UR4+0x58], UR6 ;  /* 0x0000580604ff75b2 */ /* 0x0004620008000100 */
[----:B------:R-:W-:Y:S01]  /*08b0*/  NOP ;  /* 0x0000000000007918 */ /* 0x000fe20000000000 */
.L_x_10:
[----:B------:R-:W4:Y:S01]  /*08c0*/  SHFL.IDX PT, R0, R143, RZ, 0x1f ;  /* 0x00001fff8f007589 */ /* 0x000f2200000e0000 */
[----:B------:R-:W-:Y:S01]  /*08d0*/  NOP ;  /* 0x0000000000007918 */ /* 0x000fe20000000000 */
[----:B----4-:R-:W-:-:S13]  /*08e0*/  ISETP.NE.AND P1, PT, R0, 0x3, PT ;  /* 0x000000030000780c */ /* 0x010fda0003f25270 */
[----:B------:R-:W-:Y:S05]  /*08f0*/  @P1 BRA `(.L_x_11) ;  /* 0x0000000000301947 */ /* 0x000fea0003800000 */
[----:B--23--:R-:W2:Y:S01]  /*0900*/  S2UR UR6, SR_CgaCtaId ;  /* 0x00000000000679c3 */ /* 0x00cea20000008800 */
[----:B------:R-:W-:Y:S01]  /*0910*/  UMOV UR4, 0x400 ;  /* 0x0000040000047882 */ /* 0x000fe20000000000 */
[----:B------:R-:W-:Y:S01]  /*0920*/  UMOV UR5, 0x20 ;  /* 0x0000002000057882 */ /* 0x000fe20000000000 */
[----:B------:R-:W-:Y:S01]  /*0930*/  ELECT P1, URZ, PT ;  /* 0x0000000000ff782f */ /* 0x000fe20003820000 */
[----:B--2---:R-:W-:Y:S02]  /*0940*/  ULEA UR6, UR6, UR4, 0x18 ;  /* 0x0000000406067291 */ /* 0x004fe4000f8ec0ff */
[----:B------:R-:W-:-:S04]  /*0950*/  UIADD3 UR4, UPT, UPT, -UR5, 0x100000, URZ ;  /* 0x0010000005047890 */ /* 0x000fc8000fffe1ff */
[----:B------:R-:W-:Y:S02]  /*0960*/  USHF.L.U32 UR5, UR4, 0xb, URZ ;  /* 0x0000000b04057899 */ /* 0x000fe400080006ff */
[----:B------:R-:W-:Y:S01]  /*0970*/  USHF.L.U32 UR4, UR4, 0x1, URZ ;  /* 0x0000000104047899 */ /* 0x000fe200080006ff */
[----:B------:R-:W2:Y:S11]  /*0980*/  FENCE.VIEW.ASYNC.S ;  /* 0x00000000000073c6 */ /* 0x000eb60000000000 */
[----:B--2---:R4:W2:Y:S01]  /*0990*/  SYNCS.EXCH.64 URZ, [UR6+0x60], UR4 ;  /* 0x0000600406ff75b2 */ /* 0x0048a20008000100 */
[----:B------:R4:W3:Y:S02]  /*09a0*/  SYNCS.EXCH.64 URZ, [UR6+0x68], UR4 ;  /* 0x0000680406ff75b2 */ /* 0x0008e40008000100 */
[----:B----4-:R-:W-:Y:S01]  /*09b0*/  NOP ;  /* 0x0000000000007918 */ /* 0x010fe20000000000 */
.L_x_11:
[----:B------:R-:W4:Y:S01]  /*09c0*/  SHFL.IDX PT, R0, R143, RZ, 0x1f ;  /* 0x00001fff8f007589 */ /* 0x000f2200000e0000 */
[----:B------:R-:W-:Y:S01]  /*09d0*/  NOP ;  /* 0x0000000000007918 */ /* 0x000fe20000000000 */
[----:B----4-:R-:W-:-:S13]  /*09e0*/  ISETP.NE.AND P1, PT, R0, 0x4, PT ;  /* 0x000000040000780c */ /* 0x010fda0003f25270 */
[----:B------:R-:W-:Y:S05]  /*09f0*/  @P1 BRA `(.L_x_12) ;  /* 0x00000000004c1947 */ /* 0x000fea0003800000 */
[----:B------:R-:W4:Y:S01]  /*0a00*/  S2UR UR5, SR_CgaCtaId ;  /* 0x00000000000579c3 */ /* 0x000f220000008800 */
[----:B--23--:R-:W-:Y:S01]  /*0a10*/  UMOV UR4, 0x720 ;  /* 0x0000072000047882 */ /* 0x00cfe20000000000 */
[----:B------:R-:W-:Y:S01]  /*0a20*/  UMOV UR6, 0x400 ;  /* 0x0000040000067882 */ /* 0x000fe20000000000 */
[----:B------:R-:W-:Y:S01]  /*0a30*/  USEL UR4, UR4, 0x620, UP5 ;  /* 0x0000062004047887 */ /* 0x000fe2000a800000 */
[----:B------:R-:W-:Y:S01]  /*0a40*/  UMOV UR8, 0x1 ;  /* 0x0000000100087882 */ /* 0x000fe20000000000 */
[----:B------:R-:W-:Y:S01]  /*0a50*/  ELECT P1, URZ, PT ;  /* 0x0000000000ff782f */ /* 0x000fe20003820000 */
[----:B------:R-:W-:-:S04]  /*0a60*/  UIADD3 UR8, UPT, UPT, -UR8, 0x100000, URZ ;  /* 0x0010000008087890 */ /* 0x000fc8000fffe1ff */
[----:B------:R-:W-:Y:S02]  /*0a70*/  USHF.L.U32 UR9, UR8, 0xb, URZ ;  /* 0x0000000b08097899 */ /* 0x000fe400080006ff */
[----:B------:R-:W-:Y:S02]  /*0a80*/  USHF.L.U32 UR8, UR8, 0x1, URZ ;  /* 0x0000000108087899 */ /* 0x000fe400080006ff */
[----:B----4-:R-:W-:Y:S02]  /*0a90*/  ULEA UR6, UR5, UR6, 0x18 ;  /* 0x0000000605067291 */ /* 0x010fe4000f8ec0ff */
[----:B------:R-:W-:-:S04]  /*0aa0*/  UIADD3 UR4, UPT, UPT, -UR4, 0x100000, URZ ;  /* 0x0010000004047890 */ /* 0x000fc8000fffe1ff */
[----:B------:R-:W-:Y:S02]  /*0ab0*/  USHF.L.U32 UR5, UR4, 0xb, URZ ;  /* 0x0000000b04057899 */ /* 0x000fe400080006ff */
[----:B------:R-:W-:Y:S01]  /*0ac0*/  USHF.L.U32 UR4, UR4, 0x1, URZ ;  /* 0x0000000104047899 */ /* 0x000fe200080006ff */
[----:B------:R-:W2:Y:S03]  /*0ad0*/  FENCE.VIEW.ASYNC.S ;  /* 0x00000000000073c6 */ /* 0x000ea60000000000 */
[----:B--2---:R4:W2:Y:S08]  /*0ae0*/  SYNCS.EXCH.64 URZ, [UR6+0x70], UR8 ;  /* 0x0000700806ff75b2 */ /* 0x0048b00008000100 */
[----:B------:R4:W3:Y:S01]  /*0af0*/  SYNCS.EXCH.64 URZ, [UR6+0x80], UR4 ;  /* 0x0000800406ff75b2 */ /* 0x0008e20008000100 */
[----:B------:R4:W1:Y:S01]  /*0b00*/  SYNCS.EXCH.64 URZ, [UR6+0x78], UR8 ;  /* 0x0000780806ff75b2 */ /* 0x0008620008000100 */
[----:B------:R4:W1:Y:S02]  /*0b10*/  SYNCS.EXCH.64 URZ, [UR6+0x88], UR4 ;  /* 0x0000880406ff75b2 */ /* 0x0008640008000100 */
[----:B----4-:R-:W-:Y:S01]  /*0b20*/  NOP ;  /* 0x0000000000007918 */ /* 0x010fe20000000000 */
.L_x_12:
[----:B------:R-:W4:Y:S01]  /*0b30*/  SHFL.IDX PT, R0, R143, RZ, 0x1f ;  /* 0x00001fff8f007589 */ /* 0x000f2200000e0000 */
[----:B------:R-:W-:Y:S01]  /*0b40*/  NOP ;  /* 0x0000000000007918 */ /* 0x000fe20000000000 */
[----:B----4-:R-:W-:-:S13]  /*0b50*/  ISETP.NE.AND P1, PT, R0, 0x5, PT ;  /* 0x000000050000780c */ /* 0x010fda0003f25270 */
[----:B------:R-:W-:Y:S05]  /*0b60*/  @P1 BRA `(.L_x_13) ;  /* 0x0000000000401947 */ /* 0x000fea0003800000 */
[----:B------:R-:W4:Y:S01]  /*0b70*/  S2UR UR5, SR_CgaCtaId ;  /* 0x00000000000579c3 */ /* 0x000f220000008800 */
[----:B--23--:R-:W-:Y:S01]  /*0b80*/  UMOV UR4, 0x400 ;  /* 0x0000040000047882 */ /* 0x00cfe20000000000 */
        /* <DEDUP_REMOVED lines=9> */
[----:B----4-:R-:W-:Y:S01]  /*0c20*/  ULEA UR4, UR5, UR4, 0x18 ;  /* 0x0000000405047291 */ /* 0x010fe2000f8ec0ff */
[----:B------:R-:W2:Y:S11]  /*0c30*/  FENCE.VIEW.ASYNC.S ;  /* 0x00000000000073c6 */ /* 0x000eb60000000000 */
[----:B--2---:R4:W2:Y:S01]  /*0c40*/  SYNCS.EXCH.64 URZ, [UR4+0x90], UR6 ;  /* 0x0000900604ff75b2 */ /* 0x0048a20008000100 */
[----:B------:R4:W3:Y:S02]  /*0c50*/  SYNCS.EXCH.64 URZ, [UR4+0x98], UR8 ;  /* 0x0000980804ff75b2 */ /* 0x0008e40008000100 */
[----:B----4-:R-:W-:Y:S01]  /*0c60*/  NOP ;  /* 0x0000000000007918 */ /* 0x010fe20000000000 */
.L_x_13:
[----:B------:R-:W4:Y:S01]  /*0c70*/  SHFL.IDX PT, R0, R143, RZ, 0x1f ;  /* 0x00001fff8f007589 */ /* 0x000f2200000e0000 */
[----:B------:R-:W-:Y:S01]  /*0c80*/  ISETP.NE.OR P0, PT, RZ, UR17, !P0 ;  /* 0x00000011ff007c0c */ /* 0x000fe2000c705670 */
[----:B------:R-:W-:Y:S01]  /*0c90*/  NOP ;  /* 0x0000000000007918 */ /* 0x000fe20000000000 */
[----:B----4-:R-:W-:-:S13]  /*0ca0*/  ISETP.NE.AND P1, PT, R0, 0x3, PT ;  /* 0x000000030000780c */ /* 0x010fda0003f25270 */
[----:B------:R-:W-:Y:S05]  /*0cb0*/  @P1 BRA `(.L_x_14) ;  /* 0x0000000000381947 */ /* 0x000fea0003800000 */
[----:B------:R-:W4:Y:S01]  /*0cc0*/  S2UR UR5, SR_CgaCtaId ;  /* 0x00000000000579c3 */ /* 0x000f220000008800 */
[----:B--23--:R-:W-:Y:S01]  /*0cd0*/  UMOV UR4, 0x400 ;  /* 0x0000040000047882 */ /* 0x00cfe20000000000 */
[----:B------:R-:W-:Y:S01]  /*0ce0*/  UMOV UR6, 0x20 ;  /* 0x0000002000067882 */ /* 0x000fe20000000000 */
[----:B------:R-:W-:Y:S01]  /*0cf0*/  ELECT P1, URZ, PT ;  /* 0x0000000000ff782f */ /* 0x000fe20003820000 */
[----:B------:R-:W-:-:S04]  /*0d00*/  UIADD3 UR6, UPT, UPT, -UR6, 0x100000, URZ ;  /* 0x0010000006067890 */ /* 0x000fc8000fffe1ff */
[----:B------:R-:W-:Y:S02]  /*0d10*/  USHF.L.U32 UR7, UR6, 0xb, URZ ;  /* 0x0000000b06077899 */ /* 0x000fe400080006ff */
[----:B------:R-:W-:Y:S02]  /*0d20*/  USHF.L.U32 UR6, UR6, 0x1, URZ ;  /* 0x0000000106067899 */ /* 0x000fe400080006ff */
[----:B----4-:R-:W-:Y:S01]  /*0d30*/  ULEA UR4, UR5, UR4, 0x18 ;  /* 0x0000000405047291 */ /* 0x010fe2000f8ec0ff */
[----:B------:R-:W2:Y:S11]  /*0d40*/  FENCE.VIEW.ASYNC.S ;  /* 0x00000000000073c6 */ /* 0x000eb60000000000 */
[----:B--2---:R4:W2:Y:S01]  /*0d50*/  SYNCS.EXCH.64 URZ, [UR4+0xa0], UR6 ;  /* 0x0000a00604ff75b2 */ /* 0x0048a20008000100 */
[----:B------:R4:W3:Y:S01]  /*0d60*/  SYNCS.EXCH.64 URZ, [UR4+0xb0], UR6 ;  /* 0x0000b00604ff75b2 */ /* 0x0008e20008000100 */
[----:B------:R4:W1:Y:S01]  /*0d70*/  SYNCS.EXCH.64 URZ, [UR4+0xa8], UR6 ;  /* 0x0000a80604ff75b2 */ /* 0x0008620008000100 */
[----:B------:R4:W1:Y:S02]  /*0d80*/  SYNCS.EXCH.64 URZ, [UR4+0xb8], UR6 ;  /* 0x0000b80604ff75b2 */ /* 0x0008640008000100 */
[----:B----4-:R-:W-:Y:S01]  /*0d90*/  NOP ;  /* 0x0000000000007918 */ /* 0x010fe20000000000 */
.L_x_14:
[----:B--23--:R-:W2:Y:S01]  /*0da0*/  S2UR UR7, SR_CgaCtaId ;  /* 0x00000000000779c3 */ /* 0x00cea20000008800 */
[----:B------:R-:W-:Y:S01]  /*0db0*/  VOTEU.ALL UP0, P0 ;  /* 0x0000000000ff7886 */ /* 0x000fe20000000000 */
[----:B------:R-:W-:Y:S01]  /*0dc0*/  UMOV UR4, 0x100 ;  /* 0x0000010000047882 */ /* 0x000fe20000000000 */
[----:B------:R-:W3:Y:S01]  /*0dd0*/  LDCU UR30, c[0x0][0x36c] ;  /* 0x00006d80ff1e77ac */ /* 0x000ee20008000800 */
[----:B------:R-:W-:Y:S01]  /*0de0*/  NOP ;  /* 0x0000000000007918 */ /* 0x000fe20000000000 */
[----:B-1----:R-:W-:Y:S01]  /*0df0*/  LOP3.LUT R3, R154, 0x1f, RZ, 0xc0, !PT ;  /* 0x0000001f9a037812 */ /* 0x002fe200078ec0ff */
[----:B------:R-:W-:Y:S01]  /*0e00*/  @!UP0 UMOV UR6, 0x400 ;  /* 0x0000040000068882 */ /* 0x000fe20000000000 */
[----:B------:R-:W-:-:S04]  /*0e10*/  @!UP0 UIADD3 UR4, UPT, UPT, -UR4, 0x100000, URZ ;  /* 0x0010000004048890 */ /* 0x000fc8000fffe1ff */
[----:B------:R-:W-:Y:S02]  /*0e20*/  @!UP0 USHF.L.U32 UR5, UR4, 0xb, URZ ;  /* 0x0000000b04058899 */ /* 0x000fe400080006ff */
[----:B------:R-:W-:Y:S02]  /*0e30*/  @!UP0 USHF.L.U32 UR4, UR4, 0x1, URZ ;  /* 0x0000000104048899 */ /* 0x000fe400080006ff */
[----:B------:R-:W-:Y:S02]  /*0e40*/  UISETP.NE.AND UP6, UPT, UR17, URZ, UPT ;  /* 0x000000ff1100728c */ /* 0x000fe4000bfc5270 */
[----:B---3--:R-:W-:Y:S02]  /*0e50*/  UISETP.EQ.U32.AND UP1, UPT, UR30, 0x1, UPT ;  /* 0x000000011e00788c */ /* 0x008fe4000bf22070 */
[----:B--2---:R-:W-:Y:S01]  /*0e60*/  @!UP0 ULEA UR6, UR7, UR6, 0x18 ;  /* 0x0000000607068291 */ /* 0x004fe2000f8ec0ff */
[----:B------:R-:W-:Y:S01]  /*0e70*/  VOTEU.ALL UP0, P0 ;  /* 0x0000000000ff7886 */ /* 0x000fe20000000000 */
[----:B------:R-:W1:Y:S10]  /*0e80*/  FENCE.VIEW.ASYNC.S ;  /* 0x00000000000073c6 */ /* 0x000e740000000000 */
[----:B-1----:R1:W2:Y:S01]  /*0e90*/  @!UP0 SYNCS.EXCH.64 URZ, [UR6+0xc0], UR4 ;  /* 0x0000c00406ff85b2 */ /* 0x0022a20008000100 */
[----:B------:R-:W-:Y:S05]  /*0ea0*/  BRA.U !UP1, `(.L_x_15) ;  /* 0x0000000109087547 */ /* 0x000fea000b800000 */
[----:B--2---:R-:W-:Y:S01]  /*0eb0*/  UCGABAR_ARV ;  /* 0x00000000000079c7 */ /* 0x004fe20008000000 */
[----:B------:R-:W-:Y:S05]  /*0ec0*/  BRA `(.L_x_16) ;  /* 0x0000000000047947 */ /* 0x000fea0003800000 */
.L_x_15:
[----:B--2---:R-:W-:Y:S01]  /*0ed0*/  NOP ;  /* 0x0000000000007918 */ /* 0x004fe20000000000 */
.L_x_16:
[----:B------:R-:W2:Y:S01]  /*0ee0*/  S2UR UR15, SR_CTAID.X ;  /* 0x00000000000f79c3 */ /* 0x000ea20000002500 */
[----:B------:R-:W-:-:S05]  /*0ef0*/  CS2R.32 R145, SR_CgaSize ;  /* 0x0000000000917805 */ /* 0x000fca0000008a00 */
[----:B------:R-:W-:-:S05]  /*0f00*/  IMAD R145, R145, -0xa0, RZ ;  /* 0xffffff6091917824 */ /* 0x000fca00078e02ff */
[----:B-1----:R-:W-:-:S14]  /*0f10*/  R2UR UR4, R145 ;  /* 0x00000000910472ca */ /* 0x002fdc00000e0000 */
[----:B------:R-:W1:Y:S01]  /*0f20*/  LDCU UR4, c[0x0][UR4+0x2b0] ;  /* 0x00005600040477ac */ /* 0x000e620008000800 */
[----:B------:R-:W-:-:S05]  /*0f30*/  CS2R.32 R145, SR_CgaSize ;  /* 0x0000000000917805 */ /* 0x000fca0000008a00 */
[----:B------:R-:W-:-:S05]  /*0f40*/  IMAD R145, R145, -0xa0, RZ ;  /* 0xffffff6091917824 */ /* 0x000fca00078e02ff */
[----:B------:R-:W-:-:S14]  /*0f50*/  R2UR UR5, R145 ;  /* 0x00000000910572ca */ /* 0x000fdc00000e0000 */
[----:B------:R-:W3:Y:S01]  /*0f60*/  LDCU UR5, c[0x0][UR5+0x2b4] ;  /* 0x00005680050577ac */ /* 0x000ee20008000800 */
[----:B------:R-:W4:Y:S01]  /*0f70*/  S2UR UR16, SR_CTAID.Y ;  /* 0x00000000001079c3 */ /* 0x000f220000002600 */
[----:B------:R-:W-:-:S05]  /*0f80*/  CS2R.32 R145, SR_CgaSize ;  /* 0x0000000000917805 */ /* 0x000fca0000008a00 */
[----:B------:R-:W-:-:S05]  /*0f90*/  IMAD R145, R145, -0xa0, RZ ;  /* 0xffffff6091917824 */ /* 0x000fca00078e02ff */
[----:B------:R-:W-:-:S14]  /*0fa0*/  R2UR UR9, R145 ;  /* 0x00000000910972ca */ /* 0x000fdc00000e0000 */
[----:B------:R-:W3:Y:S01]  /*0fb0*/  LDCU UR9, c[0x0][UR9+0x2a0] ;  /* 0x00005400090977ac */ /* 0x000ee20008000800 */
[----:B------:R-:W-:-:S05]  /*0fc0*/  CS2R.32 R145, SR_CgaSize ;  /* 0x0000000000917805 */ /* 0x000fca0000008a00 */
[----:B------:R-:W-:-:S05]  /*0fd0*/  IMAD R145, R145, -0xa0, RZ ;  /* 0xffffff6091917824 */ /* 0x000fca00078e02ff */
[----:B------:R-:W-:-:S14]  /*0fe0*/  R2UR UR10, R145 ;  /* 0x00000000910a72ca */ /* 0x000fdc00000e0000 */
[----:B------:R-:W3:Y:S01]  /*0ff0*/  LDCU UR10, c[0x0][UR10+0x2a4] ;  /* 0x000054800a0a77ac */ /* 0x000ee20008000800 */
[----:B------:R-:W3:Y:S01]  /*1000*/  S2UR UR18, SR_CgaCtaId ;  /* 0x00000000001279c3 */ /* 0x000ee20000008800 */
[----:B------:R-:W-:Y:S01]  /*1010*/  UMOV UR12, 0x11 ;  /* 0x00000011000c7882 */ /* 0x000fe20000000000 */
[----:B------:R-:W-:Y:S01]  /*1020*/  UMOV UR14, 0x5 ;  /* 0x00000005000e7882 */ /* 0x000fe20000000000 */
[----:B------:R-:W-:Y:S01]  /*1030*/  UMOV UR13, 0xf ;  /* 0x0000000f000d7882 */ /* 0x000fe20000000000 */
[----:B------:R-:W3:Y:S01]  /*1040*/  LDCU UR21, c[0x0][0xf24] ;  /* 0x0001e480ff1577ac */ /* 0x000ee20008000800 */
[----:B--2---:R-:W-:Y:S01]  /*1050*/  I2FP.F32.U32 R2, UR15 ;  /* 0x0000000f00027c45 */ /* 0x004fe20008201000 */
[----:B------:R-:W2:Y:S04]  /*1060*/  LDCU UR45, c[0x0][0xf24] ;  /* 0x0001e480ff2d77ac */ /* 0x000ea80008000800 */
[----:B-1----:R-:W-:Y:S01]  /*1070*/  FMUL R2, R2, UR4 ;  /* 0x0000000402027c20 */ /* 0x002fe20008400000 */
[----:B------:R-:W1:Y:S01]  /*1080*/  LDCU UR29, c[0x0][0xf30] ;  /* 0x0001e600ff1d77ac */ /* 0x000e620008000800 */
[----:B----4-:R-:W-:Y:S01]  /*1090*/  I2FP.F32.U32 R0, UR16 ;  /* 0x0000001000007c45 */ /* 0x010fe20008201000 */
[----:B------:R-:W-:-:S03]  /*10a0*/  UMOV UR20, UR15 ;  /* 0x0000000f00147c82 */ /* 0x000fc60008000000 */
[----:B------:R-:W4:Y:S01]  /*10b0*/  F2I.U32.TRUNC.NTZ R2, R2 ;  /* 0x0000000200027305 */ /* 0x000f22000020f000 */
[----:B---3--:R-:W-:Y:S01]  /*10c0*/  FMUL R0, R0, UR5 ;  /* 0x0000000500007c20 */ /* 0x008fe20008400000 */
[----:B------:R-:W-:Y:S02]  /*10d0*/  ULOP3.LUT UR7, UR18, 0x4, URZ, 0xc0, !UPT ;  /* 0x0000000412077892 */ /* 0x000fe4000f8ec0ff */
[----:B------:R-:W-:-:S04]  /*10e0*/  ULOP3.LUT UR8, UR18, 0x3, URZ, 0xc0, !UPT ;  /* 0x0000000312087892 */ /* 0x000fc8000f8ec0ff */
[----:B------:R-:W3:Y:S01]  /*10f0*/  F2I.U32.TRUNC.NTZ R0, R0 ;  /* 0x0000000000007305 */ /* 0x000ee2000020f000 */
[----:B------:R-:W-:Y:S02]  /*1100*/  ULOP3.LUT UR4, UR7, 0x1, UR18, 0xf8, !UPT ;  /* 0x0000000107047892 */ /* 0x000fe4000f8ef812 */
[----:B------:R-:W-:Y:S02]  /*1110*/  UISETP.GT.U32.AND UP2, UPT, UR8, 0xffff, UPT ;  /* 0x0000ffff0800788c */ /* 0x000fe4000bf44070 */
[----:B------:R-:W-:Y:S01]  /*1120*/  UISETP.GT.U32.AND UP1, UPT, UR4, 0xffff, UPT ;  /* 0x0000ffff0400788c */ /* 0x000fe2000bf24070 */
[----:B----4-:R-:W-:Y:S01]  /*1130*/  R2UR UR5, R2 ;  /* 0x00000000020572ca */ /* 0x010fe200000e0000 */
[----:B------:R-:W-:Y:S01]  /*1140*/  UISETP.GT.U32.AND UP0, UPT, UR7, 0xffff, UPT ;  /* 0x0000ffff0700788c */ /* 0x000fe2000bf04070 */
[----:B------:R-:W-:Y:S01]  /*1150*/  PRMT R2, RZ, 0x7610, R2 ;  /* 0x00007610ff027816 */ /* 0x000fe20000000002 */
[----:B------:R-:W-:Y:S02]  /*1160*/  USEL UR58, UR4, 0xffff, !UP1 ;  /* 0x0000ffff043a7887 */ /* 0x000fe4000c800000 */
[----:B------:R-:W-:-:S02]  /*1170*/  USHF.R.U32.HI UR11, URZ, 0x1, UR18 ;  /* 0x00000001ff0b7899 */ /* 0x000fc40008011612 */
[----:B------:R-:W-:Y:S01]  /*1180*/  USHF.R.U32.HI UR62, URZ, 0x2, UR18 ;  /* 0x00000002ff3e7899 */ /* 0x000fe20008011612 */
[----:B---3--:R-:W-:Y:S01]  /*1190*/  R2UR UR6, R0 ;  /* 0x00000000000672ca */ /* 0x008fe200000e0000 */
[----:B------:R-:W-:Y:S01]  /*11a0*/  USHF.L.U32 UR61, UR18, 0xb, URZ ;  /* 0x0000000b123d7899 */ /* 0x000fe200080006ff */
[----:B------:R-:W-:Y:S01]  /*11b0*/  PRMT R0, RZ, 0x7610, R0 ;  /* 0x00007610ff007816 */ /* 0x000fe20000000000 */
[----:B------:R-:W-:Y:S02]  /*11c0*/  USHF.L.U32 UR60, UR18, 0xc, URZ ;  /* 0x0000000c123c7899 */ /* 0x000fe400080006ff */
[----:B------:R-:W-:Y:S02]  /*11d0*/  UIADD3 UR5, UPT, UPT, -UR5, URZ, URZ ;  /* 0x000000ff05057290 */ /* 0x000fe4000fffe1ff */
[----:B------:R-:W-:Y:S02]  /*11e0*/  USHF.L.U32 UR65, UR18, 0x7, URZ ;  /* 0x0000000712417899 */ /* 0x000fe400080006ff */
[----:B------:R-:W-:-:S02]  /*11f0*/  UIMAD UR5, UR9, UR5, UR15 ;  /* 0x00000005090572a4 */ /* 0x000fc4000f8e020f */
[----:B------:R-:W-:Y:S02]  /*1200*/  USHF.L.U32 UR64, UR18, 0x9, URZ ;  /* 0x0000000912407899 */ /* 0x000fe400080006ff */
[----:B------:R-:W-:Y:S02]  /*1210*/  UIADD3 UR4, UPT, UPT, -UR6, URZ, URZ ;  /* 0x000000ff06047290 */ /* 0x000fe4000fffe1ff */
[----:B------:R-:W-:Y:S01]  /*1220*/  IMAD.U32 R145, RZ, RZ, UR5 ;  /* 0x00000005ff917e24 */ /* 0x000fe2000f8e00ff */
[----:B------:R-:W-:Y:S02]  /*1230*/  USEL UR59, UR8, 0xffff, !UP2 ;  /* 0x0000ffff083b7887 */ /* 0x000fe4000d000000 */
[----:B------:R-:W-:Y:S02]  /*1240*/  UIMAD UR4, UR10, UR4, UR16 ;  /* 0x000000040a0472a4 */ /* 0x000fe4000f8e0210 */
[----:B------:R-:W-:-:S04]  /*1250*/  USEL UR53, UR7, 0xffff, !UP0 ;  /* 0x0000ffff07357887 */ /* 0x000fc8000c000000 */
[----:B------:R-:W-:Y:S01]  /*1260*/  IMAD.U32 R144, RZ, RZ, UR4 ;  /* 0x00000004ff907e24 */ /* 0x000fe2000f8e00ff */
[----:B-12---:R-:W-:Y:S07]  /*1270*/  BRA.U UP6, `(.L_x_17) ;  /* 0x00000001066c7547 */ /* 0x006fee000b800000 */
[----:B------:R-:W-:Y:S02]  /*1280*/  R2UR UR15, R144 ;  /* 0x00000000900f72ca */ /* 0x000fe400000e0000 */
[----:B------:R-:W-:-:S11]  /*1290*/  R2UR UR5, R145 ;  /* 0x00000000910572ca */ /* 0x000fd600000e0000 */
[----:B------:R-:W-:Y:S02]  /*12a0*/  UISETP.NE.AND UP0, UPT, UR15, URZ, UPT ;  /* 0x000000ff0f00728c */ /* 0x000fe4000bf05270 */
[----:B------:R-:W-:Y:S02]  /*12b0*/  UISETP.NE.AND UP2, UPT, UR15, 0x1, UPT ;  /* 0x000000010f00788c */ /* 0x000fe4000bf45270 */
[----:B------:R-:W-:Y:S02]  /*12c0*/  ULOP3.LUT UR4, UR5, 0x2, URZ, 0x3c, !UPT ;  /* 0x0000000205047892 */ /* 0x000fe4000f8e3cff */
[----:B------:R-:W-:Y:S02]  /*12d0*/  UISETP.GT.U32.AND UP4, UPT, UR5, 0x1, UP0 ;  /* 0x000000010500788c */ /* 0x000fe40008784070 */
[----:B------:R-:W-:Y:S02]  /*12e0*/  UISETP.GT.U32.AND UP3, UPT, UR5, 0x1, UP2 ;  /* 0x000000010500788c */ /* 0x000fe40009764070 */
[----:B------:R-:W-:-:S02]  /*12f0*/  UISETP.GT.U32.AND UP1, UPT, UR4, 0x1, UP0 ;  /* 0x000000010400788c */ /* 0x000fc40008724070 */
[----:B------:R-:W-:Y:S02]  /*1300*/  ULOP3.LUT UR10, UR5, 0xfffffffe, URZ, 0xc0, !UPT ;  /* 0xfffffffe050a7892 */ /* 0x000fe4000f8ec0ff */
[----:B------:R-:W-:Y:S02]  /*1310*/  UISETP.GT.U32.AND UP0, UPT, UR4, 0x1, UP2 ;  /* 0x000000010400788c */ /* 0x000fe40009704070 */
[----:B------:R-:W-:Y:S02]  /*1320*/  USEL UR6, URZ, 0x1, UP4 ;  /* 0x00000001ff067887 */ /* 0x000fe4000a000000 */
[----:B------:R-:W-:Y:S02]  /*1330*/  USEL UR5, URZ, 0x10, UP3 ;  /* 0x00000010ff057887 */ /* 0x000fe40009800000 */
[----:B------:R-:W-:Y:S02]  /*1340*/  USEL UR4, URZ, 0x2, UP4 ;  /* 0x00000002ff047887 */ /* 0x000fe4000a000000 */
[----:B------:R-:W-:-:S02]  /*1350*/  USEL UR9, URZ, 0x20, UP3 ;  /* 0x00000020ff097887 */ /* 0x000fc40009800000 */
[----:B------:R-:W-:Y:S02]  /*1360*/  USEL UR8, URZ, 0x4, UP1 ;  /* 0x00000004ff087887 */ /* 0x000fe40008800000 */
[----:B------:R-:W-:Y:S02]  /*1370*/  UIADD3 UR4, UPT, UPT, UR4, UR5, UR6 ;  /* 0x0000000504047290 */ /* 0x000fe4000fffe006 */
[----:B------:R-:W-:Y:S02]  /*1380*/  USEL UR6, URZ, 0x8, UP1 ;  /* 0x00000008ff067887 */ /* 0x000fe40008800000 */
[----:B------:R-:W-:Y:S02]  /*1390*/  USEL UR7, URZ, 0x40, UP0 ;  /* 0x00000040ff077887 */ /* 0x000fe40008000000 */
[----:B------:R-:W-:Y:S02]  /*13a0*/  UIADD3 UR5, UPT, UPT, UR8, UR9, UR4 ;  /* 0x0000000908057290 */ /* 0x000fe4000fffe004 */
[----:B------:R-:W-:-:S02]  /*13b0*/  ULEA UR4, UR15, UR10, 0x2 ;  /* 0x0000000a0f047291 */ /* 0x000fc4000f8e10ff */
[----:B------:R-:W-:Y:S02]  /*13c0*/  USEL UR8, URZ, 0x80, UP0 ;  /* 0x00000080ff087887 */ /* 0x000fe40008000000 */
[----:B------:R-:W-:-:S03]  /*13d0*/  UIADD3 UR5, UPT, UPT, UR6, UR7, UR5 ;  /* 0x0000000706057290 */ /* 0x000fc6000fffe005 */
[----:B------:R-:W-:Y:S01]  /*13e0*/  UMOV UR6, 0x3 ;  /* 0x0000000300067882 */ /* 0x000fe20000000000 */
[----:B------:R-:W-:Y:S02]  /*13f0*/  UIADD3 UR5, UPT, UPT, UR5, UR8, URZ ;  /* 0x0000000805057290 */ /* 0x000fe4000fffe0ff */
[----:B------:R-:W-:-:S04]  /*1400*/  USHF.L.U32 UR4, UR6, UR4, URZ ;  /* 0x0000000406047299 */ /* 0x000fc800080006ff */
[----:B------:R-:W-:Y:S02]  /*1410*/  IMAD.U32 R0, RZ, RZ, UR5 ;  /* 0x00000005ff007e24 */ /* 0x000fe4000f8e00ff */
[----:B------:R-:W-:-:S07]  /*1420*/  IMAD.U32 R2, RZ, RZ, UR4 ;  /* 0x00000004ff027e24 */ /* 0x000fce000f8e00ff */
.L_x_17:
[----:B------:R-:W1:Y:S01]  /*1430*/  S2UR UR4, SR_CTAID.X ;  /* 0x00000000000479c3 */ /* 0x000e620000002500 */
[----:B------:R-:W-:Y:S02]  /*1440*/  UISETP.GE.AND UP0, UPT, UR21, 0x1, UPT ;  /* 0x000000011500788c */ /* 0x000fe4000bf06270 */
[----:B------:R-:W-:Y:S02]  /*1450*/  ULOP3.LUT UR64, UR64, 0x600, URZ, 0xc0, !UPT ;  /* 0x0000060040407892 */ /* 0x000fe4000f8ec0ff */
[----:B------:R-:W-:Y:S02]  /*1460*/  ULOP3.LUT UR59, UR59, 0xffff, URZ, 0xc0, !UPT ;  /* 0x0000ffff3b3b7892 */ /* 0x000fe4000f8ec0ff */
[----:B------:R-:W-:Y:S01]  /*1470*/  ULOP3.LUT UR53, UR53, 0xffff, URZ, 0xc0, !UPT ;  /* 0x0000ffff35357892 */ /* 0x000fe2000f8ec0ff */
[----:B------:R-:W2:Y:S01]  /*1480*/  S2UR UR52, SR_CTAID.Z ;  /* 0x00000000003479c3 */ /* 0x000ea20000002700 */
[----:B------:R-:W-:Y:S02]  /*1490*/  ULOP3.LUT UR58, UR58, 0xffff, URZ, 0xc0, !UPT ;  /* 0x0000ffff3a3a7892 */ /* 0x000fe4000f8ec0ff */
[----:B------:R-:W-:-:S02]  /*14a0*/  UISETP.NE.AND UP3, UPT, UR17, 0x2, UPT ;  /* 0x000000021100788c */ /* 0x000fc4000bf65270 */
[----:B------:R-:W-:Y:S02]  /*14b0*/  ULOP3.LUT UR26, UR11, 0x1, URZ, 0xc0, !UPT ;  /* 0x000000010b1a7892 */ /* 0x000fe4000f8ec0ff */
[----:B------:R-:W-:Y:S02]  /*14c0*/  ULOP3.LUT UR62, UR62, 0x1, URZ, 0xc0, !UPT ;  /* 0x000000013e3e7892 */ /* 0x000fe4000f8ec0ff */
[----:B------:R-:W-:Y:S02]  /*14d0*/  ULOP3.LUT UR61, UR61, 0x2000, URZ, 0xc0, !UPT ;  /* 0x000020003d3d7892 */ /* 0x000fe4000f8ec0ff */
[----:B------:R-:W-:Y:S02]  /*14e0*/  ULOP3.LUT UR60, UR60, 0x2000, URZ, 0xc0, !UPT ;  /* 0x000020003c3c7892 */ /* 0x000fe4000f8ec0ff */
[----:B------:R-:W-:Y:S02]  /*14f0*/  ULOP3.LUT UR65, UR65, 0x200, URZ, 0xc0, !UPT ;  /* 0x0000020041417892 */ /* 0x000fe4000f8ec0ff */
[----:B------:R-:W-:-:S02]  /*1500*/  USHF.R.U32.HI UR63, URZ, 0xa, UR64 ;  /* 0x0000000aff3f7899 */ /* 0x000fc40008011640 */
[----:B-1----:R-:W-:Y:S02]  /*1510*/  ULOP3.LUT UR28, UR4, 0x1, URZ, 0xc0, !UPT ;  /* 0x00000001041c7892 */ /* 0x002fe4000f8ec0ff */
[----:B------:R-:W-:Y:S02]  /*1520*/  USHF.L.U32 UR59, UR12, UR59, URZ ;  /* 0x0000003b0c3b7299 */ /* 0x000fe400080006ff */
[----:B------:R-:W-:Y:S02]  /*1530*/  USHF.L.U32 UR53, UR13, UR53, URZ ;  /* 0x000000350d357299 */ /* 0x000fe400080006ff */
[----:B------:R-:W-:Y:S01]  /*1540*/  USHF.L.U32 UR58, UR14, UR58, URZ ;  /* 0x0000003a0e3a7299 */ /* 0x000fe200080006ff */
[----:B--2---:R-:W-:Y:S11]  /*1550*/  BRA.U !UP0, `(.L_x_18) ;  /* 0x0000000108d47547 */ /* 0x004ff6000b800000 */
[----:B------:R-:W1:Y:S01]  /*1560*/  LDCU.128 UR12, c[0x0][0xf10] ;  /* 0x0001e200ff0c77ac */ /* 0x000e620008000c00 */
[----:B------:R-:W2:Y:S01]  /*1570*/  LDCU UR6, c[0x0][0x370] ;  /* 0x00006e00ff0677ac */ /* 0x000ea20008000800 */
[----:B------:R-:W3:Y:S01]  /*1580*/  LDCU UR5, c[0x0][0x374] ;  /* 0x00006e80ff0577ac */ /* 0x000ee20008000800 */
[----:B------:R-:W4:Y:S01]  /*1590*/  LDCU UR27, c[0x0][0xf0c] ;  /* 0x0001e180ff1b77ac */ /* 0x000f220008000800 */
[----:B------:R-:W4:Y:S01]  /*15a0*/  LDCU UR7, c[0x0][0xf20] ;  /* 0x0001e400ff0777ac */ /* 0x000f220008000800 */
[----:B------:R-:W4:Y:S01]  /*15b0*/  LDCU.64 UR8, c[0x0][0xf28] ;  /* 0x0001e500ff0877ac */ /* 0x000f220008000a00 */
[----:B-1----:R-:W-:Y:S02]  /*15c0*/  UISETP.NE.AND UP0, UPT, UR14, 0x1, UPT ;  /* 0x000000010e00788c */ /* 0x002fe4000bf05270 */
[----:B---3--:R-:W-:Y:S02]  /*15d0*/  UIMAD.WIDE.U32 UR10, UR5, UR15, URZ ;  /* 0x0000000f050a72a5 */ /* 0x008fe4000f8e00ff */
[----:B--2---:R-:W-:-:S02]  /*15e0*/  UIMAD.WIDE.U32 UR22, UR6, UR12, URZ ;  /* 0x0000000c061672a5 */ /* 0x004fc4000f8e00ff */
[----:B----4-:R-:W-:Y:S02]  /*15f0*/  UISETP.NE.AND UP1, UPT, UR27, 0x1, UPT ;  /* 0x000000011b00788c */ /* 0x010fe4000bf25270 */
[----:B------:R-:W-:Y:S01]  /*1600*/  UISETP.NE.AND UP2, UPT, UR21, 0x1, UPT ;  /* 0x000000011500788c */ /* 0x000fe2000bf45270 */
[----:B------:R-:W-:Y:S02]  /*1610*/  UMOV UR10, UR11 ;  /* 0x0000000b000a7c82 */ /* 0x000fe40008000000 */
[----:B------:R-:W-:Y:S01]  /*1620*/  UMOV UR22, UR23 ;  /* 0x0000001700167c82 */ /* 0x000fe20008000000 */
[----:B------:R-:W-:Y:S02]  /*1630*/  @UP0 USHF.R.U32.HI UR5, URZ, UR7, UR10 ;  /* 0x00000007ff050299 */ /* 0x000fe4000801160a */
[----:B------:R-:W-:Y:S02]  /*1640*/  UIMAD.WIDE.U32 UR24, UR16, UR15, URZ ;  /* 0x0000000f101872a5 */ /* 0x000fe4000f8e00ff */
[----:B------:R-:W-:-:S02]  /*1650*/  UIMAD.WIDE.U32 UR10, UR5, UR8, URZ ;  /* 0x00000008050a72a5 */ /* 0x000fc4000f8e00ff */
[----:B------:R-:W-:Y:S02]  /*1660*/  @UP1 USHF.R.U32.HI UR6, URZ, UR13, UR22 ;  /* 0x0000000dff061299 */ /* 0x000fe40008011616 */
[----:B------:R-:W-:Y:S02]  /*1670*/  UIMAD.WIDE.U32 UR18, UR20, UR12, URZ ;  /* 0x0000000c141272a5 */ /* 0x000fe4000f8e00ff */
[----:B------:R-:W-:Y:S01]  /*1680*/  UIMAD.WIDE.U32 UR22, UR6, UR8, URZ ;  /* 0x00000008061672a5 */ /* 0x000fe2000f8e00ff */
[----:B------:R-:W-:Y:S01]  /*1690*/  UMOV UR4, UR25 ;  /* 0x0000001900047c82 */ /* 0x000fe20008000000 */
[----:B------:R-:W-:Y:S01]  /*16a0*/  UMOV UR10, UR11 ;  /* 0x0000000b000a7c82 */ /* 0x000fe20008000000 */
[----:B------:R-:W-:Y:S02]  /*16b0*/  USHF.R.U32.HI UR4, URZ, UR7, UR4 ;  /* 0x00000007ff047299 */ /* 0x000fe40008011604 */
[----:B------:R-:W-:Y:S01]  /*16c0*/  @UP2 USHF.R.U32.HI UR5, URZ, UR9, UR10 ;  /* 0x00000009ff052299 */ /* 0x000fe2000801160a */
[----:B------:R-:W-:Y:S01]  /*16d0*/  UMOV UR18, UR19 ;  /* 0x0000001300127c82 */ /* 0x000fe20008000000 */
[----:B------:R-:W-:Y:S01]  /*16e0*/  UMOV UR22, UR23 ;  /* 0x0000001700167c82 */ /* 0x000fe20008000000 */
[----:B------:R-:W-:-:S02]  /*16f0*/  USHF.R.U32.HI UR13, URZ, UR13, UR18 ;  /* 0x0000000dff0d7299 */ /* 0x000fc40008011612 */
[----:B------:R-:W-:Y:S02]  /*1700*/  USEL UR4, UR16, UR4, !UP0 ;  /* 0x0000000410047287 */ /* 0x000fe4000c000000 */
[----:B------:R-:W-:Y:S02]  /*1710*/  @UP2 USHF.R.U32.HI UR6, URZ, UR9, UR22 ;  /* 0x00000009ff062299 */ /* 0x000fe40008011616 */
[----:B------:R-:W-:Y:S02]  /*1720*/  UIMAD UR7, UR5, UR21, URZ ;  /* 0x00000015050772a4 */ /* 0x000fe4000f8e02ff */
[----:B------:R-:W-:Y:S02]  /*1730*/  USEL UR5, UR20, UR13, !UP1 ;  /* 0x0000000d14057287 */ /* 0x000fe4000c800000 */
[----:B------:R-:W-:Y:S02]  /*1740*/  UIMAD UR12, UR6, UR21, URZ ;  /* 0x00000015060c72a4 */ /* 0x000fe4000f8e02ff */
[----:B------:R-:W-:-:S02]  /*1750*/  UISETP.GE.AND UP0, UPT, UR4, UR7, UPT ;  /* 0x000000070400728c */ /* 0x000fc4000bf06270 */
[----:B------:R-:W-:Y:S02]  /*1760*/  UIMAD.WIDE.U32 UR10, UR4, UR8, URZ ;  /* 0x00000008040a72a5 */ /* 0x000fe4000f8e00ff */
[----:B------:R-:W-:Y:S02]  /*1770*/  UISETP.GE.OR UP0, UPT, UR5, UR12, UP0 ;  /* 0x0000000c0500728c */ /* 0x000fe40008706670 */
[----:B------:R-:W-:Y:S02]  /*1780*/  UIMAD.WIDE.U32 UR12, UR5, UR8, URZ ;  /* 0x00000008050c72a5 */ /* 0x000fe4000f8e00ff */
[----:B------:R-:W-:Y:S01]  /*1790*/  UIADD3 UR10, UPT, UPT, -UR4, URZ, URZ ;  /* 0x000000ff040a7290 */ /* 0x000fe2000fffe1ff */
[----:B------:R-:W-:Y:S01]  /*17a0*/  UMOV UR8, UR11 ;  /* 0x0000000b00087c82 */ /* 0x000fe20008000000 */
[----:B------:R-:W-:Y:S02]  /*17b0*/  UIADD3 UR11, UPT, UPT, -UR5, URZ, URZ ;  /* 0x000000ff050b7290 */ /* 0x000fe4000fffe1ff */
[----:B------:R-:W-:-:S03]  /*17c0*/  USHF.R.U32.HI UR8, URZ, UR9, UR8 ;  /* 0x00000009ff087299 */ /* 0x000fc60008011608 */
[----:B------:R-:W-:Y:S01]  /*17d0*/  @!UP0 UMOV UR7, UR13 ;  /* 0x0000000d00078c82 */ /* 0x000fe20008000000 */
[----:B------:R-:W-:Y:S02]  /*17e0*/  UIMAD UR16, UR14, UR10, UR16 ;  /* 0x0000000a0e1072a4 */ /* 0x000fe4000f8e0210 */
[----:B------:R-:W-:Y:S02]  /*17f0*/  USEL UR8, UR4, UR8, !UP2 ;  /* 0x0000000804087287 */ /* 0x000fe4000d000000 */
[----:B------:R-:W-:Y:S02]  /*1800*/  @!UP0 USHF.R.U32.HI UR7, URZ, UR9, UR7 ;  /* 0x00000009ff078299 */ /* 0x000fe40008011607 */
[----:B------:R-:W-:Y:S02]  /*1810*/  UIADD3 UR9, UPT, UPT, -UR8, URZ, URZ ;  /* 0x000000ff08097290 */ /* 0x000fe4000fffe1ff */
[----:B------:R-:W-:Y:S02]  /*1820*/  @!UP0 USEL UR7, UR5, UR7, !UP2 ;  /* 0x0000000705078287 */ /* 0x000fe4000d000000 */
[----:B------:R-:W-:-:S02]  /*1830*/  UIMAD UR9, UR21, UR9, UR4 ;  /* 0x00000009150972a4 */ /* 0x000fc4000f8e0204 */
[----:B------:R-:W-:Y:S02]  /*1840*/  @!UP0 UIADD3 UR8, UPT, UPT, UR8, -UR7, URZ ;  /* 0x8000000708088290 */ /* 0x000fe4000fffe0ff */
[----:B------:R-:W-:Y:S02]  /*1850*/  @!UP0 UIMAD UR6, UR9, UR6, UR7 ;  /* 0x00000006090682a4 */ /* 0x000fe4000f8e0207 */
[----:B------:R-:W-:Y:S02]  /*1860*/  @!UP0 UIMAD UR4, UR8, UR21, UR5 ;  /* 0x00000015080482a4 */ /* 0x000fe4000f8e0205 */
[----:B------:R-:W-:Y:S02]  /*1870*/  UIMAD UR20, UR27, UR11, UR20 ;  /* 0x0000000b1b1472a4 */ /* 0x000fe4000f8e0214 */
[----:B------:R-:W-:Y:S01]  /*1880*/  UIMAD UR16, UR4, UR14, UR16 ;  /* 0x0000000e041072a4 */ /* 0x000fe2000f8e0210 */
[----:B------:R-:W-:Y:S02]  /*1890*/  @!UP0 UMOV UR5, UR6 ;  /* 0x0000000600058c82 */ /* 0x000fe40008000000 */
[----:B------:R-:W-:-:S12]  /*18a0*/  UIMAD UR20, UR5, UR27, UR20 ;  /* 0x0000001b051472a4 */ /* 0x000fd8000f8e0214 */
.L_x_18:
[----:B------:R-:W-:-:S09]  /*18b0*/  UISETP.NE.AND UP0, UPT, UR29, 0x1, UPT ;  /* 0x000000011d00788c */ /* 0x000fd2000bf05270 */
[----:B------:R-:W-:Y:S05]  /*18c0*/  BRA.U UP0, `(.L_x_19) ;  /* 0x0000000100447547 */ /* 0x000fea000b800000 */
[----:B------:R-:W1:Y:S01]  /*18d0*/  LDCU.128 UR8, c[0x0][0xf10] ;  /* 0x0001e200ff0877ac */ /* 0x000e620008000c00 */
[----:B------:R-:W2:Y:S01]  /*18e0*/  LDCU UR12, c[0x0][0xf0c] ;  /* 0x0001e180ff0c77ac */ /* 0x000ea20008000800 */
[----:B------:R-:W3:Y:S01]  /*18f0*/  LDCU UR13, c[0x0][0xf20] ;  /* 0x0001e400ff0d77ac */ /* 0x000ee20008000800 */
[----:B-1----:R-:W-:Y:S02]  /*1900*/  UIMAD.WIDE.U32 UR6, UR20, UR8, URZ ;  /* 0x00000008140672a5 */ /* 0x002fe4000f8e00ff */
[----:B------:R-:W-:Y:S02]  /*1910*/  UIMAD.WIDE.U32 UR4, UR16, UR11, URZ ;  /* 0x0000000b100472a5 */ /* 0x000fe4000f8e00ff */
[----:B--2---:R-:W-:Y:S02]  /*1920*/  UISETP.NE.AND UP1, UPT, UR12, 0x1, UPT ;  /* 0x000000010c00788c */ /* 0x004fe4000bf25270 */
[----:B------:R-:W-:Y:S01]  /*1930*/  UISETP.NE.AND UP0, UPT, UR10, 0x1, UPT ;  /* 0x000000010a00788c */ /* 0x000fe2000bf05270 */
[----:B------:R-:W-:-:S02]  /*1940*/  UMOV UR6, UR7 ;  /* 0x0000000700067c82 */ /* 0x000fc40008000000 */
[----:B------:R-:W-:Y:S01]  /*1950*/  UMOV UR4, UR5 ;  /* 0x0000000500047c82 */ /* 0x000fe20008000000 */
[----:B------:R-:W-:Y:S02]  /*1960*/  USHF.R.U32.HI UR9, URZ, UR9, UR6 ;  /* 0x00000009ff097299 */ /* 0x000fe40008011606 */
[----:B---3--:R-:W-:Y:S02]  /*1970*/  USHF.R.U32.HI UR4, URZ, UR13, UR4 ;  /* 0x0000000dff047299 */ /* 0x008fe40008011604 */
[----:B------:R-:W-:Y:S02]  /*1980*/  USEL UR5, UR20, UR9, !UP1 ;  /* 0x0000000914057287 */ /* 0x000fe4000c800000 */
[----:B------:R-:W-:-:S04]  /*1990*/  USEL UR4, UR16, UR4, !UP0 ;  /* 0x0000000410047287 */ /* 0x000fc8000c000000 */
[----:B------:R-:W-:Y:S02]  /*19a0*/  UIADD3 UR6, UPT, UPT, UR5, -UR4, URZ ;  /* 0x8000000405067290 */ /* 0x000fe4000fffe0ff */
[----:B------:R-:W-:Y:S02]  /*19b0*/  UIADD3 UR4, UPT, UPT, -UR5, UR4, URZ ;  /* 0x0000000405047290 */ /* 0x000fe4000fffe1ff */
[----:B------:R-:W-:Y:S02]  /*19c0*/  UIMAD UR16, UR6, UR10, UR16 ;  /* 0x0000000a061072a4 */ /* 0x000fe4000f8e0210 */
[----:B------:R-:W-:-:S12]  /*19d0*/  UIMAD UR20, UR4, UR12, UR20 ;  /* 0x0000000c041472a4 */ /* 0x000fd8000f8e0214 */
.L_x_19:
[----:B------:R-:W-:-:S09]  /*19e0*/  UISETP.EQ.U32.AND UP0, UPT, UR30, 0x1, UPT ;  /* 0x000000011e00788c */ /* 0x000fd2000bf02070 */
[----:B------:R-:W-:Y:S05]  /*19f0*/  BRA.U !UP0, `(.L_x_20) ;  /* 0x00000001080c7547 */ /* 0x000fea000b800000 */
[----:B------:R-:W-:Y:S01]  /*1a00*/  UCGABAR_WAIT ;  /* 0x0000000000007dc7 */ /* 0x000fe20008000000 */
[----:B------:R-:W-:Y:S01]  /*1a10*/  CCTL.IVALL ;  /* 0x00000000ff00798f */ /* 0x000fe20002000000 */
[----:B------:R-:W-:Y:S05]  /*1a20*/  BRA `(.L_x_21) ;  /* 0x0000000000047947 */ /* 0x000fea0003800000 */
.L_x_20:
[----:B------:R-:W-:Y:S06]  /*1a30*/  BAR.SYNC.DEFER_BLOCKING 0x0 ;  /* 0x0000000000007b1d */ /* 0x000fec0000010000 */
.L_x_21:
[----:B------:R-:W-:Y:S05]  /*1a40*/  BRA.U UP3, `(.L_x_22) ;  /* 0x0000001903047547 */ /* 0x000fea000b800000 */
[----:B------:R-:W1:Y:S01]  /*1a50*/  LDCU UR7, c[0x0][0x38c] ;  /* 0x00007180ff0777ac */ /* 0x000e620008000800 */
[----:B------:R-:W2:Y:S01]  /*1a60*/  S2UR UR8, SR_CgaCtaId ;  /* 0x00000000000879c3 */ /* 0x000ea20000008800 */
[----:B------:R-:W-:Y:S01]  /*1a70*/  PLOP3.LUT P2, PT, PT, PT, UP5, 0x80, 0x8 ;  /* 0x000000000008781c */ /* 0x000fe20003f4f058 */
[----:B------:R-:W-:Y:S01]  /*1a80*/  HFMA2 R12, -RZ, RZ, 0, 5.9604644775390625e-08 ;  /* 0x00000001ff0c7431 */ /* 0x000fe200000001ff */
[----:B------:R-:W-:Y:S01]  /*1a90*/  USHF.L.U32 UR4, UR28, 0x7, URZ ;  /* 0x000000071c047899 */ /* 0x000fe200080006ff */
[----:B------:R-:W-:Y:S01]  /*1aa0*/  ISETP.NE.AND P3, PT, R3, RZ, P4 ;  /* 0x000000ff0300720c */ /* 0x000fe20002765270 */
[----:B------:R-:W-:Y:S01]  /*1ab0*/  UMOV UR22, 0x400 ;  /* 0x0000040000167882 */ /* 0x000fe20000000000 */
[----:B------:R-:W-:Y:S01]  /*1ac0*/  UISETP.NE.AND UP1, UPT, UR17, URZ, UPT ;  /* 0x000000ff1100728c */ /* 0x000fe2000bf25270 */
[----:B------:R-:W-:Y:S01]  /*1ad0*/  PLOP3.LUT P2, PT, P2, PT, PT, 0x8, 0x80 ;  /* 0x000000000080781c */ /* 0x000fe2000174e170 */
[----:B------:R-:W-:Y:S01]  /*1ae0*/  ULEA UR76, UR62, UR4, 0x6 ;  /* 0x000000043e4c7291 */ /* 0x000fe2000f8e30ff */
[----:B------:R-:W-:Y:S01]  /*1af0*/  CS2R R10, SRZ ;  /* 0x00000000000a7805 */ /* 0x000fe2000001ff00 */
[----:B------:R-:W-:Y:S01]  /*1b00*/  IMAD.MOV.U32 R9, RZ, RZ, RZ ;  /* 0x000000ffff097224 */ /* 0x000fe200078e00ff */
[----:B------:R-:W-:Y:S01]  /*1b10*/  MOV R8, 0x1 ;  /* 0x0000000100087802 */ /* 0x000fe20000000f00 */
[----:B------:R-:W3:Y:S01]  /*1b20*/  LDCU UR72, c[0x0][0x370] ;  /* 0x00006e00ff4877ac */ /* 0x000ee20008000800 */
[----:B------:R-:W4:Y:S01]  /*1b30*/  LDCU.64 UR54, c[0x0][0x348] ;  /* 0x00006900ff3677ac */ /* 0x000f220008000a00 */
[----:B-1----:R-:W-:-:S02]  /*1b40*/  UIADD3 UR6, UPT, UPT, UR7, 0xff, URZ ;  /* 0x000000ff07067890 */ /* 0x002fc4000fffe0ff */
[----:B------:R-:W-:Y:S02]  /*1b50*/  UIADD3 UR9, UPT, UPT, UR7, 0x1fe, URZ ;  /* 0x000001fe07097890 */ /* 0x000fe4000fffe0ff */
[----:B------:R-:W-:Y:S02]  /*1b60*/  USHF.R.S32.HI UR5, URZ, 0x1f, UR6 ;  /* 0x0000001fff057899 */ /* 0x000fe40008011406 */
[----:B--2---:R-:W-:Y:S02]  /*1b70*/  ULEA UR22, UR8, UR22, 0x18 ;  /* 0x0000001608167291 */ /* 0x004fe4000f8ec0ff */
[----:B------:R-:W-:Y:S01]  /*1b80*/  ULEA.HI UR5, UR5, UR6, URZ, 0x8 ;  /* 0x0000000605057291 */ /* 0x000fe2000f8f40ff */
[----:B------:R-:W-:Y:S01]  /*1b90*/  IMAD.U32 R14, RZ, RZ, UR9 ;  /* 0x00000009ff0e7e24 */ /* 0x000fe2000f8e00ff */
[----:B------:R-:W-:Y:S02]  /*1ba0*/  UIADD3 UR6, UPT, UPT, UR7, -0x1, URZ ;  /* 0xffffffff07067890 */ /* 0x000fe4000fffe0ff */
[----:B------:R-:W-:-:S02]  /*1bb0*/  USHF.R.S32.HI UR74, URZ, 0x8, UR5 ;  /* 0x00000008ff4a7899 */ /* 0x000fc40008011405 */
[----:B------:R-:W-:Y:S02]  /*1bc0*/  UISETP.GE.U32.AND UP2, UPT, UR6, -0x1ff, UPT ;  /* 0xfffffe010600788c */ /* 0x000fe4000bf46070 */
[----:B------:R-:W-:Y:S02]  /*1bd0*/  UISETP.LT.U32.AND UP0, UPT, UR74, 0x2, UPT ;  /* 0x000000024a00788c */ /* 0x000fe4000bf01070 */
[----:B------:R-:W-:Y:S02]  /*1be0*/  ULEA UR5, UR26, UR4, 0x6 ;  /* 0x000000041a057291 */ /* 0x000fe4000f8e30ff */
[----:B------:R-:W-:Y:S01]  /*1bf0*/  USEL UR73, UR74, 0x2, UP0 ;  /* 0x000000024a497887 */ /* 0x000fe20008000000 */
[----:B------:R-:W1:Y:S03]  /*1c00*/  LDCU UR71, c[0x0][0x374] ;  /* 0x00006e80ff4777ac */ /* 0x000e660008000800 */
[----:B------:R-:W-:Y:S01]  /*1c10*/  IMAD.U32 R13, RZ, RZ, UR5 ;  /* 0x00000005ff0d7e24 */ /* 0x000fe2000f8e00ff */
[----:B------:R-:W-:-:S02]  /*1c20*/  UIADD3 UR4, UPT, UPT, UR73, -0x1, URZ ;  /* 0xffffffff49047890 */ /* 0x000fc4000fffe0ff */
[----:B------:R-:W-:Y:S02]  /*1c30*/  @UP2 UIADD3 UR4, UPT, UPT, UR73, URZ, URZ ;  /* 0x000000ff49042290 */ /* 0x000fe4000fffe0ff */
[----:B------:R-:W-:Y:S02]  /*1c40*/  USEL UR37, UR49, 0x2, UP1 ;  /* 0x0000000231257887 */ /* 0x000fe40008800000 */
[----:B------:R-:W-:Y:S02]  /*1c50*/  UIADD3 UR68, UPT, UPT, UR22, 0x30800, UR65 ;  /* 0x0003080016447890 */ /* 0x000fe4000fffe041 */
[----:B------:R-:W-:Y:S02]  /*1c60*/  UIADD3 UR67, UPT, UPT, UR22, 0x31000, UR64 ;  /* 0x0003100016437890 */ /* 0x000fe4000fffe040 */
[----:B------:R-:W-:Y:S02]  /*1c70*/  UIADD3 UR77, UPT, UPT, UR74, -UR73, URZ ;  /* 0x800000494a4d7290 */ /* 0x000fe4000fffe0ff */
[----:B------:R-:W-:-:S02]  /*1c80*/  UIADD3 UR66, UPT, UPT, UR4, 0x1, URZ ;  /* 0x0000000104427890 */ /* 0x000fc4000fffe0ff */
[----:B------:R-:W-:Y:S01]  /*1c90*/  UIADD3 UR75, UPT, UPT, -UR4, URZ, URZ ;  /* 0x000000ff044b7290 */ /* 0x000fe2000fffe1ff */
[----:B-1-34-:R-:W-:-:S11]  /*1ca0*/  UMOV UR23, URZ ;  /* 0x000000ff00177c82 */ /* 0x01afd60008000000 */
.L_x_46:
[----:B------:R-:W1:Y:S02]  /*1cb0*/  S2UR UR4, SR_CgaCtaId ;  /* 0x00000000000479c3 */ /* 0x000e640000008800 */
[----:B-1----:R-:W-:-:S09]  /*1cc0*/  UISETP.NE.AND UP0, UPT, UR4, URZ, UPT ;  /* 0x000000ff0400728c */ /* 0x002fd2000bf05270 */
[----:B---3--:R-:W-:Y:S05]  /*1cd0*/  BRA.U UP0, `(.L_x_23) ;  /* 0x0000000100287547 */ /* 0x008fea000b800000 */
[----:B------:R-:W-:Y:S02]  /*1ce0*/  LEA R0, R9, UR22, 0x3 ;  /* 0x0000001609007c11 */ /* 0x000fe4000f8e18ff */
[----:B------:R-:W-:-:S04]  /*1cf0*/  SHF.L.U32 R2, R8, 0x1f, RZ ;  /* 0x0000001f08027819 */ /* 0x000fc800000006ff */
[----:B------:R-:W1:Y:S02]  /*1d00*/  SYNCS.PHASECHK.TRANS64.TRYWAIT P0, [R0+URZ+0xb0], R2 ;  /* 0x0000b002000075a7 */ /* 0x000e6400080011ff */
[----:B-1----:R-:W-:Y:S05]  /*1d10*/  @!P0 BRA `(.L_x_24) ;  /* 0x000000b400108947 */ /* 0x002fea0003800000 */
.L_x_149:
[----:B------:R-:W-:Y:S01]  /*1d20*/  VIADD R9, R9, 0x1 ;  /* 0x0000000109097836 */ /* 0x000fe20000000000 */
[----:B------:R1:W-:Y:S04]  /*1d30*/  SYNCS.ARRIVE.TRANS64.A1T0 RZ, [R0+URZ+0xa0], RZ ;  /* 0x0000a0ff00ff79a7 */ /* 0x0003e800081000ff */
[----:B------:R-:W-:-:S04]  /*1d40*/  ISETP.NE.AND P0, PT, R9, 0x2, PT ;  /* 0x000000020900780c */ /* 0x000fc80003f05270 */
[----:B------:R-:W-:Y:S02]  /*1d50*/  SEL R9, R9, RZ, P0 ;  /* 0x000000ff09097207 */ /* 0x000fe40000000000 */
[----:B-1----:R-:W-:-:S04]  /*1d60*/  SEL R0, RZ, 0x1, P0 ;  /* 0x00000001ff007807 */ /* 0x002fc80000000000 */
[----:B------:R-:W-:-:S07]  /*1d70*/  LOP3.LUT R8, R8, R0, RZ, 0x3c, !PT ;  /* 0x0000000008087212 */ /* 0x000fce00078e3cff */
.L_x_23:
[----:B------:R-:W1:Y:S01]  /*1d80*/  S2UR UR7, SR_CgaCtaId ;  /* 0x00000000000779c3 */ /* 0x000e620000008800 */
[----:B------:R-:W-:Y:S01]  /*1d90*/  R2UR UR8, R13 ;  /* 0x000000000d0872ca */ /* 0x000fe200000e0000 */
[----:B------:R-:W-:Y:S01]  /*1da0*/  ULEA UR4, UR23, UR22, 0x3 ;  /* 0x0000001617047291 */ /* 0x000fe2000f8e18ff */
[----:B------:R-:W-:Y:S01]  /*1db0*/  R2UR UR6, R14 ;  /* 0x000000000e0672ca */ /* 0x000fe200000e0000 */
[----:B------:R-:W-:Y:S01]  /*1dc0*/  UMOV UR14, URZ ;  /* 0x000000ff000e7c82 */ /* 0x000fe20008000000 */
[----:B------:R-:W-:-:S06]  /*1dd0*/  SHF.L.U32 R0, R12, 0x1f, RZ ;  /* 0x0000001f0c007819 */ /* 0x000fcc00000006ff */
[----:B------:R2:W3:Y:S01]  /*1de0*/  SYNCS.PHASECHK.TRANS64.TRYWAIT P1, [UR4+0x10], R0 ;  /* 0x00001000ff0075a7 */ /* 0x0004e20008021104 */
[----:B------:R-:W-:Y:S02]  /*1df0*/  ULEA.HI UR4, UR20, UR20, URZ, 0x1 ;  /* 0x0000001414047291 */ /* 0x000fe4000f8f08ff */
[----:B------:R-:W-:Y:S02]  /*1e00*/  ULEA UR35, UR16, UR8, 0x8 ;  /* 0x0000000810237291 */ /* 0x000fe4000f8e40ff */
[----:B------:R-:W-:Y:S02]  /*1e10*/  UISETP.GE.U32.AND UP0, UPT, UR6, 0x1ff, UPT ;  /* 0x000001ff0600788c */ /* 0x000fe4000bf06070 */
[----:B------:R-:W-:Y:S02]  /*1e20*/  USHF.L.U32 UR5, UR4, 0x7, URZ ;  /* 0x0000000704057899 */ /* 0x000fe400080006ff */
[----:B------:R-:W-:Y:S02]  /*1e30*/  ULOP3.LUT UR20, UR4, 0xfffffffe, URZ, 0xc0, !UPT ;  /* 0xfffffffe04147892 */ /* 0x000fe4000f8ec0ff */
[----:B------:R-:W-:-:S02]  /*1e40*/  ULOP3.LUT UR5, UR5, 0xffffff00, URZ, 0xc0, !UPT ;  /* 0xffffff0005057892 */ /* 0x000fc4000f8ec0ff */
[----:B-1----:R-:W-:Y:S02]  /*1e50*/  ULOP3.LUT UR8, UR7, 0x1, URZ, 0xc0, !UPT ;  /* 0x0000000107087892 */ /* 0x002fe4000f8ec0ff */
[----:B------:R-:W-:Y:S01]  /*1e60*/  UIADD3 UR51, UPT, UPT, UR76, UR5, URZ ;  /* 0x000000054c337290 */ /* 0x000fe2000fffe0ff */
[----:B------:R-:W1:Y:S01]  /*1e70*/  S2UR UR7, SR_CTAID.X ;  /* 0x00000000000779c3 */ /* 0x000e620000002500 */
[----:B------:R-:W-:Y:S02]  /*1e80*/  ULEA UR11, UR16, UR8, 0x1 ;  /* 0x00000008100b7291 */ /* 0x000fe4000f8e08ff */
[----:B-1----:R-:W-:Y:S01]  /*1e90*/  ULOP3.LUT UR20, UR20, 0x1, UR7, 0xf8, !UPT ;  /* 0x0000000114147892 */ /* 0x002fe2000f8ef807 */
[----:B--2---:R-:W-:Y:S11]  /*1ea0*/  BRA.U !UP0, `(.L_x_25) ;  /* 0x00000005086c7547 */ /* 0x004ff6000b800000 */
[----:B------:R-:W-:Y:S01]  /*1eb0*/  UMOV UR29, UR75 ;  /* 0x0000004b001d7c82 */ /* 0x000fe20008000000 */
[----:B------:R-:W-:Y:S01]  /*1ec0*/  UMOV UR5, UR23 ;  /* 0x0000001700057c82 */ /* 0x000fe20008000000 */
[----:B------:R-:W-:Y:S01]  /*1ed0*/  UMOV UR42, 0x80 ;  /* 0x00000080002a7882 */ /* 0x000fe20000000000 */
[----:B------:R-:W-:Y:S01]  /*1ee0*/  UMOV UR19, UR62 ;  /* 0x0000003e00137c82 */ /* 0x000fe20008000000 */
[----:B------:R-:W-:-:S05]  /*1ef0*/  UMOV UR12, UR63 ;  /* 0x0000003f000c7c82 */ /* 0x000fca0008000000 */
.L_x_33:
[----:B------:R-:W-:Y:S01]  /*1f00*/  ULEA UR6, UR5, UR22, 0x3 ;  /* 0x0000001605067291 */ /* 0x000fe2000f8e18ff */
[----:B--2---:R-:W-:Y:S01]  /*1f10*/  @P4 MOV R2, 0x21800 ;  /* 0x0002180000024802 */ /* 0x004fe20000000f00 */
[----:B-1-3--:R-:W-:Y:S10]  /*1f20*/  @P1 BRA `(.L_x_26) ;  /* 0x00000000000c1947 */ /* 0x00aff40003800000 */
[----:B------:R-:W-:-:S04]  /*1f30*/  SHF.L.U32 R3, R12, 0x1f, RZ ;  /* 0x0000001f0c037819 */ /* 0x000fc800000006ff */
[----:B------:R-:W1:Y:S02]  /*1f40*/  SYNCS.PHASECHK.TRANS64.TRYWAIT P0, [UR6+0x10], R3 ;  /* 0x00001003ff0075a7 */ /* 0x000e640008001106 */
[----:B-1----:R-:W-:Y:S05]  /*1f50*/  @!P0 BRA `(.L_x_27) ;  /* 0x000000b000948947 */ /* 0x002fea0003800000 */
.L_x_26:
[----:B------:R2:W-:Y:S01]  /*1f60*/  @P4 SYNCS.ARRIVE.TRANS64 RZ, [UR6], R2 ;  /* 0x00000002ffff49a7 */ /* 0x0005e20008000006 */
[----:B------:R-:W-:Y:S02]  /*1f70*/  ULOP3.LUT UR4, UR37, 0x2, URZ, 0xfc, !UPT ;  /* 0x0000000225047892 */ /* 0x000fe4000f8efcff */
[----:B------:R-:W-:Y:S02]  /*1f80*/  UIADD3 UR29, UPT, UPT, UR29, 0x1, URZ ;  /* 0x000000011d1d7890 */ /* 0x000fe4000fffe0ff */
[----:B------:R-:W-:Y:S02]  /*1f90*/  UISETP.NE.AND UP0, UPT, UR4, 0x2, UPT ;  /* 0x000000020400788c */ /* 0x000fe4000bf05270 */
[----:B------:R-:W-:-:S07]  /*1fa0*/  UISETP.NE.AND UP4, UPT, UR29, 0x1, UPT ;  /* 0x000000011d00788c */ /* 0x000fce000bf85270 */
[----:B------:R-:W-:Y:S05]  /*1fb0*/  BRA.U UP0, `(.L_x_28) ;  /* 0x0000000100047547 */ /* 0x000fea000b800000 */
[----:B------:R-:W-:Y:S05]  /*1fc0*/  BPT.TRAP 0x1 ;  /* 0x000000040000795c */ /* 0x000fea0000300000 */
.L_x_28:
[----:B------:R-:W-:Y:S04]  /*1fd0*/  BSSY.RECONVERGENT B0, `(.L_x_29) ;  /* 0x0000003000007945 */ /* 0x000fe80003800200 */
[----:B------:R-:W-:Y:S05]  /*1fe0*/  @!P3 BRA `(.L_x_30) ;  /* 0x000000000004b947 */ /* 0x000fea0003800000 */
[----:B------:R-:W-:Y:S05]  /*1ff0*/  BPT.TRAP 0x1 ;  /* 0x000000040000795c */ /* 0x000fea0000300000 */
.L_x_30:
[----:B------:R-:W-:Y:S05]  /*2000*/  BSYNC.RECONVERGENT B0 ;  /* 0x0000000000007941 */ /* 0x000fea0003800200 */
.L_x_29:
[----:B------:R-:W-:Y:S01]  /*2010*/  UIADD3 UR4, UPT, UPT, UR5, 0x1, URZ ;  /* 0x0000000105047890 */ /* 0x000fe2000fffe0ff */
[----:B------:R-:W-:Y:S01]  /*2020*/  BSSY.RECONVERGENT B0, `(.L_x_31) ;  /* 0x000003d000007945 */ /* 0x000fe20003800200 */
[----:B------:R-:W-:Y:S02]  /*2030*/  ELECT P0, URZ, PT ;  /* 0x0000000000ff782f */ /* 0x000fe40003800000 */
[----:B------:R-:W-:-:S04]  /*2040*/  UISETP.NE.AND UP0, UPT, UR4, 0x2, UPT ;  /* 0x000000020400788c */ /* 0x000fc8000bf05270 */
[----:B------:R-:W-:Y:S02]  /*2050*/  USEL UR7, URZ, 0x1, UP0 ;  /* 0x00000001ff077887 */ /* 0x000fe40008000000 */
[----:B------:R-:W-:-:S04]  /*2060*/  USEL UR23, UR4, URZ, UP0 ;  /* 0x000000ff04177287 */ /* 0x000fc80008000000 */
[----:B------:R-:W-:Y:S01]  /*2070*/  ULEA UR4, UR23, UR22, 0x3 ;  /* 0x0000001617047291 */ /* 0x000fe2000f8e18ff */
[----:B------:R-:W-:-:S04]  /*2080*/  LOP3.LUT R12, R12, UR7, RZ, 0x3c, !PT ;  /* 0x000000070c0c7c12 */ /* 0x000fc8000f8e3cff */
[----:B-1----:R-:W-:-:S04]  /*2090*/  SHF.L.U32 R0, R12, 0x1f, RZ ;  /* 0x0000001f0c007819 */ /* 0x002fc800000006ff */
[----:B------:R1:W3:Y:S01]  /*20a0*/  SYNCS.PHASECHK.TRANS64.TRYWAIT P1, [UR4+0x10], R0 ;  /* 0x00001000ff0075a7 */ /* 0x0002e20008021104 */
[----:B------:R-:W-:Y:S05]  /*20b0*/  @!P0 BRA `(.L_x_32) ;  /* 0x0000000000cc8947 */ /* 0x000fea0003800000 */
[----:B------:R-:W-:Y:S02]  /*20c0*/  USHF.L.U32 UR4, UR5, 0xf, URZ ;  /* 0x0000000f05047899 */ /* 0x000fe400080006ff */
[----:B------:R-:W-:Y:S02]  /*20d0*/  UIADD3 UR14, UP3, UPT, UR54, 0x80, URZ ;  /* 0x00000080360e7890 */ /* 0x000fe4000ff7e0ff */
[----:B------:R-:W-:Y:S02]  /*20e0*/  ULOP3.LUT UR40, UR4, UR61, URZ, 0xfc, !UPT ;  /* 0x0000003d04287292 */ /* 0x000fe4000f8efcff */
[----:B------:R-:W-:Y:S02]  /*20f0*/  ULOP3.LUT UR24, UR4, UR60, URZ, 0xfc, !UPT ;  /* 0x0000003c04187292 */ /* 0x000fe4000f8efcff */
[----:B------:R-:W-:Y:S02]  /*2100*/  UIADD3 UR40, UPT, UPT, UR22, UR40, URZ ;  /* 0x0000002816287290 */ /* 0x000fe4000fffe0ff */
[----:B------:R-:W-:-:S02]  /*2110*/  UIADD3 UR8, UP2, UPT, UR54, 0x180, URZ ;  /* 0x0000018036087890 */ /* 0x000fc4000ff5e0ff */
[----:B------:R-:W-:Y:S02]  /*2120*/  UIADD3 UR24, UPT, UPT, UR22, UR24, URZ ;  /* 0x0000001816187290 */ /* 0x000fe4000fffe0ff */
[----:B------:R-:W-:Y:S02]  /*2130*/  UIADD3 UR50, UPT, UPT, UR42, -0x80, URZ ;  /* 0xffffff802a327890 */ /* 0x000fe4000fffe0ff */
[----:B------:R-:W-:Y:S02]  /*2140*/  ULOP3.LUT UR49, UR6, 0xfefffff8, URZ, 0xc0, !UPT ;  /* 0xfefffff806317892 */ /* 0x000fe4000f8ec0ff */
[----:B------:R-:W-:Y:S02]  /*2150*/  UIADD3.X UR15, UPT, UPT, URZ, UR55, URZ, UP3, !UPT ;  /* 0x00000037ff0f7290 */ /* 0x000fe40009ffe4ff */
[----:B------:R-:W-:Y:S02]  /*2160*/  UIADD3 UR48, UPT, UPT, UR40, 0x10800, URZ ;  /* 0x0001080028307890 */ /* 0x000fe4000fffe0ff */
[----:B------:R-:W-:-:S02]  /*2170*/  UPRMT UR4, URZ, 0x5410, UR59 ;  /* 0x00005410ff047896 */ /* 0x000fc4000800003b */
[----:B------:R-:W-:Y:S02]  /*2180*/  UIADD3 UR40, UPT, UPT, UR40, 0x14800, URZ ;  /* 0x0001480028287890 */ /* 0x000fe4000fffe0ff */
[----:B------:R-:W-:Y:S02]  /*2190*/  UIADD3.X UR9, UPT, UPT, URZ, UR55, URZ, UP2, !UPT ;  /* 0x00000037ff097290 */ /* 0x000fe400097fe4ff */
[----:B------:R-:W-:Y:S02]  /*21a0*/  UIADD3 UR32, UPT, UPT, UR24, 0x20800, URZ ;  /* 0x0002080018207890 */ /* 0x000fe4000fffe0ff */
[----:B------:R-:W-:Y:S02]  /*21b0*/  UPRMT UR7, URZ, 0x5410, UR58 ;  /* 0x00005410ff077896 */ /* 0x000fe4000800003a */
[----:B------:R-:W-:Y:S01]  /*21c0*/  UIADD3 UR24, UPT, UPT, UR24, 0x24800, URZ ;  /* 0x0002480018187890 */ /* 0x000fe2000fffe0ff */
[----:B------:R-:W-:Y:S01]  /*21d0*/  UMOV UR46, 0x0 ;  /* 0x00000000002e7882 */ /* 0x000fe20000000000 */
[----:B------:R-:W-:Y:S01]  /*21e0*/  UMOV UR47, 0x10000000 ;  /* 0x10000000002f7882 */ /* 0x000fe20000000000 */
[----:B------:R-:W-:Y:S01]  /*21f0*/  ULEA UR16, UR5, UR65, 0xa ;  /* 0x0000004105107291 */ /* 0x000fe2000f8e50ff */
[----:B------:R-:W-:Y:S01]  /*2200*/  UTMALDG.3D.MULTICAST.2CTA [UR48], [UR14], UR4, desc[UR46] ;  /* 0x00002e300e0073b4 */ /* 0x000fe20008211804 */
[----:B------:R-:W-:Y:S01]  /*2210*/  UIADD3 UR38, UP1, UPT, UR54, 0x280, URZ ;  /* 0x0000028036267890 */ /* 0x000fe2000ff3e0ff */
[----:B------:R-:W-:Y:S01]  /*2220*/  UMOV UR43, UR51 ;  /* 0x00000033002b7c82 */ /* 0x000fe20008000000 */
[----:B------:R-:W-:Y:S01]  /*2230*/  UMOV UR44, UR52 ;  /* 0x00000034002c7c82 */ /* 0x000fe20008000000 */
[----:B------:R-:W-:Y:S01]  /*2240*/  UMOV UR41, UR49 ;  /* 0x0000003100297c82 */ /* 0x000fe20008000000 */
[----:B------:R-:W-:-:S02]  /*2250*/  ULEA UR10, UR5, UR64, 0xb ;  /* 0x00000040050a7291 */ /* 0x000fc4000f8e58ff */
[----:B------:R-:W-:Y:S01]  /*2260*/  UIADD3 UR30, UP0, UPT, UR54, 0x380, URZ ;  /* 0x00000380361e7890 */ /* 0x000fe2000ff1e0ff */
[----:B------:R-:W-:Y:S01]  /*2270*/  UTMALDG.3D.MULTICAST.2CTA [UR40], [UR14], UR4, desc[UR46] ;  /* 0x00002e280e0073b4 */ /* 0x000fe20008211804 */
[----:B------:R-:W-:Y:S01]  /*2280*/  UMOV UR36, UR52 ;  /* 0x0000003400247c82 */ /* 0x000fe20008000000 */
[----:B------:R-:W-:Y:S01]  /*2290*/  UMOV UR33, UR49 ;  /* 0x0000003100217c82 */ /* 0x000fe20008000000 */
[----:B------:R-:W-:Y:S01]  /*22a0*/  UMOV UR34, UR50 ;  /* 0x0000003200227c82 */ /* 0x000fe20008000000 */
[----:B------:R-:W-:Y:S01]  /*22b0*/  UMOV UR26, UR42 ;  /* 0x0000002a001a7c82 */ /* 0x000fe20008000000 */
[----:B------:R-:W-:Y:S01]  /*22c0*/  UMOV UR27, UR35 ;  /* 0x00000023001b7c82 */ /* 0x000fe20008000000 */
[----:B------:R-:W-:Y:S01]  /*22d0*/  UMOV UR28, UR52 ;  /* 0x00000034001c7c82 */ /* 0x000fe20008000000 */
[----:B------:R-:W-:Y:S01]  /*22e0*/  UMOV UR25, UR49 ;  /* 0x0000003100197c82 */ /* 0x000fe20008000000 */
[----:B------:R-:W-:Y:S01]  /*22f0*/  UTMALDG.3D.MULTICAST.2CTA [UR32], [UR8], UR7, desc[UR46] ;  /* 0x00002e20080073b4 */ /* 0x000fe20008211807 */
[----:B------:R-:W-:-:S02]  /*2300*/  UIADD3.X UR39, UPT, UPT, URZ, UR55, URZ, UP1, !UPT ;  /* 0x00000037ff277290 */ /* 0x000fc40008ffe4ff */
[----:B------:R-:W-:Y:S02]  /*2310*/  UIADD3 UR16, UPT, UPT, UR22, 0x30800, UR16 ;  /* 0x0003080016107890 */ /* 0x000fe4000fffe010 */
[----:B------:R-:W-:Y:S01]  /*2320*/  UIADD3.X UR31, UPT, UPT, URZ, UR55, URZ, UP0, !UPT ;  /* 0x00000037ff1f7290 */ /* 0x000fe200087fe4ff */
[----:B------:R-:W-:Y:S01]  /*2330*/  UMOV UR18, URZ ;  /* 0x000000ff00127c82 */ /* 0x000fe20008000000 */
[----:B------:R4:W-:Y:S01]  /*2340*/  UTMALDG.3D.MULTICAST.2CTA [UR24], [UR8], UR7, desc[UR46] ;  /* 0x00002e18080073b4 */ /* 0x0009e20008211807 */
[----:B------:R-:W-:Y:S01]  /*2350*/  UMOV UR21, UR52 ;  /* 0x0000003400157c82 */ /* 0x000fe20008000000 */
[----:B------:R-:W-:Y:S01]  /*2360*/  UMOV UR17, UR49 ;  /* 0x0000003100117c82 */ /* 0x000fe20008000000 */
[----:B------:R-:W-:Y:S02]  /*2370*/  UMOV UR13, UR52 ;  /* 0x00000034000d7c82 */ /* 0x000fe40008000000 */
[----:B------:R1:W-:Y:S01]  /*2380*/  UTMALDG.4D.MULTICAST.2CTA [UR16], [UR38], UR4, desc[UR46] ;  /* 0x00002e10260073b4 */ /* 0x0003e20008219804 */
[----:B----4-:R-:W-:-:S02]  /*2390*/  UIADD3 UR8, UPT, UPT, UR22, 0x31000, UR10 ;  /* 0x0003100016087890 */ /* 0x010fc4000fffe00a */
[----:B------:R-:W-:Y:S01]  /*23a0*/  UPRMT UR7, URZ, 0x5410, UR53 ;  /* 0x00005410ff077896 */ /* 0x000fe20008000035 */
[----:B------:R-:W-:Y:S01]  /*23b0*/  UMOV UR9, UR49 ;  /* 0x0000003100097c82 */ /* 0x000fe20008000000 */
[----:B------:R-:W-:-:S07]  /*23c0*/  UMOV UR10, UR18 ;  /* 0x00000012000a7c82 */ /* 0x000fce0008000000 */
[----:B------:R1:W-:Y:S02]  /*23d0*/  UTMALDG.4D.MULTICAST.2CTA [UR8], [UR30], UR7, desc[UR46] ;  /* 0x00002e081e0073b4 */ /* 0x0003e40008219807 */
[----:B-1----:R-:W-:Y:S01]  /*23e0*/  NOP ;  /* 0x0000000000007918 */ /* 0x002fe20000000000 */
.L_x_32:
[----:B------:R-:W-:Y:S05]  /*23f0*/  BSYNC.RECONVERGENT B0 ;  /* 0x0000000000007941 */ /* 0x000fea0003800200 */
.L_x_31:
[----:B------:R-:W-:Y:S02]  /*2400*/  UIADD3 UR42, UPT, UPT, UR42, 0x100, URZ ;  /* 0x000001002a2a7890 */ /* 0x000fe4000fffe0ff */
[----:B------:R-:W-:Y:S02]  /*2410*/  UIADD3 UR12, UPT, UPT, UR12, 0x2, URZ ;  /* 0x000000020c0c7890 */ /* 0x000fe4000fffe0ff */
[----:B------:R-:W-:Y:S01]  /*2420*/  UIADD3 UR19, UPT, UPT, UR19, 0x2, URZ ;  /* 0x0000000213137890 */ /* 0x000fe2000fffe0ff */
[----:B------:R-:W-:Y:S01]  /*2430*/  UMOV UR5, UR23 ;  /* 0x0000001700057c82 */ /* 0x000fe20008000000 */
[----:B------:R-:W-:Y:S01]  /*2440*/  UMOV UR14, UR66 ;  /* 0x00000042000e7c82 */ /* 0x000fe20008000000 */
[----:B------:R-:W-:Y:S09]  /*2450*/  BRA.U UP4, `(.L_x_33) ;  /* 0xfffffff904a87547 */ /* 0x000ff2000b83ffff */
.L_x_25:
[----:B------:R-:W-:Y:S01]  /*2460*/  ULEA UR4, UR23, UR22, 0x3 ;  /* 0x0000001617047291 */ /* 0x000fe2000f8e18ff */
[----:B-1----:R-:W-:Y:S01]  /*2470*/  SHF.L.U32 R0, R12, 0x1f, RZ ;  /* 0x0000001f0c007819 */ /* 0x002fe200000006ff */
[----:B------:R-:W-:Y:S01]  /*2480*/  @!P2 SYNCS.ARRIVE.TRANS64.A1T0 RZ, [UR22+0x68], RZ ;  /* 0x000068ffffffa9a7 */ /* 0x000fe20008100016 */
[----:B------:R-:W-:-:S06]  /*2490*/  UISETP.GT.AND UP0, UPT, UR74, UR73, UPT ;  /* 0x000000494a00728c */ /* 0x000fcc000bf04270 */
[----:B---3--:R1:W3:Y:S03]  /*24a0*/  SYNCS.PHASECHK.TRANS64.TRYWAIT P1, [UR4+0x10], R0 ;  /* 0x00001000ff0075a7 */ /* 0x0082e60008021104 */
[----:B------:R-:W-:Y:S05]  /*24b0*/  BRA.U !UP0, `(.L_x_34) ;  /* 0x0000000508587547 */ /* 0x000fea000b800000 */
[----:B------:R-:W-:Y:S01]  /*24c0*/  UIADD3 UR15, UPT, UPT, UR77, UR14, URZ ;  /* 0x0000000e4d0f7290 */ /* 0x000fe2000fffe0ff */
[----:B------:R-:W-:-:S11]  /*24d0*/  UMOV UR6, UR23 ;  /* 0x0000001700067c82 */ /* 0x000fd60008000000 */
.L_x_42:
[----:B------:R-:W-:Y:S01]  /*24e0*/  ULEA UR7, UR6, UR22, 0x3 ;  /* 0x0000001606077291 */ /* 0x000fe2000f8e18ff */
[----:B--2---:R-:W-:Y:S01]  /*24f0*/  @P4 MOV R2, 0x21800 ;  /* 0x0002180000024802 */ /* 0x004fe20000000f00 */
[----:B---3--:R-:W-:Y:S10]  /*2500*/  @P1 BRA `(.L_x_35) ;  /* 0x00000000000c1947 */ /* 0x008ff40003800000 */
[----:B------:R-:W-:-:S04]  /*2510*/  SHF.L.U32 R3, R12, 0x1f, RZ ;  /* 0x0000001f0c037819 */ /* 0x000fc800000006ff */
[----:B------:R-:W2:Y:S02]  /*2520*/  SYNCS.PHASECHK.TRANS64.TRYWAIT P0, [UR7+0x10], R3 ;  /* 0x00001003ff0075a7 */ /* 0x000ea40008001107 */
[----:B--2---:R-:W-:Y:S05]  /*2530*/  @!P0 BRA `(.L_x_36) ;  /* 0x000000ac00348947 */ /* 0x004fea0003800000 */
.L_x_35:
[----:B------:R2:W-:Y:S01]  /*2540*/  @P4 SYNCS.ARRIVE.TRANS64 RZ, [UR7], R2 ;  /* 0x00000002ffff49a7 */ /* 0x0005e20008000007 */
[----:B------:R-:W-:-:S04]  /*2550*/  ULOP3.LUT UR4, UR37, 0x2, URZ, 0xfc, !UPT ;  /* 0x0000000225047892 */ /* 0x000fc8000f8efcff */
[----:B------:R-:W-:-:S09]  /*2560*/  UISETP.NE.AND UP0, UPT, UR4, 0x2, UPT ;  /* 0x000000020400788c */ /* 0x000fd2000bf05270 */
[----:B------:R-:W-:Y:S05]  /*2570*/  BRA.U UP0, `(.L_x_37) ;  /* 0x0000000100047547 */ /* 0x000fea000b800000 */
[----:B------:R-:W-:Y:S05]  /*2580*/  BPT.TRAP 0x1 ;  /* 0x000000040000795c */ /* 0x000fea0000300000 */
.L_x_37:
[----:B------:R-:W-:Y:S04]  /*2590*/  BSSY.RECONVERGENT B0, `(.L_x_38) ;  /* 0x0000003000007945 */ /* 0x000fe80003800200 */
[----:B------:R-:W-:Y:S05]  /*25a0*/  @!P3 BRA `(.L_x_39) ;  /* 0x000000000004b947 */ /* 0x000fea0003800000 */
[----:B------:R-:W-:Y:S05]  /*25b0*/  BPT.TRAP 0x1 ;  /* 0x000000040000795c */ /* 0x000fea0000300000 */
.L_x_39:
[----:B------:R-:W-:Y:S05]  /*25c0*/  BSYNC.RECONVERGENT B0 ;  /* 0x0000000000007941 */ /* 0x000fea0003800200 */
.L_x_38:
        /* <DEDUP_REMOVED lines=14> */
[----:B------:R-:W-:Y:S02]  /*26b0*/  USHF.L.U32 UR50, UR14, 0x8, URZ ;  /* 0x000000080e327899 */ /* 0x000fe400080006ff */
[----:B------:R-:W-:Y:S02]  /*26c0*/  UIADD3 UR40, UPT, UPT, UR22, UR40, URZ ;  /* 0x0000002816287290 */ /* 0x000fe4000fffe0ff */
[----:B------:R-:W-:-:S02]  /*26d0*/  ULOP3.LUT UR49, UR7, 0xfefffff8, URZ, 0xc0, !UPT ;  /* 0xfefffff807317892 */ /* 0x000fc4000f8ec0ff */
[----:B------:R-:W-:Y:S02]  /*26e0*/  UIADD3.X UR5, UPT, UPT, URZ, UR55, URZ, UP3, !UPT ;  /* 0x00000037ff057290 */ /* 0x000fe40009ffe4ff */
[----:B------:R-:W-:Y:S02]  /*26f0*/  UIADD3 UR48, UPT, UPT, UR40, 0x10800, URZ ;  /* 0x0001080028307890 */ /* 0x000fe4000fffe0ff */
[----:B------:R-:W-:Y:S02]  /*2700*/  UPRMT UR10, URZ, 0x5410, UR59 ;  /* 0x00005410ff0a7896 */ /* 0x000fe4000800003b */
[----:B------:R-:W-:Y:S02]  /*2710*/  UIADD3 UR42, UPT, UPT, UR50, 0x80, URZ ;  /* 0x00000080322a7890 */ /* 0x000fe4000fffe0ff */
[----:B------:R-:W-:Y:S02]  /*2720*/  UIADD3 UR40, UPT, UPT, UR40, 0x14800, URZ ;  /* 0x0001480028287890 */ /* 0x000fe4000fffe0ff */
[----:B------:R-:W-:Y:S01]  /*2730*/  ULOP3.LUT UR24, UR9, UR60, URZ, 0xfc, !UPT ;  /* 0x0000003c09187292 */ /* 0x000fe2000f8efcff */
[----:B------:R-:W-:Y:S01]  /*2740*/  UMOV UR56, 0x0 ;  /* 0x0000000000387882 */ /* 0x000fe20000000000 */
[----:B------:R-:W-:Y:S01]  /*2750*/  UMOV UR57, 0x10000000 ;  /* 0x1000000000397882 */ /* 0x000fe20000000000 */
[----:B------:R-:W-:Y:S01]  /*2760*/  UIADD3 UR30, UP2, UPT, UR54, 0x180, URZ ;  /* 0x00000180361e7890 */ /* 0x000fe2000ff5e0ff */
[----:B------:R-:W-:Y:S01]  /*2770*/  UTMALDG.3D.MULTICAST.2CTA [UR48], [UR4], UR10, desc[UR56] ;  /* 0x00003830040073b4 */ /* 0x000fe2000821180a */
[----:B------:R-:W-:Y:S01]  /*2780*/  UIADD3 UR24, UPT, UPT, UR22, UR24, URZ ;  /* 0x0000001816187290 */ /* 0x000fe2000fffe0ff */
[----:B------:R-:W-:Y:S01]  /*2790*/  UMOV UR43, UR51 ;  /* 0x00000033002b7c82 */ /* 0x000fe20008000000 */
[----:B------:R-:W-:Y:S01]  /*27a0*/  UMOV UR44, UR52 ;  /* 0x00000034002c7c82 */ /* 0x000fe20008000000 */
[----:B------:R-:W-:Y:S01]  /*27b0*/  UMOV UR41, UR49 ;  /* 0x0000003100297c82 */ /* 0x000fe20008000000 */
[----:B------:R-:W-:Y:S01]  /*27c0*/  UIADD3.X UR31, UPT, UPT, URZ, UR55, URZ, UP2, !UPT ;  /* 0x00000037ff1f7290 */ /* 0x000fe200097fe4ff */
[----:B------:R4:W-:Y:S01]  /*27d0*/  UTMALDG.3D.MULTICAST.2CTA [UR40], [UR4], UR10, desc[UR56] ;  /* 0x00003828040073b4 */ /* 0x0009e2000821180a */
[----:B------:R-:W-:-:S02]  /*27e0*/  UIADD3 UR32, UPT, UPT, UR24, 0x20800, URZ ;  /* 0x0002080018207890 */ /* 0x000fc4000fffe0ff */
[----:B------:R-:W-:Y:S02]  /*27f0*/  UIADD3 UR24, UPT, UPT, UR24, 0x24800, URZ ;  /* 0x0002480018187890 */ /* 0x000fe4000fffe0ff */
[----:B------:R-:W-:Y:S02]  /*2800*/  USHF.L.U32 UR12, UR14, 0x1, URZ ;  /* 0x000000010e0c7899 */ /* 0x000fe400080006ff */
[----:B------:R-:W-:Y:S02]  /*2810*/  UIADD3 UR38, UP1, UPT, UR54, 0x280, URZ ;  /* 0x0000028036267890 */ /* 0x000fe4000ff3e0ff */
[----:B------:R-:W-:Y:S01]  /*2820*/  UIADD3 UR46, UP0, UPT, UR54, 0x380, URZ ;  /* 0x00000380362e7890 */ /* 0x000fe2000ff1e0ff */
[----:B------:R-:W-:Y:S01]  /*2830*/  UMOV UR36, UR52 ;  /* 0x0000003400247c82 */ /* 0x000fe20008000000 */
[----:B------:R-:W-:Y:S01]  /*2840*/  UMOV UR33, UR49 ;  /* 0x0000003100217c82 */ /* 0x000fe20008000000 */
[----:B------:R-:W-:Y:S01]  /*2850*/  UMOV UR34, UR50 ;  /* 0x0000003200227c82 */ /* 0x000fe20008000000 */
[----:B------:R-:W-:Y:S01]  /*2860*/  UMOV UR27, UR35 ;  /* 0x00000023001b7c82 */ /* 0x000fe20008000000 */
[----:B------:R-:W-:Y:S01]  /*2870*/  UMOV UR28, UR52 ;  /* 0x00000034001c7c82 */ /* 0x000fe20008000000 */
[----:B------:R-:W-:Y:S01]  /*2880*/  ULEA UR16, UR6, UR68, 0xa ;  /* 0x0000004406107291 */ /* 0x000fe2000f8e50ff */
[----:B------:R-:W-:Y:S01]  /*2890*/  UMOV UR25, UR49 ;  /* 0x0000003100197c82 */ /* 0x000fe20008000000 */
[----:B------:R-:W-:Y:S01]  /*28a0*/  ULOP3.LUT UR19, UR12, UR62, URZ, 0xfc, !UPT ;  /* 0x0000003e0c137292 */ /* 0x000fe2000f8efcff */
[----:B------:R-:W-:Y:S01]  /*28b0*/  UMOV UR26, UR42 ;  /* 0x0000002a001a7c82 */ /* 0x000fe20008000000 */
[----:B------:R-:W-:-:S02]  /*28c0*/  UIADD3.X UR39, UPT, UPT, URZ, UR55, URZ, UP1, !UPT ;  /* 0x00000037ff277290 */ /* 0x000fc40008ffe4ff */
[----:B------:R-:W-:Y:S02]  /*28d0*/  ULEA UR8, UR6, UR67, 0xb ;  /* 0x0000004306087291 */ /* 0x000fe4000f8e58ff */
[----:B------:R-:W-:Y:S02]  /*28e0*/  UIADD3 UR12, UPT, UPT, UR63, UR12, URZ ;  /* 0x0000000c3f0c7290 */ /* 0x000fe4000fffe0ff */
[----:B------:R-:W-:Y:S01]  /*28f0*/  UIADD3.X UR47, UPT, UPT, URZ, UR55, URZ, UP0, !UPT ;  /* 0x00000037ff2f7290 */ /* 0x000fe200087fe4ff */
[----:B------:R-:W-:Y:S01]  /*2900*/  UMOV UR18, URZ ;  /* 0x000000ff00127c82 */ /* 0x000fe20008000000 */
[----:B------:R-:W-:Y:S01]  /*2910*/  UMOV UR21, UR52 ;  /* 0x0000003400157c82 */ /* 0x000fe20008000000 */
[----:B------:R-:W-:Y:S01]  /*2920*/  UMOV UR17, UR49 ;  /* 0x0000003100117c82 */ /* 0x000fe20008000000 */
[----:B------:R-:W-:Y:S01]  /*2930*/  UMOV UR13, UR52 ;  /* 0x00000034000d7c82 */ /* 0x000fe20008000000 */
[----:B------:R-:W-:Y:S01]  /*2940*/  UMOV UR9, UR49 ;  /* 0x0000003100097c82 */ /* 0x000fe20008000000 */
[----:B----4-:R-:W-:-:S09]  /*2950*/  UPRMT UR4, URZ, 0x5410, UR58 ;  /* 0x00005410ff047896 */ /* 0x010fd2000800003a */
[----:B------:R-:W-:Y:S01]  /*2960*/  UTMALDG.3D.MULTICAST.2CTA [UR32], [UR30], UR4, desc[UR56] ;  /* 0x000038201e0073b4 */ /* 0x000fe20008211804 */
[----:B------:R4:W-:Y:S01]  /*2970*/  UTMALDG.3D.MULTICAST.2CTA [UR24], [UR30], UR4, desc[UR56] ;  /* 0x000038181e0073b4 */ /* 0x0009e20008211804 */
[----:B------:R2:W-:Y:S01]  /*2980*/  UTMALDG.4D.MULTICAST.2CTA [UR16], [UR38], UR10, desc[UR56] ;  /* 0x00003810260073b4 */ /* 0x0005e2000821980a */
[----:B----4-:R-:W-:Y:S01]  /*2990*/  UPRMT UR4, URZ, 0x5410, UR53 ;  /* 0x00005410ff047896 */ /* 0x010fe20008000035 */
[----:B--2---:R-:W-:-:S08]  /*29a0*/  UMOV UR10, UR18 ;  /* 0x00000012000a7c82 */ /* 0x004fd00008000000 */
[----:B------:R4:W-:Y:S02]  /*29b0*/  UTMALDG.4D.MULTICAST.2CTA [UR8], [UR46], UR4, desc[UR56] ;  /* 0x000038082e0073b4 */ /* 0x0009e40008219804 */
[----:B----4-:R-:W-:Y:S01]  /*29c0*/  NOP ;  /* 0x0000000000007918 */ /* 0x010fe20000000000 */
.L_x_41:
[----:B------:R-:W-:Y:S05]  /*29d0*/  BSYNC.RECONVERGENT B0 ;  /* 0x0000000000007941 */ /* 0x000fea0003800200 */
.L_x_40:
[----:B------:R-:W-:Y:S01]  /*29e0*/  UIADD3 UR14, UPT, UPT, UR14, 0x1, URZ ;  /* 0x000000010e0e7890 */ /* 0x000fe2000fffe0ff */
[----:B------:R-:W-:-:S03]  /*29f0*/  UMOV UR6, UR23 ;  /* 0x0000001700067c82 */ /* 0x000fc60008000000 */
[----:B------:R-:W-:-:S09]  /*2a00*/  UISETP.NE.AND UP0, UPT, UR14, UR15, UPT ;  /* 0x0000000f0e00728c */ /* 0x000fd2000bf05270 */
[----:B------:R-:W-:Y:S05]  /*2a10*/  BRA.U UP0, `(.L_x_42) ;  /* 0xfffffff900b07547 */ /* 0x000fea000b83ffff */
.L_x_34:
[C---:B------:R-:W-:Y:S01]  /*2a20*/  LEA R3, R11.reuse, UR22, 0x3 ;  /* 0x000000160b037c11 */ /* 0x040fe2000f8e18ff */
[----:B------:R-:W-:Y:S01]  /*2a30*/  NOP ;  /* 0x0000000000007918 */ /* 0x000fe20000000000 */
[----:B-1----:R-:W-:Y:S02]  /*2a40*/  SHF.L.U32 R0, R10, 0x1f, RZ ;  /* 0x0000001f0a007819 */ /* 0x002fe400000006ff */
[----:B------:R-:W-:Y:S02]  /*2a50*/  LEA R4, R11, UR22, 0x4 ;  /* 0x000000160b047c11 */ /* 0x000fe4000f8e20ff */
[----:B------:R-:W1:Y:S02]  /*2a60*/  SYNCS.PHASECHK.TRANS64.TRYWAIT P0, [R3+URZ+0x70], R0 ;  /* 0x00007000030075a7 */ /* 0x000e6400080011ff */
[----:B-1----:R-:W-:Y:S05]  /*2a70*/  @!P0 BRA `(.L_x_43) ;  /* 0x000000a400fc8947 */ /* 0x002fea0003800000 */
.L_x_152:
[----:B------:R-:W4:Y:S01]  /*2a80*/  LDS.128 R4, [R4+0xd0] ;  /* 0x0000d00004047984 */ /* 0x000f220000000c00 */
[----:B------:R-:W-:Y:S01]  /*2a90*/  UISETP.GE.AND UP0, UPT, UR45, 0x1, UPT ;  /* 0x000000012d00788c */ /* 0x000fe2000bf06270 */
[----:B------:R-:W-:Y:S01]  /*2aa0*/  @!PT LDS RZ, [RZ] ;  /* 0x00000000fffff984 */ /* 0x000fe20000000800 */
[----:B------:R-:W-:Y:S01]  /*2ab0*/  @!PT LDS RZ, [RZ] ;  /* 0x00000000fffff984 */ /* 0x000fe20000000800 */
[----:B------:R-:W-:Y:S01]  /*2ac0*/  @!PT LDS RZ, [RZ] ;  /* 0x00000000fffff984 */ /* 0x000fe20000000800 */
[----:B------:R-:W-:Y:S01]  /*2ad0*/  @!PT LDS RZ, [RZ] ;  /* 0x00000000fffff984 */ /* 0x000fe20000000800 */
[----:B------:R1:W-:Y:S06]  /*2ae0*/  MEMBAR.ALL.CTA ;  /* 0x0000000000007992 */ /* 0x0003ec0000008000 */
[----:B-1----:R-:W1:Y:S01]  /*2af0*/  FENCE.VIEW.ASYNC.S ;  /* 0x00000000000073c6 */ /* 0x002e620000000000 */
[----:B----4-:R-:W-:-:S13]  /*2b00*/  LOP3.LUT P0, RZ, R6, 0x1, RZ, 0xc0, !PT ;  /* 0x0000000106ff7812 */ /* 0x010fda000780c0ff */
[----:B-1----:R-:W-:Y:S01]  /*2b10*/  VOTEU.ANY UP1, P0 ;  /* 0x0000000000ff7886 */ /* 0x002fe20000020100 */
[----:B------:R-:W-:-:S13]  /*2b20*/  PLOP3.LUT P0, PT, PT, PT, UP1, 0x80, 0x8 ;  /* 0x000000000008781c */ /* 0x000fda0003f0f018 */
[----:B------:R-:W-:Y:S02]  /*2b30*/  @P0 LOP3.LUT R0, R5, 0xffff, RZ, 0xc0, !PT ;  /* 0x0000ffff05000812 */ /* 0x000fe400078ec0ff */
[----:B--2---:R-:W-:Y:S02]  /*2b40*/  @P0 MOV R2, R4 ;  /* 0x0000000400020202 */ /* 0x004fe40000000f00 */
[----:B------:R-:W-:Y:S01]  /*2b50*/  @P0 R2UR UR5, R0 ;  /* 0x00000000000502ca */ /* 0x000fe200000e0000 */
[----:B------:R-:W-:Y:S01]  /*2b60*/  VIADD R0, R3, 0x80 ;  /* 0x0000008003007836 */ /* 0x000fe20000000000 */
[----:B------:R-:W-:Y:S02]  /*2b70*/  @P0 SHF.R.U32.HI R4, RZ, 0x10, R5 ;  /* 0x00000010ff040819 */ /* 0x000fe40000011605 */
[----:B------:R-:W-:Y:S02]  /*2b80*/  @P0 R2UR UR6, R2 ;  /* 0x00000000020602ca */ /* 0x000fe400000e0000 */
[----:B------:R-:W-:-:S02]  /*2b90*/  PRMT R0, RZ, 0x654, R0 ;  /* 0x00000654ff007816 */ /* 0x000fc40000000000 */
[----:B------:R-:W-:Y:S02]  /*2ba0*/  @P0 R2UR UR4, R4 ;  /* 0x00000000040402ca */ /* 0x000fe400000e0000 */
[----:B------:R1:W-:Y:S03]  /*2bb0*/  SYNCS.ARRIVE.TRANS64.RED.A1T0 RZ, [R0+URZ], RZ ;  /* 0x000000ff00ff79a7 */ /* 0x0003e600081004ff */
[----:B------:R-:W-:-:S04]  /*2bc0*/  @UP1 UMOV UR69, UR5 ;  /* 0x0000000500451c82 */ /* 0x000fc80008000000 */
[----:B------:R-:W-:-:S04]  /*2bd0*/  @UP1 UMOV UR70, UR6 ;  /* 0x0000000600461c82 */ /* 0x000fc80008000000 */
[----:B------:R-:W-:Y:S01]  /*2be0*/  @UP1 UMOV UR52, UR4 ;  /* 0x0000000400341c82 */ /* 0x000fe20008000000 */
[----:B------:R-:W-:Y:S05]  /*2bf0*/  BRA.U !UP0, `(.L_x_44) ;  /* 0x0000000108d47547 */ /* 0x000fea000b800000 */
[----:B------:R-:W2:Y:S01]  /*2c00*/  LDCU.128 UR12, c[0x0][0xf10] ;  /* 0x0001e200ff0c77ac */ /* 0x000ea20008000c00 */
[----:B------:R-:W4:Y:S01]  /*2c10*/  LDCU UR21, c[0x0][0xf20] ;  /* 0x0001e400ff1577ac */ /* 0x000f220008000800 */
[----:B------:R-:W3:Y:S01]  /*2c20*/  LDCU UR20, c[0x0][0xf0c] ;  /* 0x0001e180ff1477ac */ /* 0x000ee20008000800 */
[----:B------:R-:W1:Y:S01]  /*2c30*/  LDCU.64 UR8, c[0x0][0xf28] ;  /* 0x0001e500ff0877ac */ /* 0x000e620008000a00 */
[----:B------:R-:W-:Y:S02]  /*2c40*/  UISETP.NE.AND UP3, UPT, UR45, 0x1, UPT ;  /* 0x000000012d00788c */ /* 0x000fe4000bf65270 */
[----:B--2---:R-:W-:Y:S02]  /*2c50*/  UIMAD.WIDE.U32 UR6, UR71, UR15, URZ ;  /* 0x0000000f470672a5 */ /* 0x004fe4000f8e00ff */
[----:B------:R-:W-:Y:S02]  /*2c60*/  UIMAD.WIDE.U32 UR4, UR72, UR12, URZ ;  /* 0x0000000c480472a5 */ /* 0x000fe4000f8e00ff */
[----:B------:R-:W-:-:S02]  /*2c70*/  UISETP.NE.AND UP0, UPT, UR14, 0x1, UPT ;  /* 0x000000010e00788c */ /* 0x000fc4000bf05270 */
[----:B------:R-:W-:Y:S01]  /*2c80*/  UIMAD.WIDE.U32 UR18, UR69, UR15, URZ ;  /* 0x0000000f451272a5 */ /* 0x000fe2000f8e00ff */
[----:B------:R-:W-:Y:S02]  /*2c90*/  UMOV UR6, UR7 ;  /* 0x0000000700067c82 */ /* 0x000fe40008000000 */
[----:B------:R-:W-:Y:S01]  /*2ca0*/  UMOV UR4, UR5 ;  /* 0x0000000500047c82 */ /* 0x000fe20008000000 */
[----:B----4-:R-:W-:Y:S02]  /*2cb0*/  USHF.R.U32.HI UR6, URZ, UR21, UR6 ;  /* 0x00000015ff067299 */ /* 0x010fe40008011606 */
[----:B---3--:R-:W-:Y:S02]  /*2cc0*/  UISETP.NE.AND UP2, UPT, UR20, 0x1, UPT ;  /* 0x000000011400788c */ /* 0x008fe4000bf45270 */
[----:B------:R-:W-:Y:S02]  /*2cd0*/  USHF.R.U32.HI UR4, URZ, UR13, UR4 ;  /* 0x0000000dff047299 */ /* 0x000fe40008011604 */
[----:B------:R-:W-:-:S02]  /*2ce0*/  USEL UR5, UR71, UR6, !UP0 ;  /* 0x0000000647057287 */ /* 0x000fc4000c000000 */
[----:B------:R-:W-:Y:S02]  /*2cf0*/  USEL UR6, UR72, UR4, !UP2 ;  /* 0x0000000448067287 */ /* 0x000fe4000d000000 */
[----:B-1----:R-:W-:Y:S01]  /*2d00*/  UIMAD.WIDE.U32 UR10, UR5, UR8, URZ ;  /* 0x00000008050a72a5 */ /* 0x002fe2000f8e00ff */
[----:B------:R-:W-:Y:S01]  /*2d10*/  UMOV UR4, UR19 ;  /* 0x0000001300047c82 */ /* 0x000fe20008000000 */
[----:B------:R-:W-:Y:S02]  /*2d20*/  UIMAD.WIDE.U32 UR16, UR70, UR12, URZ ;  /* 0x0000000c461072a5 */ /* 0x000fe4000f8e00ff */
[----:B------:R-:W-:-:S03]  /*2d30*/  UIMAD.WIDE.U32 UR18, UR6, UR8, URZ ;  /* 0x00000008061272a5 */ /* 0x000fc6000f8e00ff */
[----:B------:R-:W-:Y:S01]  /*2d40*/  UMOV UR10, UR11 ;  /* 0x0000000b000a7c82 */ /* 0x000fe20008000000 */
[----:B------:R-:W-:Y:S02]  /*2d50*/  USHF.R.U32.HI UR4, URZ, UR21, UR4 ;  /* 0x00000015ff047299 */ /* 0x000fe40008011604 */
[----:B------:R-:W-:Y:S01]  /*2d60*/  @UP3 USHF.R.U32.HI UR5, URZ, UR9, UR10 ;  /* 0x00000009ff053299 */ /* 0x000fe2000801160a */
[----:B------:R-:W-:Y:S01]  /*2d70*/  UMOV UR16, UR17 ;  /* 0x0000001100107c82 */ /* 0x000fe20008000000 */
[----:B------:R-:W-:Y:S01]  /*2d80*/  UMOV UR18, UR19 ;  /* 0x0000001300127c82 */ /* 0x000fe20008000000 */
[----:B------:R-:W-:Y:S02]  /*2d90*/  USHF.R.U32.HI UR13, URZ, UR13, UR16 ;  /* 0x0000000dff0d7299 */ /* 0x000fe40008011610 */
[----:B------:R-:W-:Y:S02]  /*2da0*/  USEL UR4, UR69, UR4, !UP0 ;  /* 0x0000000445047287 */ /* 0x000fe4000c000000 */
[----:B------:R-:W-:-:S02]  /*2db0*/  @UP3 USHF.R.U32.HI UR6, URZ, UR9, UR18 ;  /* 0x00000009ff063299 */ /* 0x000fc40008011612 */
[----:B------:R-:W-:Y:S02]  /*2dc0*/  UIMAD UR7, UR45, UR5, URZ ;  /* 0x000000052d0772a4 */ /* 0x000fe4000f8e02ff */
[----:B------:R-:W-:Y:S02]  /*2dd0*/  USEL UR5, UR70, UR13, !UP2 ;  /* 0x0000000d46057287 */ /* 0x000fe4000d000000 */
[----:B------:R-:W-:Y:S02]  /*2de0*/  UIMAD UR10, UR45, UR6, URZ ;  /* 0x000000062d0a72a4 */ /* 0x000fe4000f8e02ff */
[----:B------:R-:W-:Y:S02]  /*2df0*/  UISETP.GE.AND UP0, UPT, UR4, UR7, UPT ;  /* 0x000000070400728c */ /* 0x000fe4000bf06270 */
[----:B------:R-:W-:Y:S02]  /*2e00*/  UIMAD.WIDE.U32 UR12, UR4, UR8, URZ ;  /* 0x00000008040c72a5 */ /* 0x000fe4000f8e00ff */
[----:B------:R-:W-:-:S02]  /*2e10*/  UISETP.GE.OR UP0, UPT, UR5, UR10, UP0 ;  /* 0x0000000a0500728c */ /* 0x000fc40008706670 */
        /* <DEDUP_REMOVED lines=19> */
.L_x_44:
[----:B------:R-:W2:Y:S02]  /*2f50*/  LDCU UR4, c[0x0][0xf30] ;  /* 0x0001e600ff0477ac */ /* 0x000ea40008000800 */
[----:B--2---:R-:W-:-:S09]  /*2f60*/  UISETP.NE.AND UP0, UPT, UR4, 0x1, UPT ;  /* 0x000000010400788c */ /* 0x004fd2000bf05270 */
[----:B------:R-:W-:Y:S05]  /*2f70*/  BRA.U UP0, `(.L_x_45) ;  /* 0x0000000100447547 */ /* 0x000fea000b800000 */
[----:B------:R-:W2:Y:S01]  /*2f80*/  LDCU.128 UR8, c[0x0][0xf10] ;  /* 0x0001e200ff0877ac */ /* 0x000ea20008000c00 */
[----:B------:R-:W4:Y:S01]  /*2f90*/  LDCU UR12, c[0x0][0xf0c] ;  /* 0x0001e180ff0c77ac */ /* 0x000f220008000800 */
[----:B------:R-:W1:Y:S01]  /*2fa0*/  LDCU UR13, c[0x0][0xf20] ;  /* 0x0001e400ff0d77ac */ /* 0x000e620008000800 */
[----:B--2---:R-:W-:Y:S02]  /*2fb0*/  UIMAD.WIDE.U32 UR6, UR70, UR8, URZ ;  /* 0x00000008460672a5 */ /* 0x004fe4000f8e00ff */
[----:B------:R-:W-:Y:S02]  /*2fc0*/  UIMAD.WIDE.U32 UR4, UR69, UR11, URZ ;  /* 0x0000000b450472a5 */ /* 0x000fe4000f8e00ff */
[----:B----4-:R-:W-:Y:S02]  /*2fd0*/  UISETP.NE.AND UP2, UPT, UR12, 0x1, UPT ;  /* 0x000000010c00788c */ /* 0x010fe4000bf45270 */
[----:B------:R-:W-:Y:S01]  /*2fe0*/  UISETP.NE.AND UP0, UPT, UR10, 0x1, UPT ;  /* 0x000000010a00788c */ /* 0x000fe2000bf05270 */
[----:B------:R-:W-:-:S02]  /*2ff0*/  UMOV UR6, UR7 ;  /* 0x0000000700067c82 */ /* 0x000fc40008000000 */
[----:B------:R-:W-:Y:S01]  /*3000*/  UMOV UR4, UR5 ;  /* 0x0000000500047c82 */ /* 0x000fe20008000000 */
[----:B------:R-:W-:Y:S02]  /*3010*/  USHF.R.U32.HI UR9, URZ, UR9, UR6 ;  /* 0x00000009ff097299 */ /* 0x000fe40008011606 */
[----:B-1----:R-:W-:Y:S02]  /*3020*/  USHF.R.U32.HI UR4, URZ, UR13, UR4 ;  /* 0x0000000dff047299 */ /* 0x002fe40008011604 */
[----:B------:R-:W-:Y:S02]  /*3030*/  USEL UR5, UR70, UR9, !UP2 ;  /* 0x0000000946057287 */ /* 0x000fe4000d000000 */
[----:B------:R-:W-:-:S04]  /*3040*/  USEL UR4, UR69, UR4, !UP0 ;  /* 0x0000000445047287 */ /* 0x000fc8000c000000 */
[----:B------:R-:W-:Y:S02]  /*3050*/  UIADD3 UR6, UPT, UPT, UR5, -UR4, URZ ;  /* 0x8000000405067290 */ /* 0x000fe4000fffe0ff */
[----:B------:R-:W-:Y:S02]  /*3060*/  UIADD3 UR4, UPT, UPT, -UR5, UR4, URZ ;  /* 0x0000000405047290 */ /* 0x000fe4000fffe1ff */
[----:B------:R-:W-:Y:S02]  /*3070*/  UIMAD UR69, UR6, UR10, UR69 ;  /* 0x0000000a064572a4 */ /* 0x000fe4000f8e0245 */
[----:B------:R-:W-:-:S12]  /*3080*/  UIMAD UR70, UR4, UR12, UR70 ;  /* 0x0000000c044672a4 */ /* 0x000fd8000f8e0246 */
.L_x_45:
[----:B------:R-:W-:Y:S01]  /*3090*/  VIADD R11, R11, 0x1 ;  /* 0x000000010b0b7836 */ /* 0x000fe20000000000 */
[----:B------:R-:W-:Y:S02]  /*30a0*/  R2UR UR5, R145 ;  /* 0x00000000910572ca */ /* 0x000fe400000e0000 */
[----:B------:R-:W-:Y:S02]  /*30b0*/  R2UR UR4, R144 ;  /* 0x00000000900472ca */ /* 0x000fe400000e0000 */
[C---:B------:R-:W-:Y:S02]  /*30c0*/  ISETP.NE.AND P0, PT, R11.reuse, 0x2, PT ;  /* 0x000000020b00780c */ /* 0x040fe40003f05270 */
[----:B------:R-:W-:Y:S02]  /*30d0*/  PLOP3.LUT P2, PT, PT, PT, PT, 0x80, 0x8 ;  /* 0x000000000008781c */ /* 0x000fe40003f4f070 */
[----:B-1----:R-:W-:Y:S02]  /*30e0*/  SEL R0, RZ, 0x1, P0 ;  /* 0x00000001ff007807 */ /* 0x002fe40000000000 */
[----:B------:R-:W-:-:S02]  /*30f0*/  SEL R11, R11, RZ, P0 ;  /* 0x000000ff0b0b7207 */ /* 0x000fc40000000000 */
[----:B------:R-:W-:Y:S01]  /*3100*/  LOP3.LUT R10, R10, R0, RZ, 0x3c, !PT ;  /* 0x000000000a0a7212 */ /* 0x000fe200078e3cff */
[----:B------:R-:W-:Y:S02]  /*3110*/  UIADD3 UR20, UPT, UPT, UR70, UR5, URZ ;  /* 0x0000000546147290 */ /* 0x000fe4000fffe0ff */
[----:B------:R-:W-:Y:S01]  /*3120*/  UIADD3 UR16, UPT, UPT, UR69, UR4, URZ ;  /* 0x0000000445107290 */ /* 0x000fe2000fffe0ff */
[----:B------:R-:W-:Y:S11]  /*3130*/  BRA.U UP1, `(.L_x_46) ;  /* 0xffffffe901dc7547 */ /* 0x000ff6000b83ffff */
[----:B------:R-:W-:Y:S01]  /*3140*/  UIADD3 UR22, UPT, UPT, UR22, 0x10, URZ ;  /* 0x0000001016167890 */ /* 0x000fe2000fffe0ff */
[----:B------:R-:W-:-:S03]  /*3150*/  SHF.L.U32 R2, R12, 0x1f, RZ ;  /* 0x0000001f0c027819 */ /* 0x000fc600000006ff */
[----:B------:R-:W-:-:S09]  /*3160*/  ULEA UR4, UR23, UR22, 0x3 ;  /* 0x0000001617047291 */ /* 0x000fd2000f8e18ff */
[----:B------:R-:W1:Y:S02]  /*3170*/  SYNCS.PHASECHK.TRANS64.TRYWAIT P0, [UR4], R2 ;  /* 0x00000002ff0075a7 */ /* 0x000e640008001104 */
[----:B-1----:R-:W-:Y:S05]  /*3180*/  @!P0 BRA `(.L_x_47) ;  /* 0x000000a0004c8947 */ /* 0x002fea0003800000 */
.L_x_154:
[----:B------:R-:W-:-:S04]  /*3190*/  UIADD3 UR4, UPT, UPT, UR23, 0x1, URZ ;  /* 0x0000000117047890 */ /* 0x000fc8000fffe0ff */
[----:B------:R-:W-:-:S04]  /*31a0*/  UISETP.NE.AND UP0, UPT, UR4, 0x2, UPT ;  /* 0x000000020400788c */ /* 0x000fc8000bf05270 */
[----:B------:R-:W-:Y:S02]  /*31b0*/  USEL UR5, URZ, 0x1, UP0 ;  /* 0x00000001ff057887 */ /* 0x000fe40008000000 */
[----:B------:R-:W-:-:S04]  /*31c0*/  USEL UR4, UR4, URZ, UP0 ;  /* 0x000000ff04047287 */ /* 0x000fc80008000000 */
[----:B------:R-:W-:Y:S01]  /*31d0*/  ULEA UR4, UR4, UR22, 0x3 ;  /* 0x0000001604047291 */ /* 0x000fe2000f8e18ff */
[----:B-1----:R-:W-:-:S04]  /*31e0*/  LOP3.LUT R2, R12, UR5, RZ, 0x3c, !PT ;  /* 0x000000050c027c12 */ /* 0x002fc8000f8e3cff */
[----:B------:R-:W-:Y:S01]  /*31f0*/  SHF.L.U32 R2, R2, 0x1f, RZ ;  /* 0x0000001f02027819 */ /* 0x000fe200000006ff */
[----:B------:R-:W-:-:S07]  /*3200*/  IMAD.U32 R0, RZ, RZ, UR4 ;  /* 0x00000004ff007e24 */ /* 0x000fce000f8e00ff */
.L_x_48:
[----:B-1----:R1:W2:Y:S02]  /*3210*/  SYNCS.PHASECHK.TRANS64.TRYWAIT P0, [R0+URZ], R2 ;  /* 0x00000002000075a7 */ /* 0x0022a400080011ff */
[----:B--2---:R-:W-:Y:S05]  /*3220*/  @!P0 NANOSLEEP.SYNCS 0x989680 ;  /* 0x009896800000895d */ /* 0x004fea0003900000 */
[----:B------:R-:W2:Y:S02]  /*3230*/  @!P0 SYNCS.PHASECHK.TRANS64 P0, [R0+URZ], R2 ;  /* 0x00000002000085a7 */ /* 0x000ea400080010ff */
[----:B--2---:R-:W-:Y:S05]  /*3240*/  @P0 EXIT ;  /* 0x000000000000094d */ /* 0x004fea0003800000 */
[----:B------:R-:W-:Y:S05]  /*3250*/  BRA `(.L_x_48) ;  /* 0xfffffffc00ec7947 */ /* 0x000fea000383ffff */
.L_x_22:
[----:B------:R-:W1:Y:S02]  /*3260*/  S2UR UR4, SR_CgaCtaId ;  /* 0x00000000000479c3 */ /* 0x000e640000008800 */
[----:B-1----:R-:W-:-:S04]  /*3270*/  UISETP.NE.AND UP0, UPT, UR4, URZ, UPT ;  /* 0x000000ff0400728c */ /* 0x002fc8000bf05270 */
[----:B------:R-:W-:-:S09]  /*3280*/  UISETP.NE.OR UP0, UPT, UR17, 0x1, UP0 ;  /* 0x000000011100788c */ /* 0x000fd20008705670 */
[----:B------:R-:W-:Y:S05]  /*3290*/  BRA.U UP0, `(.L_x_49) ;  /* 0x00000005004c7547 */ /* 0x000fea000b800000 */
[----:B------:R-:W1:Y:S01]  /*32a0*/  S2UR UR5, SR_CgaCtaId ;  /* 0x00000000000579c3 */ /* 0x000e620000008800 */
[----:B------:R-:W-:Y:S01]  /*32b0*/  UMOV UR4, 0x400 ;  /* 0x0000040000047882 */ /* 0x000fe20000000000 */
[----:B------:R-:W-:Y:S01]  /*32c0*/  ISETP.GE.U32.AND P2, PT, R3, 0x8, PT ;  /* 0x000000080300780c */ /* 0x000fe20003f46070 */
[----:B------:R-:W-:Y:S01]  /*32d0*/  IMAD.MOV.U32 R12, RZ, RZ, 0x1 ;  /* 0x00000001ff0c7424 */ /* 0x000fe200078e00ff */
[----:B------:R-:W-:Y:S02]  /*32e0*/  CS2R R10, SRZ ;  /* 0x00000000000a7805 */ /* 0x000fe4000001ff00 */
[----:B------:R-:W-:Y:S01]  /*32f0*/  CS2R R8, SRZ ;  /* 0x0000000000087805 */ /* 0x000fe2000001ff00 */
[----:B-1----:R-:W-:-:S03]  /*3300*/  ULEA UR6, UR5, UR4, 0x18 ;  /* 0x0000000405067291 */ /* 0x002fc6000f8ec0ff */
[----:B------:R-:W-:-:S09]  /*3310*/  UMOV UR5, URZ ;  /* 0x000000ff00057c82 */ /* 0x000fd20008000000 */
.L_x_53:
[----:B------:R-:W-:Y:S02]  /*3320*/  LEA R0, R8, UR6, 0x3 ;  /* 0x0000000608007c11 */ /* 0x000fe4000f8e18ff */
[----:B------:R-:W-:-:S03]  /*3330*/  SHF.L.U32 R4, R9, 0x1f, RZ ;  /* 0x0000001f09047819 */ /* 0x000fc600000006ff */
[----:B------:R-:W-:Y:S01]  /*3340*/  VIADD R5, R0, 0xb0 ;  /* 0x000000b000057836 */ /* 0x000fe20000000000 */
[----:B------:R-:W1:Y:S02]  /*3350*/  SYNCS.PHASECHK.TRANS64.TRYWAIT P0, [R0+URZ+0xa0], R4 ;  /* 0x0000a004000075a7 */ /* 0x000e6400080011ff */
[----:B-1----:R-:W-:Y:S05]  /*3360*/  @!P0 BRA `(.L_x_50) ;  /* 0x0000009c00ec8947 */ /* 0x002fea0003800000 */
.L_x_155:
[----:B------:R-:W-:Y:S01]  /*3370*/  ULEA UR4, UR5, UR6, 0x3 ;  /* 0x0000000605047291 */ /* 0x000fe2000f8e18ff */
[----:B-1----:R-:W-:Y:S01]  /*3380*/  PRMT R0, RZ, 0x654, R5 ;  /* 0x00000654ff007816 */ /* 0x002fe20000000005 */
[----:B------:R-:W-:Y:S01]  /*3390*/  @!P2 IMAD.MOV.U32 R4, RZ, RZ, 0x10 ;  /* 0x00000010ff04a424 */ /* 0x000fe200078e00ff */
[----:B------:R-:W-:Y:S01]  /*33a0*/  SHF.L.U32 R5, R12, 0x1f, RZ ;  /* 0x0000001f0c057819 */ /* 0x000fe200000006ff */
[----:B------:R-:W-:Y:S01]  /*33b0*/  UIADD3 UR7, UPT, UPT, UR4, 0x70, URZ ;  /* 0x0000007004077890 */ /* 0x000fe2000fffe0ff */
[----:B------:R1:W-:Y:S05]  /*33c0*/  SYNCS.ARRIVE.TRANS64.RED.A1T0 RZ, [R0+URZ], RZ ;  /* 0x000000ff00ff79a7 */ /* 0x0003ea00081004ff */
[----:B------:R-:W-:Y:S01]  /*33d0*/  IMAD.U32 R6, RZ, RZ, UR7 ;  /* 0x00000007ff067e24 */ /* 0x000fe2000f8e00ff */
[----:B------:R-:W2:Y:S04]  /*33e0*/  SYNCS.PHASECHK.TRANS64.TRYWAIT P0, [UR4+0x80], R5 ;  /* 0x00008005ff0075a7 */ /* 0x000ea80008001104 */
[----:B------:R-:W-:Y:S01]  /*33f0*/  PRMT R6, R3, 0x654, R6 ;  /* 0x0000065403067816 */ /* 0x000fe20000000006 */
[----:B-12---:R-:W-:Y:S06]  /*3400*/  @!P0 BRA `(.L_x_51) ;  /* 0x0000009c00d88947 */ /* 0x006fec0003800000 */
.L_x_157:
[----:B------:R-:W-:Y:S01]  /*3410*/  ULEA UR8, UR5, UR6, 0x4 ;  /* 0x0000000605087291 */ /* 0x000fe2000f8e20ff */
[----:B------:R-:W-:Y:S01]  /*3420*/  SEL R2, R6, R2, !P2 ;  /* 0x0000000206027207 */ /* 0x000fe20005000000 */
[----:B------:R-:W-:Y:S01]  /*3430*/  UIADD3 UR9, UPT, UPT, UR4, 0x70, URZ ;  /* 0x0000007004097890 */ /* 0x000fe2000fffe0ff */
[----:B-1----:R-:W-:Y:S01]  /*3440*/  LEA R0, R11, UR6, 0x3 ;  /* 0x000000060b007c11 */ /* 0x002fe2000f8e18ff */
[----:B------:R-:W-:Y:S01]  /*3450*/  UIADD3 UR8, UPT, UPT, UR8, 0xd0, URZ ;  /* 0x000000d008087890 */ /* 0x000fe2000fffe0ff */
[----:B------:R1:W-:Y:S01]  /*3460*/  @!P2 SYNCS.ARRIVE.TRANS64.RED RZ, [R2+URZ], R4 ;  /* 0x0000000402ffa9a7 */ /* 0x0003e200080004ff */
[----:B------:R-:W-:Y:S01]  /*3470*/  UIADD3 UR4, UPT, UPT, UR5, 0x1, URZ ;  /* 0x0000000105047890 */ /* 0x000fe2000fffe0ff */
[----:B------:R-:W-:-:S03]  /*3480*/  VIADD R8, R8, 0x1 ;  /* 0x0000000108087836 */ /* 0x000fc60000000000 */
[----:B------:R-:W-:Y:S02]  /*3490*/  UISETP.NE.AND UP0, UPT, UR4, 0x2, UPT ;  /* 0x000000020400788c */ /* 0x000fe4000bf05270 */
[----:B------:R-:W-:Y:S01]  /*34a0*/  ISETP.NE.AND P0, PT, R8, 0x2, PT ;  /* 0x000000020800780c */ /* 0x000fe20003f05270 */
[----:B------:R-:W-:Y:S06]  /*34b0*/  UGETNEXTWORKID.BROADCAST [UR8], [UR9] ;  /* 0x00000000080073ca */ /* 0x000fec0008000100 */
[----:B------:R-:W-:Y:S02]  /*34c0*/  USEL UR7, URZ, 0x1, UP0 ;  /* 0x00000001ff077887 */ /* 0x000fe40008000000 */
[----:B------:R-:W-:-:S04]  /*34d0*/  USEL UR5, UR4, URZ, UP0 ;  /* 0x000000ff04057287 */ /* 0x000fc80008000000 */
[----:B------:R-:W-:Y:S02]  /*34e0*/  LOP3.LUT R12, R12, UR7, RZ, 0x3c, !PT ;  /* 0x000000070c0c7c12 */ /* 0x000fe4000f8e3cff */
[----:B-1----:R-:W-:-:S04]  /*34f0*/  SHF.L.U32 R4, R10, 0x1f, RZ ;  /* 0x0000001f0a047819 */ /* 0x002fc800000006ff */
[----:B------:R-:W1:Y:S02]  /*3500*/  SYNCS.PHASECHK.TRANS64.TRYWAIT P1, [R0+URZ+0x70], R4 ;  /* 0x00007004000075a7 */ /* 0x000e6400080211ff */
[----:B-1----:R-:W-:Y:S05]  /*3510*/  @!P1 BRA `(.L_x_52) ;  /* 0x0000009c00ac9947 */ /* 0x002fea0003800000 */
.L_x_158:
[C---:B-1----:R-:W-:Y:S01]  /*3520*/  LEA R4, R11.reuse, UR6, 0x4 ;  /* 0x000000060b047c11 */ /* 0x042fe2000f8e20ff */
[----:B------:R-:W-:Y:S01]  /*3530*/  VIADD R0, R0, 0x80 ;  /* 0x0000008000007836 */ /* 0x000fe20000000000 */
[----:B------:R-:W-:Y:S01]  /*3540*/  SEL R8, R8, RZ, P0 ;  /* 0x000000ff08087207 */ /* 0x000fe20000000000 */
[----:B------:R-:W-:-:S03]  /*3550*/  VIADD R11, R11, 0x1 ;  /* 0x000000010b0b7836 */ /* 0x000fc60000000000 */
[----:B------:R-:W1:Y:S01]  /*3560*/  LDS.128 R4, [R4+0xd0] ;  /* 0x0000d00004047984 */ /* 0x000e620000000c00 */
[----:B------:R-:W-:Y:S02]  /*3570*/  PRMT R0, RZ, 0x654, R0 ;  /* 0x00000654ff007816 */ /* 0x000fe40000000000 */
[C---:B------:R-:W-:Y:S01]  /*3580*/  ISETP.NE.AND P1, PT, R11.reuse, 0x2, PT ;  /* 0x000000020b00780c */ /* 0x040fe20003f25270 */
[----:B------:R-:W-:Y:S01]  /*3590*/  @!PT LDS RZ, [RZ] ;  /* 0x00000000fffff984 */ /* 0x000fe20000000800 */
[----:B------:R-:W-:Y:S01]  /*35a0*/  @!PT LDS RZ, [RZ] ;  /* 0x00000000fffff984 */ /* 0x000fe20000000800 */
[----:B------:R-:W-:Y:S01]  /*35b0*/  @!PT LDS RZ, [RZ] ;  /* 0x00000000fffff984 */ /* 0x000fe20000000800 */
[----:B------:R-:W-:Y:S01]  /*35c0*/  @!PT LDS RZ, [RZ] ;  /* 0x00000000fffff984 */ /* 0x000fe20000000800 */
[----:B------:R2:W-:Y:S06]  /*35d0*/  MEMBAR.ALL.CTA ;  /* 0x0000000000007992 */ /* 0x0005ec0000008000 */
[----:B--2---:R-:W2:Y:S01]  /*35e0*/  FENCE.VIEW.ASYNC.S ;  /* 0x00000000000073c6 */ /* 0x004ea20000000000 */
[----:B------:R-:W-:Y:S01]  /*35f0*/  SEL R11, R11, RZ, P1 ;  /* 0x000000ff0b0b7207 */ /* 0x000fe20000800000 */
[----:B--2---:R2:W-:Y:S01]  /*3600*/  SYNCS.ARRIVE.TRANS64.RED.A1T0 RZ, [R0+URZ], RZ ;  /* 0x000000ff00ff79a7 */ /* 0x0045e200081004ff */
[----:B-1----:R-:W-:-:S02]  /*3610*/  LOP3.LUT P3, RZ, R6, 0x1, RZ, 0xc0, !PT ;  /* 0x0000000106ff7812 */ /* 0x002fc4000786c0ff */
[----:B------:R-:W-:-:S04]  /*3620*/  SEL R4, RZ, 0x1, P1 ;  /* 0x00000001ff047807 */ /* 0x000fc80000800000 */
[----:B------:R-:W-:Y:S02]  /*3630*/  LOP3.LUT R10, R10, R4, RZ, 0x3c, !PT ;  /* 0x000000040a0a7212 */ /* 0x000fe400078e3cff */
[----:B--2---:R-:W-:-:S04]  /*3640*/  SEL R0, RZ, 0x1, P0 ;  /* 0x00000001ff007807 */ /* 0x004fc80000000000 */
[----:B------:R-:W-:Y:S01]  /*3650*/  LOP3.LUT R9, R9, R0, RZ, 0x3c, !PT ;  /* 0x0000000009097212 */ /* 0x000fe200078e3cff */
[----:B------:R-:W-:Y:S06]  /*3660*/  @P3 BRA `(.L_x_53) ;  /* 0xfffffffc002c3947 */ /* 0x000fec000383ffff */
[----:B------:R-:W-:Y:S01]  /*3670*/  ULEA UR4, UR5, UR6, 0x3 ;  /* 0x0000000605047291 */ /* 0x000fe2000f8e18ff */
[----:B------:R-:W-:-:S08]  /*3680*/  SHF.L.U32 R2, R12, 0x1f, RZ ;  /* 0x0000001f0c027819 */ /* 0x000fd000000006ff */
[----:B------:R-:W1:Y:S02]  /*3690*/  SYNCS.PHASECHK.TRANS64 P0, [UR4+0x80], R2 ;  /* 0x00008002ff0075a7 */ /* 0x000e640008001004 */
[----:B-1----:R-:W-:Y:S05]  /*36a0*/  @P0 BRA `(.L_x_54) ;  /* 0x0000000000080947 */ /* 0x002fea0003800000 */
[----:B------:R-:W1:Y:S02]  /*36b0*/  SYNCS.PHASECHK.TRANS64.TRYWAIT P0, [UR4+0x80], R2 ;  /* 0x00008002ff0075a7 */ /* 0x000e640008001104 */
[----:B-1----:R-:W-:Y:S05]  /*36c0*/  @!P0 BRA `(.L_x_55) ;  /* 0x0000009c00548947 */ /* 0x002fea0003800000 */
.L_x_54:
[----:B------:R-:W-:-:S04]  /*36d0*/  UIADD3 UR7, UPT, UPT, UR5, 0x1, URZ ;  /* 0x0000000105077890 */ /* 0x000fc8000fffe0ff */
[----:B------:R-:W-:-:S04]  /*36e0*/  UISETP.NE.AND UP0, UPT, UR7, 0x2, UPT ;  /* 0x000000020700788c */ /* 0x000fc8000bf05270 */
[----:B------:R-:W-:Y:S02]  /*36f0*/  USEL UR8, URZ, 0x1, UP0 ;  /* 0x00000001ff087887 */ /* 0x000fe40008000000 */
[----:B------:R-:W-:-:S04]  /*3700*/  USEL UR7, UR7, URZ, UP0 ;  /* 0x000000ff07077287 */ /* 0x000fc80008000000 */
[----:B------:R-:W-:Y:S01]  /*3710*/  ULEA UR7, UR7, UR6, 0x3 ;  /* 0x0000000607077291 */ /* 0x000fe2000f8e18ff */
[----:B-1----:R-:W-:-:S04]  /*3720*/  LOP3.LUT R2, R12, UR8, RZ, 0x3c, !PT ;  /* 0x000000080c027c12 */ /* 0x002fc8000f8e3cff */
[----:B------:R-:W-:-:S04]  /*3730*/  SHF.L.U32 R0, R2, 0x1f, RZ ;  /* 0x0000001f02007819 */ /* 0x000fc800000006ff */
[----:B------:R-:W1:Y:S02]  /*3740*/  SYNCS.PHASECHK.TRANS64 P0, [UR7+0x80], R0 ;  /* 0x00008000ff0075a7 */ /* 0x000e640008001007 */
[----:B-1----:R-:W-:Y:S05]  /*3750*/  @P0 EXIT ;  /* 0x000000000000094d */ /* 0x002fea0003800000 */
[----:B------:R-:W-:Y:S02]  /*3760*/  SHF.L.U32 R2, R2, 0x1f, RZ ;  /* 0x0000001f02027819 */ /* 0x000fe400000006ff */
[----:B------:R-:W-:-:S07]  /*3770*/  MOV R0, UR7 ;  /* 0x0000000700007c02 */ /* 0x000fce0008000f00 */
.L_x_56:
[----:B-1----:R1:W2:Y:S02]  /*3780*/  SYNCS.PHASECHK.TRANS64.TRYWAIT P0, [R0+URZ+0x80], R2 ;  /* 0x00008002000075a7 */ /* 0x0022a400080011ff */
[----:B--2---:R-:W-:Y:S05]  /*3790*/  @!P0 NANOSLEEP.SYNCS 0x989680 ;  /* 0x009896800000895d */ /* 0x004fea0003900000 */
[----:B------:R-:W2:Y:S02]  /*37a0*/  @!P0 SYNCS.PHASECHK.TRANS64 P0, [R0+URZ+0x80], R2 ;  /* 0x00008002000085a7 */ /* 0x000ea400080010ff */
[----:B--2---:R-:W-:Y:S05]  /*37b0*/  @P0 EXIT ;  /* 0x000000000000094d */ /* 0x004fea0003800000 */
[----:B------:R-:W-:Y:S05]  /*37c0*/  BRA `(.L_x_56) ;  /* 0xfffffffc00ec7947 */ /* 0x000fea000383ffff */
.L_x_49:
[----:B------:R-:W-:Y:S05]  /*37d0*/  BRA.U UP6, `(.L_x_57) ;  /* 0x0000002106207547 */ /* 0x000fea000b800000 */
[----:B------:R-:W1:Y:S01]  /*37e0*/  S2UR UR7, SR_CgaCtaId ;  /* 0x00000000000779c3 */ /* 0x000e620000008800 */
[----:B------:R-:W-:Y:S01]  /*37f0*/  UMOV UR4, 0x40 ;  /* 0x0000004000047882 */ /* 0x000fe20000000000 */
[----:B------:R-:W-:Y:S01]  /*3800*/  NOP ;  /* 0x0000000000007918 */ /* 0x000fe20000000000 */
[----:B------:R-:W-:Y:S01]  /*3810*/  UMOV UR6, 0x400 ;  /* 0x0000040000067882 */ /* 0x000fe20000000000 */
[----:B-1----:R-:W-:Y:S02]  /*3820*/  ULEA UR5, UR7, UR4, 0x18 ;  /* 0x0000000407057291 */ /* 0x002fe4000f8ec0ff */
[----:B------:R-:W-:-:S07]  /*3830*/  ULEA UR6, UR7, UR6, 0x18 ;  /* 0x0000000607067291 */ /* 0x000fce000f8ec0ff */
[----:B------:R-:W1:Y:S02]  /*3840*/  LDS.U8 R3, [UR5+0x1c] ;  /* 0x00001c05ff037984 */ /* 0x000e640008000000 */
[----:B-1----:R-:W-:-:S13]  /*3850*/  ISETP.NE.AND P0, PT, R3, RZ, PT ;  /* 0x000000ff0300720c */ /* 0x002fda0003f05270 */
[----:B------:R-:W-:Y:S05]  /*3860*/  @P0 BRA `(.L_x_58) ;  /* 0x0000000400140947 */ /* 0x000fea0003800000 */
[----:B------:R-:W1:Y:S02]  /*3870*/  S2UR UR7, SR_CgaCtaId ;  /* 0x00000000000779c3 */ /* 0x000e640000008800 */
[----:B-1----:R-:W-:Y:S02]  /*3880*/  ULOP3.LUT UR4, UR7, 0x1, URZ, 0xc0, !UPT ;  /* 0x0000000107047892 */ /* 0x002fe4000f8ec0ff */
[----:B------:R-:W-:Y:S02]  /*3890*/  ULOP3.LUT UR8, UR7, 0x1, URZ, 0x3c, !UPT ;  /* 0x0000000107087892 */ /* 0x000fe4000f8e3cff */
[----:B------:R-:W-:Y:S02]  /*38a0*/  UISETP.NE.U32.AND UP1, UPT, UR4, 0x1, UPT ;  /* 0x000000010400788c */ /* 0x000fe4000bf25070 */
[----:B------:R-:W-:-:S07]  /*38b0*/  UIADD3 UR7, UPT, UPT, UR5, 0x8, URZ ;  /* 0x0000000805077890 */ /* 0x000fce000fffe0ff */
[----:B------:R-:W-:Y:S05]  /*38c0*/  BRA.U !UP1, `(.L_x_59) ;  /* 0x00000001099c7547 */ /* 0x000fea000b800000 */
[----:B------:R-:W-:Y:S01]  /*38d0*/  ELECT P0, URZ, PT ;  /* 0x0000000000ff782f */ /* 0x000fe20003800000 */
[----:B------:R-:W-:-:S12]  /*38e0*/  BSSY B0, `(.L_x_59) ;  /* 0x0000025000007945 */ /* 0x000fd80003800000 */
[----:B------:R-:W-:Y:S05]  /*38f0*/  @!P0 BRA `(.L_x_60) ;  /* 0x00000000008c8947 */ /* 0x000fea0003800000 */
[----:B------:R-:W-:-:S05]  /*3900*/  UMOV UR4, 0x10 ;  /* 0x0000001000047882 */ /* 0x000fca0000000000 */
[----:B------:R-:W-:Y:S04]  /*3910*/  DEPBAR.LE SB1, 0x36 ;  /* 0x00009d800000791a */ /* 0x000fe80000000000 */
[----:B------:R-:W1:Y:S02]  /*3920*/  UTCATOMSWS.2CTA.FIND_AND_SET.ALIGN UP0, UR4, UR4 ;  /* 0x00000004000475e3 */ /* 0x000e640008200800 */
[----:B-1----:R-:W-:Y:S01]  /*3930*/  MOV R11, UR4 ;  /* 0x00000004000b7c02 */ /* 0x002fe20008000f00 */
[----:B------:R-:W-:Y:S06]  /*3940*/  BRA.U UP0, `(.L_x_61) ;  /* 0x0000000100187547 */ /* 0x000fec000b800000 */
.L_x_62:
[----:B------:R-:W-:Y:S05]  /*3950*/  NANOSLEEP 0x64 ;  /* 0x000000640000795d */ /* 0x000fea0003800000 */
[----:B------:R-:W-:-:S05]  /*3960*/  UMOV UR4, 0x10 ;  /* 0x0000001000047882 */ /* 0x000fca0000000000 */
[----:B------:R-:W-:Y:S04]  /*3970*/  DEPBAR.LE SB1, 0x36 ;  /* 0x00009d800000791a */ /* 0x000fe80000000000 */
[----:B------:R-:W1:Y:S02]  /*3980*/  UTCATOMSWS.2CTA.FIND_AND_SET.ALIGN UP0, UR4, UR4 ;  /* 0x00000004000475e3 */ /* 0x000e640008200800 */
[----:B-1----:R-:W-:Y:S01]  /*3990*/  MOV R11, UR4 ;  /* 0x00000004000b7c02 */ /* 0x002fe20008000f00 */
[----:B------:R-:W-:Y:S05]  /*39a0*/  BRA.U !UP0, `(.L_x_62) ;  /* 0xfffffffd08e87547 */ /* 0x000fea000b83ffff */
.L_x_61:
[----:B------:R-:W1:Y:S01]  /*39b0*/  LDS R7, [UR5+0x10] ;  /* 0x00001005ff077984 */ /* 0x000e620008000800 */
[----:B------:R-:W-:Y:S01]  /*39c0*/  IMAD.U32 R3, RZ, RZ, UR6 ;  /* 0x00000006ff037e24 */ /* 0x000fe2000f8e00ff */
[----:B------:R-:W-:-:S03]  /*39d0*/  MOV R6, UR8 ;  /* 0x0000000800067c02 */ /* 0x000fc60008000f00 */
[----:B------:R-:W-:Y:S01]  /*39e0*/  VIADD R3, R3, 0xf0 ;  /* 0x000000f003037836 */ /* 0x000fe20000000000 */
[----:B-1----:R-:W-:-:S04]  /*39f0*/  SHF.L.U32 R7, R7, 0x1f, RZ ;  /* 0x0000001f07077819 */ /* 0x002fc800000006ff */
[----:B------:R-:W1:Y:S02]  /*3a00*/  SYNCS.PHASECHK.TRANS64.TRYWAIT P0, [UR5+0x8], R7 ;  /* 0x00000807ff0075a7 */ /* 0x000e640008001105 */
[----:B-1----:R-:W-:Y:S05]  /*3a10*/  @P0 BRA `(.L_x_63) ;  /* 0x0000000000080947 */ /* 0x002fea0003800000 */
[----:B------:R-:W1:Y:S02]  /*3a20*/  SYNCS.PHASECHK.TRANS64.TRYWAIT P0, [UR5+0x8], R7 ;  /* 0x00000807ff0075a7 */ /* 0x000e640008001105 */
[----:B-1----:R-:W-:Y:S05]  /*3a30*/  @!P0 BRA `(.L_x_64) ;  /* 0x0000009800908947 */ /* 0x002fea0003800000 */
.L_x_63:
[----:B------:R-:W-:Y:S01]  /*3a40*/  PRMT R6, R6, 0x654, R3 ;  /* 0x0000065406067816 */ /* 0x000fe20000000003 */
[----:B------:R-:W-:Y:S01]  /*3a50*/  HFMA2 R3, -RZ, RZ, 0, 5.9604644775390625e-08 ;  /* 0x00000001ff037431 */ /* 0x000fe200000001ff */
[----:B------:R-:W-:Y:S01]  /*3a60*/  UPRMT UR4, UR8, 0x654, UR7 ;  /* 0x0000065408047896 */ /* 0x000fe20008000007 */
[----:B------:R-:W-:Y:S02]  /*3a70*/  IMAD.MOV.U32 R9, RZ, RZ, 0xffff ;  /* 0x0000ffffff097424 */ /* 0x000fe400078e00ff */
[----:B-1----:R-:W-:Y:S02]  /*3a80*/  IMAD.MOV.U32 R5, RZ, RZ, 0x4 ;  /* 0x00000004ff057424 */ /* 0x002fe400078e00ff */
[----:B------:R-:W-:Y:S01]  /*3a90*/  IMAD.SHL.U32 R10, R11, 0x20, RZ ;  /* 0x000000200b0a7824 */ /* 0x000fe200078e00ff */
[----:B------:R-:W-:Y:S02]  /*3aa0*/  MOV R7, UR4 ;  /* 0x0000000400077c02 */ /* 0x000fe40008000f00 */
[-C--:B------:R-:W-:Y:S01]  /*3ab0*/  SHF.L.U32 R9, R9, R11.reuse, RZ ;  /* 0x0000000b09097219 */ /* 0x080fe200000006ff */
[----:B------:R1:W-:Y:S01]  /*3ac0*/  SYNCS.ARRIVE.TRANS64.RED RZ, [UR4], R5 ;  /* 0x00000005ffff79a7 */ /* 0x0003e20008000404 */
[----:B------:R-:W-:Y:S01]  /*3ad0*/  SHF.L.U32 R8, R3, R11, RZ ;  /* 0x0000000b03087219 */ /* 0x000fe200000006ff */
[----:B------:R1:W-:Y:S04]  /*3ae0*/  STS [UR6+0xf0], R10 ;  /* 0x0000f00aff007988 */ /* 0x0003e80008000806 */
[----:B------:R1:W-:Y:S04]  /*3af0*/  STAS [R6.64], R11 ;  /* 0x0000000b06007dbd */ /* 0x0003e8000c0008ff */
[----:B------:R1:W-:Y:S04]  /*3b00*/  ATOMS.OR RZ, [UR5+0x14], R9 ;  /* 0x00001409ffff798c */ /* 0x0003e8000b000005 */
[----:B------:R1:W-:Y:S04]  /*3b10*/  ATOMS.OR RZ, [UR5+0x18], R8 ;  /* 0x00001808ffff798c */ /* 0x0003e8000b000005 */
[----:B------:R1:W-:Y:S02]  /*3b20*/  ATOMS.XOR RZ, [UR5+0x10], R3 ;  /* 0x00001003ffff798c */ /* 0x0003e4000b800005 */
.L_x_60:
[----:B------:R-:W-:Y:S05]  /*3b30*/  BSYNC B0 ;  /* 0x0000000000007941 */ /* 0x000fea0003800000 */
.L_x_59:
[----:B------:R-:W-:Y:S05]  /*3b40*/  BRA.U UP1, `(.L_x_65) ;  /* 0x00000001016c7547 */ /* 0x000fea000b800000 */
[----:B------:R-:W-:-:S03]  /*3b50*/  UMOV UR4, 0xffffffff ;  /* 0xffffffff00047882 */ /* 0x000fc60000000000 */
[----:B------:R-:W-:Y:S05]  /*3b60*/  BRA.DIV UR4, `(.L_x_66) ;  /* 0x0000009a045c7947 */ /* 0x000fea000b800000 */
[----:B------:R-:W-:-:S13]  /*3b70*/  ELECT P6, URZ, PT ;  /* 0x0000000000ff782f */ /* 0x000fda00038c0000 */
.L_x_162:
[----:B------:R-:W-:Y:S05]  /*3b80*/  @!P6 BRA `(.L_x_65) ;  /* 0x00000000005ce947 */ /* 0x000fea0003800000 */
[----:B-1----:R-:W1:Y:S02]  /*3b90*/  LDS R5, [UR5+0x10] ;  /* 0x00001005ff057984 */ /* 0x002e640008000800 */
[----:B-1----:R-:W-:-:S04]  /*3ba0*/  SHF.L.U32 R5, R5, 0x1f, RZ ;  /* 0x0000001f05057819 */ /* 0x002fc800000006ff */
[----:B------:R-:W1:Y:S02]  /*3bb0*/  SYNCS.PHASECHK.TRANS64.TRYWAIT P0, [UR5+0x8], R5 ;  /* 0x00000805ff0075a7 */ /* 0x000e640008001105 */
[----:B-1----:R-:W-:Y:S05]  /*3bc0*/  @P0 BRA `(.L_x_67) ;  /* 0x0000000000080947 */ /* 0x002fea0003800000 */
[----:B------:R-:W1:Y:S02]  /*3bd0*/  SYNCS.PHASECHK.TRANS64.TRYWAIT P0, [UR5+0x8], R5 ;  /* 0x00000805ff0075a7 */ /* 0x000e640008001105 */
[----:B-1----:R-:W-:Y:S05]  /*3be0*/  @!P0 BRA `(.L_x_68) ;  /* 0x00000098005c8947 */ /* 0x002fea0003800000 */
.L_x_67:
[----:B------:R-:W2:Y:S01]  /*3bf0*/  LDS R7, [UR6+0xf0] ;  /* 0x0000f006ff077984 */ /* 0x000ea20008000800 */
[----:B-1----:R-:W-:Y:S02]  /*3c00*/  HFMA2 R3, -RZ, RZ, 0, 5.9604644775390625e-08 ;  /* 0x00000001ff037431 */ /* 0x002fe400000001ff */
[----:B------:R-:W-:Y:S01]  /*3c10*/  IMAD.MOV.U32 R5, RZ, RZ, 0xffff ;  /* 0x0000ffffff057424 */ /* 0x000fe200078e00ff */
[----:B------:R-:W-:Y:S01]  /*3c20*/  UPRMT UR4, UR8, 0x654, UR7 ;  /* 0x0000065408047896 */ /* 0x000fe20008000007 */
[----:B--2---:R-:W-:-:S03]  /*3c30*/  IMAD.SHL.U32 R6, R7, 0x20, RZ ;  /* 0x0000002007067824 */ /* 0x004fc600078e00ff */
[-C--:B------:R-:W-:Y:S02]  /*3c40*/  SHF.L.U32 R5, R5, R7.reuse, RZ ;  /* 0x0000000705057219 */ /* 0x080fe400000006ff */
[----:B------:R-:W-:Y:S01]  /*3c50*/  SHF.L.U32 R7, R3, R7, RZ ;  /* 0x0000000703077219 */ /* 0x000fe200000006ff */
[----:B------:R2:W-:Y:S04]  /*3c60*/  STS [UR6+0xf0], R6 ;  /* 0x0000f006ff007988 */ /* 0x0005e80008000806 */
[----:B------:R2:W-:Y:S04]  /*3c70*/  ATOMS.OR RZ, [UR5+0x14], R5 ;  /* 0x00001405ffff798c */ /* 0x0005e8000b000005 */
[----:B------:R2:W-:Y:S01]  /*3c80*/  ATOMS.OR RZ, [UR5+0x18], R7 ;  /* 0x00001807ffff798c */ /* 0x0005e2000b000005 */
[----:B------:R-:W-:Y:S03]  /*3c90*/  SYNCS.ARRIVE.TRANS64.RED.A1T0 RZ, [UR4], RZ ;  /* 0x000000ffffff79a7 */ /* 0x000fe60008100404 */
[----:B------:R2:W-:Y:S01]  /*3ca0*/  ATOMS.XOR RZ, [UR5+0x10], R3 ;  /* 0x00001003ffff798c */ /* 0x0005e2000b800005 */
[----:B------:R-:W-:Y:S05]  /*3cb0*/  BRA `(.L_x_65) ;  /* 0x0000000000107947 */ /* 0x000fea0003800000 */
.L_x_58:
[----:B------:R-:W-:Y:S02]  /*3cc0*/  MOV R3, 0xffffffff ;  /* 0xffffffff00037802 */ /* 0x000fe40000000f00 */
[----:B------:R-:W-:-:S03]  /*3cd0*/  MOV R6, 0x3d00 ;  /* 0x00003d0000067802 */ /* 0x000fc60000000f00 */
[----:B------:R1:W-:Y:S04]  /*3ce0*/  STS [UR6+0xf0], R3 ;  /* 0x0000f003ff007988 */ /* 0x0003e80008000806 */
[----:B-1---5:R-:W-:Y:S05]  /*3cf0*/  CALL.REL.NOINC `($__internal_1_$__cuda_sm10x_tcgen05_guardrail_trap_phase_invalid_during_alloc) ;  /* 0x000000a000047944 */ /* 0x022fea0003c00000 */
.L_x_65:
[----:B------:R-:W-:Y:S05]  /*3d00*/  WARPSYNC.ALL ;  /* 0x0000000000007948 */ /* 0x000fea0003800000 */
[----:B------:R-:W3:Y:S01]  /*3d10*/  S2UR UR4, SR_CgaCtaId ;  /* 0x00000000000479c3 */ /* 0x000ee20000008800 */
[----:B------:R-:W-:Y:S01]  /*3d20*/  UMOV UR39, 0x400 ;  /* 0x0000040000277882 */ /* 0x000fe20000000000 */
[----:B------:R-:W-:-:S06]  /*3d30*/  NOP ;  /* 0x0000000000007918 */ /* 0x000fcc0000000000 */
[----:B------:R-:W-:Y:S08]  /*3d40*/  BAR.ARV 0x6, 0xa0 ;  /* 0x0182800000007b1d */ /* 0x000ff00000002000 */
[----:B------:R-:W4:Y:S01]  /*3d50*/  S2UR UR5, SR_CgaCtaId ;  /* 0x00000000000579c3 */ /* 0x000f220000008800 */
[----:B------:R-:W2:Y:S01]  /*3d60*/  LDCU UR8, c[0x0][0x38c] ;  /* 0x00007180ff0877ac */ /* 0x000ea20008000800 */
[----:B------:R-:W-:-:S02]  /*3d70*/  LOP3.LUT R2, R2, 0xffff, RZ, 0xc0, !PT ;  /* 0x0000ffff02027812 */ /* 0x000fc400078ec0ff */
[----:B-1----:R-:W-:Y:S01]  /*3d80*/  CS2R R8, SRZ ;  /* 0x0000000000087805 */ /* 0x002fe2000001ff00 */
[----:B------:R-:W-:Y:S01]  /*3d90*/  UMOV UR30, URZ ;  /* 0x000000ff001e7c82 */ /* 0x000fe20008000000 */
[----:B------:R-:W-:Y:S01]  /*3da0*/  UMOV UR28, URZ ;  /* 0x000000ff001c7c82 */ /* 0x000fe20008000000 */
[----:B------:R-:W-:Y:S01]  /*3db0*/  IMAD.U32 R18, RZ, RZ, UR30 ;  /* 0x0000001eff127e24 */ /* 0x000fe2000f8e00ff */
[----:B------:R-:W-:Y:S01]  /*3dc0*/  UMOV UR76, 0x1 ;  /* 0x00000001004c7882 */ /* 0x000fe20000000000 */
[----:B------:R-:W-:Y:S01]  /*3dd0*/  IMAD.U32 R14, RZ, RZ, UR28 ;  /* 0x0000001cff0e7e24 */ /* 0x000fe2000f8e00ff */
[----:B---3--:R-:W-:Y:S01]  /*3de0*/  ULEA UR39, UR4, UR39, 0x18 ;  /* 0x0000002704277291 */ /* 0x008fe2000f8ec0ff */
[----:B------:R-:W-:Y:S01]  /*3df0*/  UMOV UR7, URZ ;  /* 0x000000ff00077c82 */ /* 0x000fe20008000000 */
[----:B------:R-:W-:Y:S02]  /*3e00*/  UMOV UR54, URZ ;  /* 0x000000ff00367c82 */ /* 0x000fe40008000000 */
[----:B------:R-:W-:-:S02]  /*3e10*/  UIADD3 UR11, UPT, UPT, UR39, 0x31000, URZ ;  /* 0x00031000270b7890 */ /* 0x000fc4000fffe0ff */
[----:B------:R-:W-:Y:S02]  /*3e20*/  UIADD3 UR6, UPT, UPT, UR39, 0x10800, URZ ;  /* 0x0001080027067890 */ /* 0x000fe4000fffe0ff */
[----:B------:R-:W-:Y:S01]  /*3e30*/  UIADD3 UR10, UPT, UPT, UR39, 0x30800, URZ ;  /* 0x00030800270a7890 */ /* 0x000fe2000fffe0ff */
[----:B--2---:R-:W1:Y:S01]  /*3e40*/  LDS R3, [UR39+0xf0] ;  /* 0x0000f027ff037984 */ /* 0x004e620008000800 */
[----:B------:R-:W-:Y:S02]  /*3e50*/  UIADD3 UR8, UPT, UPT, UR8, 0xff, URZ ;  /* 0x000000ff08087890 */ /* 0x000fe4000fffe0ff */
[----:B------:R-:W-:Y:S02]  /*3e60*/  UIADD3 UR12, UPT, UPT, UR39, 0x90, URZ ;  /* 0x00000090270c7890 */ /* 0x000fe4000fffe0ff */
[----:B------:R-:W-:Y:S02]  /*3e70*/  USHF.R.S32.HI UR4, URZ, 0x1f, UR8 ;  /* 0x0000001fff047899 */ /* 0x000fe40008011408 */
[----:B----4-:R-:W-:-:S02]  /*3e80*/  ULOP3.LUT UR5, UR5, 0x1, URZ, 0xc0, !UPT ;  /* 0x0000000105057892 */ /* 0x010fc4000f8ec0ff */
[----:B------:R-:W-:Y:S02]  /*3e90*/  ULEA.HI UR9, UR4, UR8, URZ, 0x8 ;  /* 0x0000000804097291 */ /* 0x000fe4000f8f40ff */
[----:B------:R-:W-:Y:S02]  /*3ea0*/  USHF.R.U32.HI UR4, URZ, 0x4, UR11 ;  /* 0x00000004ff047899 */ /* 0x000fe4000801160b */
[----:B------:R-:W-:Y:S02]  /*3eb0*/  UISETP.NE.AND UP3, UPT, UR5, URZ, UPT ;  /* 0x000000ff0500728c */ /* 0x000fe4000bf65270 */
[----:B------:R-:W-:Y:S02]  /*3ec0*/  UIADD3 UR5, UPT, UPT, UR39, 0x20800, URZ ;  /* 0x0002080027057890 */ /* 0x000fe4000fffe0ff */
[----:B------:R-:W-:Y:S02]  /*3ed0*/  ULOP3.LUT UR4, UR4, 0x3fff, URZ, 0xc0, !UPT ;  /* 0x00003fff04047892 */ /* 0x000fe4000f8ec0ff */
[----:B------:R-:W-:-:S02]  /*3ee0*/  USHF.R.U32.HI UR8, URZ, 0x4, UR6 ;  /* 0x00000004ff087899 */ /* 0x000fc40008011606 */
[----:B------:R-:W-:Y:S02]  /*3ef0*/  USHF.R.S32.HI UR77, URZ, 0x8, UR9 ;  /* 0x00000008ff4d7899 */ /* 0x000fe40008011409 */
[----:B------:R-:W-:Y:S02]  /*3f00*/  USHF.R.U32.HI UR6, URZ, 0x4, UR5 ;  /* 0x00000004ff067899 */ /* 0x000fe40008011605 */
[----:B------:R-:W-:Y:S02]  /*3f10*/  USHF.R.U32.HI UR5, URZ, 0x4, UR10 ;  /* 0x00000004ff057899 */ /* 0x000fe4000801160a */
[----:B------:R-:W-:Y:S02]  /*3f20*/  ULOP3.LUT UR75, UR4, 0x10000, URZ, 0xfc, !UPT ;  /* 0x00010000044b7892 */ /* 0x000fe4000f8efcff */
[----:B------:R-:W-:Y:S02]  /*3f30*/  UIADD3 UR4, UPT, UPT, UR77, -0x1, URZ ;  /* 0xffffffff4d047890 */ /* 0x000fe4000fffe0ff */
[----:B------:R-:W-:-:S02]  /*3f40*/  ULOP3.LUT UR8, UR8, 0x3fff, URZ, 0xc0, !UPT ;  /* 0x00003fff08087892 */ /* 0x000fc4000f8ec0ff */
[----:B------:R-:W-:Y:S02]  /*3f50*/  ULOP3.LUT UR6, UR6, 0x3fff, URZ, 0xc0, !UPT ;  /* 0x00003fff06067892 */ /* 0x000fe4000f8ec0ff */
[----:B------:R-:W-:Y:S02]  /*3f60*/  ULOP3.LUT UR5, UR5, 0x3fff, URZ, 0xc0, !UPT ;  /* 0x00003fff05057892 */ /* 0x000fe4000f8ec0ff */
[----:B------:R-:W-:Y:S02]  /*3f70*/  ULOP3.LUT UR72, UR8, 0x10000, URZ, 0xfc, !UPT ;  /* 0x0001000008487892 */ /* 0x000fe4000f8efcff */
[----:B------:R-:W-:Y:S01]  /*3f80*/  ULOP3.LUT UR73, UR6, 0x10000, URZ, 0xfc, !UPT ;  /* 0x0001000006497892 */ /* 0x000fe2000f8efcff */
[----:B-1----:R-:W-:Y:S01]  /*3f90*/  R2UR UR35, R3 ;  /* 0x00000000032372ca */ /* 0x002fe200000e0000 */
[----:B------:R-:W-:Y:S01]  /*3fa0*/  IMAD.U32 R3, RZ, RZ, UR12 ;  /* 0x0000000cff037e24 */ /* 0x000fe2000f8e00ff */
[----:B------:R-:W-:Y:S01]  /*3fb0*/  ULOP3.LUT UR74, UR5, 0x10000, URZ, 0xfc, !UPT ;  /* 0x00010000054a7892 */ /* 0x000fe2000f8efcff */
[----:B------:R-:W-:Y:S01]  /*3fc0*/  IMAD.U32 R3, RZ, RZ, UR4 ;  /* 0x00000004ff037e24 */ /* 0x000fe2000f8e00ff */
[----:B------:R-:W-:Y:S01]  /*3fd0*/  UMOV UR52, URZ ;  /* 0x000000ff00347c82 */ /* 0x000fe20008000000 */
[----:B------:R-:W-:Y:S01]  /*3fe0*/  IMAD.MOV.U32 R3, RZ, RZ, RZ ;  /* 0x000000ffff037224 */ /* 0x000fe200078e00ff */
[----:B------:R-:W-:Y:S01]  /*3ff0*/  UMOV UR50, URZ ;  /* 0x000000ff00327c82 */ /* 0x000fe20008000000 */
[----:B------:R-:W-:Y:S01]  /*4000*/  UMOV UR48, URZ ;  /* 0x000000ff00307c82 */ /* 0x000fe20008000000 */
[----:B------:R-:W-:Y:S01]  /*4010*/  UMOV UR46, URZ ;  /* 0x000000ff002e7c82 */ /* 0x000fe20008000000 */
[----:B------:R-:W-:Y:S01]  /*4020*/  UMOV UR44, URZ ;  /* 0x000000ff002c7c82 */ /* 0x000fe20008000000 */
[----:B------:R-:W-:Y:S01]  /*4030*/  UMOV UR42, URZ ;  /* 0x000000ff002a7c82 */ /* 0x000fe20008000000 */
[----:B------:R-:W-:-:S02]  /*4040*/  UMOV UR40, URZ ;  /* 0x000000ff00287c82 */ /* 0x000fc40008000000 */
[----:B------:R-:W-:Y:S02]  /*4050*/  UIADD3 UR70, UPT, UPT, UR35, 0x1c0, URZ ;  /* 0x000001c023467890 */ /* 0x000fe4000fffe0ff */
[----:B------:R-:W-:Y:S02]  /*4060*/  UIADD3 UR65, UPT, UPT, UR35, -0x7ffffe38, URZ ;  /* 0x800001c823417890 */ /* 0x000fe4000fffe0ff */
[----:B------:R-:W-:Y:S02]  /*4070*/  UIADD3 UR58, UPT, UPT, UR35, -0x7ffffe3c, URZ ;  /* 0x800001c4233a7890 */ /* 0x000fe4000fffe0ff */
[----:B------:R-:W-:Y:S02]  /*4080*/  UIADD3 UR71, UPT, UPT, UR35, 0x1c8, URZ ;  /* 0x000001c823477890 */ /* 0x000fe4000fffe0ff */
[----:B------:R-:W-:Y:S02]  /*4090*/  UIADD3 UR66, UPT, UPT, UR35, 0x400001c0, URZ ;  /* 0x400001c023427890 */ /* 0x000fe4000fffe0ff */
[----:B------:R-:W-:-:S02]  /*40a0*/  UIADD3 UR67, UPT, UPT, UR35, 0x400001c8, URZ ;  /* 0x400001c823437890 */ /* 0x000fc4000fffe0ff */
[----:B------:R-:W-:Y:S02]  /*40b0*/  UIADD3 UR64, UPT, UPT, UR35, -0x7ffffe40, URZ ;  /* 0x800001c023407890 */ /* 0x000fe4000fffe0ff */
[----:B------:R-:W-:Y:S02]  /*40c0*/  UIADD3 UR62, UPT, UPT, UR35, -0x3ffffe40, URZ ;  /* 0xc00001c0233e7890 */ /* 0x000fe4000fffe0ff */
[----:B------:R-:W-:Y:S02]  /*40d0*/  UIADD3 UR63, UPT, UPT, UR35, -0x3ffffe38, URZ ;  /* 0xc00001c8233f7890 */ /* 0x000fe4000fffe0ff */
[----:B------:R-:W-:Y:S02]  /*40e0*/  UIADD3 UR68, UPT, UPT, UR35, 0x1c4, URZ ;  /* 0x000001c423447890 */ /* 0x000fe4000fffe0ff */
[----:B------:R-:W-:Y:S02]  /*40f0*/  UIADD3 UR69, UPT, UPT, UR35, 0x1d0, URZ ;  /* 0x000001d023457890 */ /* 0x000fe4000fffe0ff */
[----:B------:R-:W-:-:S02]  /*4100*/  UIADD3 UR60, UPT, UPT, UR35, 0x400001c4, URZ ;  /* 0x400001c4233c7890 */ /* 0x000fc4000fffe0ff */
[----:B------:R-:W-:Y:S02]  /*4110*/  UIADD3 UR61, UPT, UPT, UR35, 0x400001d0, URZ ;  /* 0x400001d0233d7890 */ /* 0x000fe4000fffe0ff */
[----:B------:R-:W-:Y:S02]  /*4120*/  UIADD3 UR59, UPT, UPT, UR35, -0x7ffffe30, URZ ;  /* 0x800001d0233b7890 */ /* 0x000fe4000fffe0ff */
[----:B------:R-:W-:Y:S02]  /*4130*/  UIADD3 UR56, UPT, UPT, UR35, -0x3ffffe3c, URZ ;  /* 0xc00001c423387890 */ /* 0x000fe4000fffe0ff */
[----:B------:R-:W-:Y:S02]  /*4140*/  UIADD3 UR57, UPT, UPT, UR35, -0x3ffffe30, URZ ;  /* 0xc00001d023397890 */ /* 0x000fe4000fffe0ff */
[----:B------:R-:W-:Y:S02]  /*4150*/  USHF.R.U32.HI UR13, URZ, 0x11, UR70 ;  /* 0x00000011ff0d7899 */ /* 0x000fe40008011646 */
[----:B------:R-:W-:-:S02]  /*4160*/  USHF.R.U32.HI UR8, URZ, 0x1a, UR65 ;  /* 0x0000001aff087899 */ /* 0x000fc40008011641 */
[----:B------:R-:W-:Y:S02]  /*4170*/  USHF.R.U32.HI UR20, URZ, 0x11, UR58 ;  /* 0x00000011ff147899 */ /* 0x000fe4000801163a */
[----:B------:R-:W-:Y:S02]  /*4180*/  USHF.R.U32.HI UR12, URZ, 0x1a, UR71 ;  /* 0x0000001aff0c7899 */ /* 0x000fe40008011647 */
[----:B------:R-:W-:Y:S02]  /*4190*/  USHF.R.U32.HI UR11, URZ, 0x11, UR66 ;  /* 0x00000011ff0b7899 */ /* 0x000fe40008011642 */
[----:B------:R-:W-:Y:S02]  /*41a0*/  USHF.R.U32.HI UR10, URZ, 0x1a, UR67 ;  /* 0x0000001aff0a7899 */ /* 0x000fe40008011643 */
        /* <DEDUP_REMOVED lines=10> */
[----:B------:R-:W-:Y:S02]  /*4250*/  ULOP3.LUT UR27, UR13, 0x6000, URZ, 0xc0, !UPT ;  /* 0x000060000d1b7892 */ /* 0x000fe4000f8ec0ff */
[----:B------:R-:W-:Y:S02]  /*4260*/  ULOP3.LUT UR19, UR8, 0x30, URZ, 0xc0, !UPT ;  /* 0x0000003008137892 */ /* 0x000fe4000f8ec0ff */
[----:B------:R-:W-:Y:S02]  /*4270*/  ULOP3.LUT UR13, UR12, 0x30, URZ, 0xc0, !UPT ;  /* 0x000000300c0d7892 */ /* 0x000fe4000f8ec0ff */
[----:B------:R-:W-:-:S02]  /*4280*/  ULOP3.LUT UR25, UR11, 0x6000, URZ, 0xc0, !UPT ;  /* 0x000060000b197892 */ /* 0x000fc4000f8ec0ff */
[----:B------:R-:W-:Y:S02]  /*4290*/  ULOP3.LUT UR23, UR10, 0x30, URZ, 0xc0, !UPT ;  /* 0x000000300a177892 */ /* 0x000fe4000f8ec0ff */
[----:B------:R-:W-:Y:S02]  /*42a0*/  ULOP3.LUT UR21, UR9, 0x6000, URZ, 0xc0, !UPT ;  /* 0x0000600009157892 */ /* 0x000fe4000f8ec0ff */
[----:B------:R-:W-:Y:S02]  /*42b0*/  ULOP3.LUT UR17, UR6, 0x6000, URZ, 0xc0, !UPT ;  /* 0x0000600006117892 */ /* 0x000fe4000f8ec0ff */
[----:B------:R-:W-:Y:S02]  /*42c0*/  ULOP3.LUT UR15, UR5, 0x30, URZ, 0xc0, !UPT ;  /* 0x00000030050f7892 */ /* 0x000fe4000f8ec0ff */
[----:B------:R-:W-:Y:S02]  /*42d0*/  ULOP3.LUT UR8, UR4, 0x6000, URZ, 0xc0, !UPT ;  /* 0x0000600004087892 */ /* 0x000fe4000f8ec0ff */
[----:B------:R-:W-:-:S02]  /*42e0*/  ULOP3.LUT UR6, UR14, 0x30, URZ, 0xc0, !UPT ;  /* 0x000000300e067892 */ /* 0x000fc4000f8ec0ff */
[----:B------:R-:W-:Y:S02]  /*42f0*/  ULOP3.LUT UR5, UR16, 0x6000, URZ, 0xc0, !UPT ;  /* 0x0000600010057892 */ /* 0x000fe4000f8ec0ff */
[----:B------:R-:W-:Y:S02]  /*4300*/  ULOP3.LUT UR4, UR18, 0x30, URZ, 0xc0, !UPT ;  /* 0x0000003012047892 */ /* 0x000fe4000f8ec0ff */
[----:B------:R-:W-:Y:S01]  /*4310*/  ULOP3.LUT UR12, UR20, 0x6000, URZ, 0xc0, !UPT ;  /* 0x00006000140c7892 */ /* 0x000fe2000f8ec0ff */
[----:B------:R-:W-:Y:S01]  /*4320*/  R2UR UR20, R2 ;  /* 0x00000000021472ca */ /* 0x000fe200000e0000 */
[----:B------:R-:W-:Y:S02]  /*4330*/  ULOP3.LUT UR11, UR22, 0x30, URZ, 0xc0, !UPT ;  /* 0x00000030160b7892 */ /* 0x000fe4000f8ec0ff */
[----:B------:R-:W-:Y:S02]  /*4340*/  ULOP3.LUT UR10, UR24, 0x6000, URZ, 0xc0, !UPT ;  /* 0x00006000180a7892 */ /* 0x000fe4000f8ec0ff */
[----:B------:R-:W-:-:S02]  /*4350*/  ULOP3.LUT UR9, UR26, 0x30, URZ, 0xc0, !UPT ;  /* 0x000000301a097892 */ /* 0x000fc4000f8ec0ff */
[----:B------:R-:W-:Y:S02]  /*4360*/  ULOP3.LUT UR27, UR27, 0x10c0, URZ, 0xfc, !UPT ;  /* 0x000010c01b1b7892 */ /* 0x000fe4000f8efcff */
[----:B------:R-:W-:Y:S02]  /*4370*/  ULOP3.LUT UR13, UR13, 0x480, URZ, 0xfc, !UPT ;  /* 0x000004800d0d7892 */ /* 0x000fe4000f8efcff */
[----:B------:R-:W-:Y:S02]  /*4380*/  ULOP3.LUT UR25, UR25, 0x10c0, URZ, 0xfc, !UPT ;  /* 0x000010c019197892 */ /* 0x000fe4000f8efcff */
[----:B------:R-:W-:Y:S01]  /*4390*/  ULOP3.LUT UR14, UR23, 0x480, URZ, 0xfc, !UPT ;  /* 0x00000480170e7892 */ /* 0x000fe2000f8efcff */
[----:B------:R-:W-:Y:S01]  /*43a0*/  MOV R10, UR20 ;  /* 0x00000014000a7c02 */ /* 0x000fe20008000f00 */
        /* <DEDUP_REMOVED lines=12> */
[----:B------:R-:W-:Y:S02]  /*4470*/  UPRMT UR27, UR13, 0x5410, UR27 ;  /* 0x000054100d1b7896 */ /* 0x000fe4000800001b */
[----:B------:R-:W-:-:S02]  /*4480*/  UPRMT UR25, UR14, 0x5410, UR25 ;  /* 0x000054100e197896 */ /* 0x000fc40008000019 */
[----:B------:R-:W-:Y:S02]  /*4490*/  UPRMT UR19, UR19, 0x5410, UR21 ;  /* 0x0000541013137896 */ /* 0x000fe40008000015 */
[----:B------:R-:W-:Y:S01]  /*44a0*/  UPRMT UR17, UR15, 0x5410, UR17 ;  /* 0x000054100f117896 */ /* 0x000fe20008000011 */
[----:B------:R-:W-:Y:S01]  /*44b0*/  MOV R27, UR27 ;  /* 0x0000001b001b7c02 */ /* 0x000fe20008000f00 */
        /* <DEDUP_REMOVED lines=8> */
[----:B------:R-:W-:Y:S01]  /*4540*/  UMOV UR26, URZ ;  /* 0x000000ff001a7c82 */ /* 0x000fe20008000000 */
[----:B------:R-:W-:Y:S01]  /*4550*/  UMOV UR24, URZ ;  /* 0x000000ff00187c82 */ /* 0x000fe20008000000 */
[----:B------:R-:W-:Y:S01]  /*4560*/  UMOV UR18, URZ ;  /* 0x000000ff00127c82 */ /* 0x000fe20008000000 */
[----:B------:R-:W-:Y:S01]  /*4570*/  UMOV UR16, URZ ;  /* 0x000000ff00107c82 */ /* 0x000fe20008000000 */
[----:B------:R-:W-:Y:S01]  /*4580*/  UMOV UR4, URZ ;  /* 0x000000ff00047c82 */ /* 0x000fe20008000000 */
[----:B------:R-:W-:Y:S01]  /*4590*/  UMOV UR22, URZ ;  /* 0x000000ff00167c82 */ /* 0x000fe20008000000 */
[----:B------:R-:W-:Y:S01]  /*45a0*/  IMAD.U32 R26, RZ, RZ, UR26 ;  /* 0x0000001aff1a7e24 */ /* 0x000fe2000f8e00ff */
[----:B------:R-:W-:Y:S01]  /*45b0*/  MOV R17, UR5 ;  /* 0x0000000500117c02 */ /* 0x000fe20008000f00 */
[----:B------:R-:W-:Y:S01]  /*45c0*/  IMAD.U32 R24, RZ, RZ, UR24 ;  /* 0x00000018ff187e24 */ /* 0x000fe2000f8e00ff */
[----:B------:R-:W-:Y:S01]  /*45d0*/  MOV R15, UR29 ;  /* 0x0000001d000f7c02 */ /* 0x000fe20008000f00 */
[----:B------:R-:W-:Y:S01]  /*45e0*/  IMAD.U32 R22, RZ, RZ, UR18 ;  /* 0x00000012ff167e24 */ /* 0x000fe2000f8e00ff */
[----:B------:R-:W-:Y:S01]  /*45f0*/  MOV R13, UR23 ;  /* 0x00000017000d7c02 */ /* 0x000fe20008000f00 */
[----:B------:R-:W-:Y:S01]  /*4600*/  IMAD.U32 R20, RZ, RZ, UR16 ;  /* 0x00000010ff147e24 */ /* 0x000fe2000f8e00ff */
[----:B------:R-:W-:Y:S01]  /*4610*/  UMOV UR55, UR27 ;  /* 0x0000001b00377c82 */ /* 0x000fe20008000000 */
[----:B------:R-:W-:Y:S01]  /*4620*/  IMAD.U32 R16, RZ, RZ, UR4 ;  /* 0x00000004ff107e24 */ /* 0x000fe2000f8e00ff */
[----:B------:R-:W-:Y:S01]  /*4630*/  UMOV UR53, UR25 ;  /* 0x0000001900357c82 */ /* 0x000fe20008000000 */
[----:B------:R-:W-:Y:S01]  /*4640*/  IMAD.U32 R12, RZ, RZ, UR22 ;  /* 0x00000016ff0c7e24 */ /* 0x000fe2000f8e00ff */
[----:B------:R-:W-:Y:S01]  /*4650*/  UMOV UR51, UR19 ;  /* 0x0000001300337c82 */ /* 0x000fe20008000000 */
[----:B------:R-:W-:Y:S01]  /*4660*/  UMOV UR49, UR17 ;  /* 0x0000001100317c82 */ /* 0x000fe20008000000 */
[----:B------:R-:W-:Y:S01]  /*4670*/  UMOV UR47, UR31 ;  /* 0x0000001f002f7c82 */ /* 0x000fe20008000000 */
[----:B------:R-:W-:Y:S01]  /*4680*/  UMOV UR45, UR5 ;  /* 0x00000005002d7c82 */ /* 0x000fe20008000000 */
[----:B------:R-:W-:Y:S01]  /*4690*/  UMOV UR43, UR29 ;  /* 0x0000001d002b7c82 */ /* 0x000fe20008000000 */
[----:B------:R-:W-:-:S05]  /*46a0*/  UMOV UR41, UR23 ;  /* 0x0000001700297c82 */ /* 0x000fca0008000000 */
.L_x_79:
[C---:B------:R-:W-:Y:S02]  /*46b0*/  LEA R2, R9.reuse, UR39, 0x3 ;  /* 0x0000002709027c11 */ /* 0x040fe4000f8e18ff */
[----:B------:R-:W-:Y:S02]  /*46c0*/  SHF.L.U32 R4, R8, 0x1f, RZ ;  /* 0x0000001f08047819 */ /* 0x000fe400000006ff */
[----:B------:R-:W-:Y:S02]  /*46d0*/  LEA R5, R9, UR39, 0x4 ;  /* 0x0000002709057c11 */ /* 0x000fe4000f8e20ff */
[----:B-1----:R-:W1:Y:S02]  /*46e0*/  SYNCS.PHASECHK.TRANS64.TRYWAIT P0, [R2+URZ+0x70], R4 ;  /* 0x00007004020075a7 */ /* 0x002e6400080011ff */
[----:B-1----:R-:W-:Y:S05]  /*46f0*/  @!P0 BRA `(.L_x_69) ;  /* 0x0000008c00b08947 */ /* 0x002fea0003800000 */
.L_x_163:
[----:B-1----:R-:W1:Y:S01]  /*4700*/  LDS.128 R4, [R5+0xd0] ;  /* 0x0000d00005047984 */ /* 0x002e620000000c00 */
[----:B------:R-:W-:Y:S02]  /*4710*/  VIADD R2, R2, 0x80 ;  /* 0x0000008002027836 */ /* 0x000fe40000000000 */
[----:B------:R-:W-:Y:S01]  /*4720*/  VIADD R9, R9, 0x1 ;  /* 0x0000000109097836 */ /* 0x000fe20000000000 */
[----:B------:R-:W-:Y:S01]  /*4730*/  @!PT LDS RZ, [RZ] ;  /* 0x00000000fffff984 */ /* 0x000fe20000000800 */
[----:B------:R-:W-:Y:S01]  /*4740*/  @!PT LDS RZ, [RZ] ;  /* 0x00000000fffff984 */ /* 0x000fe20000000800 */
[----:B------:R-:W-:Y:S01]  /*4750*/  @!PT LDS RZ, [RZ] ;  /* 0x00000000fffff984 */ /* 0x000fe20000000800 */
[----:B------:R-:W-:Y:S01]  /*4760*/  @!PT LDS RZ, [RZ] ;  /* 0x00000000fffff984 */ /* 0x000fe20000000800 */
[----:B------:R2:W-:Y:S06]  /*4770*/  MEMBAR.ALL.CTA ;  /* 0x0000000000007992 */ /* 0x0005ec0000008000 */
[----:B--2---:R-:W2:Y:S01]  /*4780*/  FENCE.VIEW.ASYNC.S ;  /* 0x00000000000073c6 */ /* 0x004ea20000000000 */
[----:B------:R-:W-:-:S04]  /*4790*/  PRMT R2, RZ, 0x654, R2 ;  /* 0x00000654ff027816 */ /* 0x000fc80000000002 */
[----:B--2---:R2:W-:Y:S01]  /*47a0*/  SYNCS.ARRIVE.TRANS64.RED.A1T0 RZ, [R2+URZ], RZ ;  /* 0x000000ff02ff79a7 */ /* 0x0045e200081004ff */
[----:B-1----:R-:W-:Y:S01]  /*47b0*/  LOP3.LUT P2, RZ, R6, 0x1, RZ, 0xc0, !PT ;  /* 0x0000000106ff7812 */ /* 0x002fe2000784c0ff */
[----:B--2---:R-:W-:-:S12]  /*47c0*/  BRA.U UP3, `(.L_x_70) ;  /* 0x0000000d03507547 */ /* 0x004fd8000b800000 */
[----:B------:R-:W1:Y:S01]  /*47d0*/  LDCU UR4, c[0x0][0x38c] ;  /* 0x00007180ff0477ac */ /* 0x000e620008000800 */
[----:B------:R-:W-:Y:S01]  /*47e0*/  ULOP3.LUT UR34, UR76, 0x1, URZ, 0x3c, !UPT ;  /* 0x000000014c227892 */ /* 0x000fe2000f8e3cff */
[----:B------:R-:W-:Y:S01]  /*47f0*/  UMOV UR11, URZ ;  /* 0x000000ff000b7c82 */ /* 0x000fe20008000000 */
[----:B------:R-:W-:Y:S02]  /*4800*/  UMOV UR6, 0x1 ;  /* 0x0000000100067882 */ /* 0x000fe40000000000 */
[----:B------:R-:W-:Y:S01]  /*4810*/  UIMAD UR34, UR34, 0xc0, UR35 ;  /* 0x000000c0222278a4 */ /* 0x000fe2000f8e0223 */
[----:B------:R-:W-:Y:S01]  /*4820*/  UMOV UR37, UR7 ;  /* 0x0000000700257c82 */ /* 0x000fe20008000000 */
[----:B------:R-:W-:Y:S01]  /*4830*/  UMOV UR36, UR77 ;  /* 0x0000004d00247c82 */ /* 0x000fe20008000000 */
[----:B-1----:R-:W-:-:S09]  /*4840*/  UISETP.GE.AND UP0, UPT, UR4, 0x1, UPT ;  /* 0x000000010400788c */ /* 0x002fd2000bf06270 */
[----:B------:R-:W-:Y:S05]  /*4850*/  BRA.U !UP0, `(.L_x_71) ;  /* 0x0000000508b07547 */ /* 0x000fea000b800000 */
[----:B------:R-:W-:Y:S01]  /*4860*/  ULEA UR18, UR7, UR39, 0x3 ;  /* 0x0000002707127291 */ /* 0x000fe2000f8e18ff */
[----:B------:R-:W-:-:S08]  /*4870*/  SHF.L.U32 R4, R3, 0x1f, RZ ;  /* 0x0000001f03047819 */ /* 0x000fd000000006ff */
[----:B------:R-:W1:Y:S02]  /*4880*/  SYNCS.PHASECHK.TRANS64.TRYWAIT P0, [UR18], R4 ;  /* 0x00000004ff0075a7 */ /* 0x000e640008001112 */
[----:B-1----:R-:W-:Y:S05]  /*4890*/  @P0 BRA `(.L_x_72) ;  /* 0x0000000000080947 */ /* 0x002fea0003800000 */
[----:B------:R-:W1:Y:S02]  /*48a0*/  SYNCS.PHASECHK.TRANS64.TRYWAIT P0, [UR18], R4 ;  /* 0x00000004ff0075a7 */ /* 0x000e640008001112 */
[----:B-1----:R-:W-:Y:S05]  /*48b0*/  @!P0 BRA `(.L_x_73) ;  /* 0x0000008c00548947 */ /* 0x002fea0003800000 */
.L_x_72:
[----:B------:R-:W-:Y:S01]  /*48c0*/  UIADD3 UR37, UPT, UPT, UR7, 0x1, URZ ;  /* 0x0000000107257890 */ /* 0x000fe2000fffe0ff */
[----:B-1----:R-:W-:Y:S01]  /*48d0*/  IMAD.U32 R2, RZ, RZ, UR76 ;  /* 0x0000004cff027e24 */ /* 0x002fe2000f8e00ff */
[----:B------:R-:W-:Y:S02]  /*48e0*/  UISETP.GE.U32.AND UP1, UPT, UR4, 0x101, UPT ;  /* 0x000001010400788c */ /* 0x000fe4000bf26070 */
[----:B------:R-:W-:Y:S02]  /*48f0*/  UISETP.NE.AND UP0, UPT, UR37, 0x2, UPT ;  /* 0x000000022500788c */ /* 0x000fe4000bf05270 */
[----:B------:R-:W-:Y:S02]  /*4900*/  ULEA UR8, UR7, UR74, 0x6 ;  /* 0x0000004a07087291 */ /* 0x000fe4000f8e30ff */
[----:B------:R-:W-:Y:S01]  /*4910*/  PLOP3.LUT P1, PT, PT, PT, UP1, 0x80, 0x8 ;  /* 0x000000000008781c */ /* 0x000fe20003f2f018 */
[----:B------:R-:W-:Y:S02]  /*4920*/  USEL UR4, URZ, 0x1, UP0 ;  /* 0x00000001ff047887 */ /* 0x000fe40008000000 */
[----:B------:R-:W-:-:S02]  /*4930*/  USEL UR37, UR37, URZ, UP0 ;  /* 0x000000ff25257287 */ /* 0x000fc40008000000 */
[----:B------:R-:W-:Y:S02]  /*4940*/  UIADD3 UR16, UPT, UPT, UR8, 0x20, URZ ;  /* 0x0000002008107890 */ /* 0x000fe4000fffe0ff */
[----:B------:R-:W-:Y:S01]  /*4950*/  LOP3.LUT R3, R3, UR4, RZ, 0x3c, !PT ;  /* 0x0000000403037c12 */ /* 0x000fe2000f8e3cff */
[----:B------:R-:W-:Y:S02]  /*4960*/  @UP1 ULEA UR5, UR37, UR39, 0x3 ;  /* 0x0000002725051291 */ /* 0x000fe4000f8e18ff */
[----:B------:R-:W-:Y:S01]  /*4970*/  ULEA UR4, UR7, UR75, 0x7 ;  /* 0x0000004b07047291 */ /* 0x000fe2000f8e38ff */
[----:B------:R-:W-:Y:S02]  /*4980*/  UMOV UR9, 0x4008 ;  /* 0x0000400800097882 */ /* 0x000fe40000000000 */
[----:B------:R-:W-:Y:S01]  /*4990*/  @P1 SHF.L.U32 R4, R3, 0x1f, RZ ;  /* 0x0000001f03041819 */ /* 0x000fe200000006ff */
[----:B------:R-:W-:Y:S02]  /*49a0*/  UIADD3 UR10, UPT, UPT, UR4, 0x20, URZ ;  /* 0x00000020040a7890 */ /* 0x000fe4000fffe0ff */
[----:B------:R-:W-:Y:S01]  /*49b0*/  UIADD3 UR12, UPT, UPT, UR4, 0x40, URZ ;  /* 0x00000040040c7890 */ /* 0x000fe2000fffe0ff */
[----:B------:R1:W2:Y:S01]  /*49c0*/  @P1 SYNCS.PHASECHK.TRANS64.TRYWAIT P0, [UR5], R4 ;  /* 0x00000004ff0015a7 */ /* 0x0002a20008001105 */
[----:B------:R-:W-:Y:S01]  /*49d0*/  UIADD3 UR14, UPT, UPT, UR4, 0x60, URZ ;  /* 0x00000060040e7890 */ /* 0x000fe2000fffe0ff */
[----:B------:R3:W-:Y:S01]  /*49e0*/  UTCCP.T.S.2CTA.4x32dp128bit tmem[UR35+0x1c0], gdesc[UR8] ;  /* 0x0001c008230079e7 */ /* 0x0007e20009300000 */
[----:B------:R-:W-:Y:S01]  /*49f0*/  UMOV UR17, 0x4008 ;  /* 0x0000400800117882 */ /* 0x000fe20000000000 */
[----:B------:R-:W-:Y:S01]  /*4a00*/  UMOV UR5, 0x4008 ;  /* 0x0000400800057882 */ /* 0x000fe20000000000 */
[----:B------:R-:W-:Y:S01]  /*4a10*/  UMOV UR11, 0x4008 ;  /* 0x00004008000b7882 */ /* 0x000fe20000000000 */
[----:B------:R3:W-:Y:S01]  /*4a20*/  UTCCP.T.S.2CTA.4x32dp128bit tmem[UR35+0x1c4], gdesc[UR16] ;  /* 0x0001c410230079e7 */ /* 0x0007e20009300000 */
[----:B------:R-:W-:Y:S01]  /*4a30*/  UMOV UR13, 0x4008 ;  /* 0x00004008000d7882 */ /* 0x000fe20000000000 */
[----:B------:R3:W-:Y:S01]  /*4a40*/  UTCCP.T.S.2CTA.4x32dp128bit tmem[UR35+0x1c8], gdesc[UR4] ;  /* 0x0001c804230079e7 */ /* 0x0007e20009300000 */
[----:B------:R-:W-:Y:S01]  /*4a50*/  UMOV UR15, 0x4008 ;  /* 0x00004008000f7882 */ /* 0x000fe20000000000 */
[----:B------:R3:W-:Y:S01]  /*4a60*/  UTCCP.T.S.2CTA.4x32dp128bit tmem[UR35+0x1cc], gdesc[UR10] ;  /* 0x0001cc0a230079e7 */ /* 0x0007e20009300000 */
[----:B------:R3:W-:Y:S01]  /*4a70*/  UTCCP.T.S.2CTA.4x32dp128bit tmem[UR35+0x1d0], gdesc[UR12] ;  /* 0x0001d00c230079e7 */ /* 0x0007e20009300000 */
[----:B------:R3:W-:Y:S01]  /*4a80*/  UTCCP.T.S.2CTA.4x32dp128bit tmem[UR35+0x1d4], gdesc[UR14] ;  /* 0x0001d40e230079e7 */ /* 0x0007e20009300000 */
[----:B------:R-:W-:Y:S01]  /*4a90*/  UMOV UR6, 0x1 ;  /* 0x0000000100067882 */ /* 0x000fe20000000000 */
[----:B-1----:R-:W-:-:S04]  /*4aa0*/  SHF.L.U32 R4, R2, 0x1f, RZ ;  /* 0x0000001f02047819 */ /* 0x002fc800000006ff */
[----:B------:R-:W1:Y:S01]  /*4ab0*/  SYNCS.PHASECHK.TRANS64.TRYWAIT P3, [UR39+0x98], R4 ;  /* 0x00009804ff0075a7 */ /* 0x000e620008061127 */
[----:B--2---:R-:W-:Y:S01]  /*4ac0*/  @P1 VOTEU.ANY UP0, P0 ;  /* 0x0000000000ff1886 */ /* 0x004fe20000000100 */
[----:B------:R-:W-:Y:S01]  /*4ad0*/  @UP1 USEL UR6, URZ, 0x1, !UP0 ;  /* 0x00000001ff061887 */ /* 0x000fe2000c000000 */
[----:B-1-3--:R-:W-:Y:S11]  /*4ae0*/  @!P3 BRA `(.L_x_74) ;  /* 0x0000008800e0b947 */ /* 0x00aff60003800000 */
.L_x_166:
[----:B------:R-:W-:Y:S01]  /*4af0*/  MOV.SPILL R5, UR41 ;  /* 0x0000002900057c02 */ /* 0x000fe20009000f00 */
[----:B------:R-:W-:Y:S01]  /*4b00*/  ULEA UR4, UR7, UR72, 0xb ;  /* 0x0000004807047291 */ /* 0x000fe2000f8e58ff */
[----:B-1----:R-:W-:Y:S01]  /*4b10*/  MOV.SPILL R4, UR40 ;  /* 0x0000002800047c02 */ /* 0x002fe20009000f00 */
[----:B------:R-:W-:Y:S01]  /*4b20*/  ULEA UR8, UR7, UR73, 0xb ;  /* 0x0000004907087291 */ /* 0x000fe2000f8e58ff */
[----:B------:R-:W-:Y:S01]  /*4b30*/  R2UR UR40, R26 ;  /* 0x000000001a2872ca */ /* 0x000fe200000e0000 */
[----:B------:R-:W-:Y:S01]  /*4b40*/  UIADD3 UR32, UPT, UPT, UR18, 0x10, URZ ;  /* 0x0000001012207890 */ /* 0x000fe2000fffe0ff */
[----:B------:R-:W-:Y:S01]  /*4b50*/  R2UR UR41, R27 ;  /* 0x000000001b2972ca */ /* 0x000fe200000e0000 */
[----:B------:R-:W-:Y:S01]  /*4b60*/  UIADD3 UR18, UPT, UPT, UR8, 0x2, URZ ;  /* 0x0000000208127890 */ /* 0x000fe2000fffe0ff */
[----:B------:R-:W-:Y:S01]  /*4b70*/  MOV.SPILL R2, UR39 ;  /* 0x0000002700027c02 */ /* 0x000fe20009000f00 */
[----:B------:R-:W-:Y:S01]  /*4b80*/  UIADD3 UR14, UPT, UPT, UR4, 0x2, URZ ;  /* 0x00000002040e7890 */ /* 0x000fe2000fffe0ff */
[----:B------:R-:W-:Y:S01]  /*4b90*/  R2UR UR38, R24 ;  /* 0x00000000182672ca */ /* 0x000fe200000e0000 */
[----:B------:R-:W-:Y:S01]  /*4ba0*/  UMOV UR9, 0x40004040 ;  /* 0x4000404000097882 */ /* 0x000fe20000000000 */
[----:B------:R-:W-:Y:S01]  /*4bb0*/  R2UR UR39, R25 ;  /* 0x00000000192772ca */ /* 0x000fe200000e0000 */
[----:B------:R-:W-:Y:S01]  /*4bc0*/  UMOV UR5, 0x40004040 ;  /* 0x4000404000057882 */ /* 0x000fe20000000000 */
[----:B------:R-:W-:Y:S01]  /*4bd0*/  UMOV UR19, 0x40004040 ;  /* 0x4000404000137882 */ /* 0x000fe20000000000 */
[----:B------:R-:W-:Y:S01]  /*4be0*/  UMOV UR15, 0x40004040 ;  /* 0x40004040000f7882 */ /* 0x000fe20000000000 */
[----:B------:R-:W-:-:S02]  /*4bf0*/  UIADD3 UR12, UPT, UPT, UR8, 0x4, URZ ;  /* 0x00000004080c7890 */ /* 0x000fc4000fffe0ff */
[----:B------:R-:W-:Y:S01]  /*4c00*/  UIADD3 UR10, UPT, UPT, UR4, 0x4, URZ ;  /* 0x00000004040a7890 */ /* 0x000fe2000fffe0ff */
[----:B------:R1:W-:Y:S01]  /*4c10*/  UTCQMMA.2CTA gdesc[UR4], gdesc[UR8], tmem[UR34], tmem[UR40], idesc[UR41], tmem[UR70], !UPT ;  /* 0x0046280804007dea */ /* 0x0003e2000fa00322 */
[----:B------:R-:W-:Y:S01]  /*4c20*/  UMOV UR13, 0x40004040 ;  /* 0x40004040000d7882 */ /* 0x000fe20000000000 */
[----:B------:R-:W-:Y:S01]  /*4c30*/  UMOV UR11, 0x40004040 ;  /* 0x40004040000b7882 */ /* 0x000fe20000000000 */
[----:B------:R-:W-:Y:S01]  /*4c40*/  ELECT P0, URZ, PT ;  /* 0x0000000000ff782f */ /* 0x000fe20003800000 */
[----:B------:R-:W-:Y:S02]  /*4c50*/  UIADD3 UR24, UPT, UPT, UR8, 0x6, URZ ;  /* 0x0000000608187890 */ /* 0x000fe4000fffe0ff */
[----:B------:R2:W-:Y:S01]  /*4c60*/  UTCQMMA.2CTA gdesc[UR14], gdesc[UR18], tmem[UR34], tmem[UR38], idesc[UR39], tmem[UR66], UPT ;  /* 0x004226120e007dea */ /* 0x0005e2000ba00322 */
[----:B------:R-:W-:Y:S01]  /*4c70*/  UIADD3 UR22, UPT, UPT, UR4, 0x6, URZ ;  /* 0x0000000604167890 */ /* 0x000fe2000fffe0ff */
[----:B------:R-:W-:Y:S01]  /*4c80*/  UMOV UR25, 0x40004040 ;  /* 0x4000404000197882 */ /* 0x000fe20000000000 */
[----:B------:R-:W-:Y:S01]  /*4c90*/  UMOV UR23, 0x40004040 ;  /* 0x4000404000177882 */ /* 0x000fe20000000000 */
[----:B------:R-:W-:-:S02]  /*4ca0*/  UIADD3 UR30, UPT, UPT, UR8, 0x400, URZ ;  /* 0x00000400081e7890 */ /* 0x000fc4000fffe0ff */
[----:B------:R-:W-:Y:S02]  /*4cb0*/  UIADD3 UR28, UPT, UPT, UR4, 0x400, URZ ;  /* 0x00000400041c7890 */ /* 0x000fe4000fffe0ff */
[----:B------:R-:W-:Y:S02]  /*4cc0*/  UIADD3 UR26, UPT, UPT, UR8, 0x402, URZ ;  /* 0x00000402081a7890 */ /* 0x000fe4000fffe0ff */
[----:B------:R-:W-:Y:S02]  /*4cd0*/  UIADD3 UR20, UPT, UPT, UR4, 0x402, URZ ;  /* 0x0000040204147890 */ /* 0x000fe4000fffe0ff */
[----:B------:R-:W-:Y:S01]  /*4ce0*/  UIADD3 UR16, UPT, UPT, UR8, 0x404, URZ ;  /* 0x0000040408107890 */ /* 0x000fe2000fffe0ff */
[----:B------:R-:W-:Y:S01]  /*4cf0*/  UMOV UR31, 0x40004040 ;  /* 0x40004040001f7882 */ /* 0x000fe20000000000 */
[----:B------:R-:W-:Y:S01]  /*4d00*/  UMOV UR29, 0x40004040 ;  /* 0x40004040001d7882 */ /* 0x000fe20000000000 */
[----:B------:R-:W-:Y:S01]  /*4d10*/  UMOV UR27, 0x40004040 ;  /* 0x40004040001b7882 */ /* 0x000fe20000000000 */
[----:B------:R-:W-:Y:S01]  /*4d20*/  UMOV UR21, 0x40004040 ;  /* 0x4000404000157882 */ /* 0x000fe20000000000 */
[----:B------:R-:W-:Y:S01]  /*4d30*/  UMOV UR17, 0x40004040 ;  /* 0x4000404000117882 */ /* 0x000fe20000000000 */
[----:B-1----:R-:W-:Y:S01]  /*4d40*/  UIADD3 UR8, UPT, UPT, UR8, 0x406, URZ ;  /* 0x0000040608087890 */ /* 0x002fe2000fffe0ff */
[----:B------:R-:W-:-:S02]  /*4d50*/  R2UR.FILL UR41, R5 ;  /* 0x00000000052972ca */ /* 0x000fc400004e0000 */
[----:B------:R-:W-:Y:S02]  /*4d60*/  R2UR.FILL UR40, R4 ;  /* 0x00000000042872ca */ /* 0x000fe400004e0000 */
[----:B--2---:R-:W-:Y:S01]  /*4d70*/  R2UR UR18, R22 ;  /* 0x00000000161272ca */ /* 0x004fe200000e0000 */
[----:B------:R-:W-:Y:S01]  /*4d80*/  UIADD3 UR14, UPT, UPT, UR4, 0x404, URZ ;  /* 0x00000404040e7890 */ /* 0x000fe2000fffe0ff */
[----:B------:R-:W-:Y:S01]  /*4d90*/  R2UR UR19, R23 ;  /* 0x00000000171372ca */ /* 0x000fe200000e0000 */
[----:B------:R-:W-:Y:S01]  /*4da0*/  UIADD3 UR4, UPT, UPT, UR4, 0x406, URZ ;  /* 0x0000040604047890 */ /* 0x000fe2000fffe0ff */
[----:B------:R-:W-:Y:S02]  /*4db0*/  R2UR.FILL UR39, R2 ;  /* 0x00000000022772ca */ /* 0x000fe400004e0000 */
[----:B------:R-:W-:-:S04]  /*4dc0*/  @P0 LOP3.LUT R2, R0, 0xffff, RZ, 0xc0, !PT ;  /* 0x0000ffff00020812 */ /* 0x000fc800078ec0ff */
[----:B------:R-:W-:-:S05]  /*4dd0*/  @P0 R2UR UR7, R2 ;  /* 0x00000000020702ca */ /* 0x000fca00000e0000 */
[----:B------:R1:W-:Y:S02]  /*4de0*/  UTCQMMA.2CTA gdesc[UR10], gdesc[UR12], tmem[UR34], tmem[UR18], idesc[UR19], tmem[UR64], UPT ;  /* 0x0040120c0a007dea */ /* 0x0003e4000ba00322 */
[----:B-1----:R-:W-:Y:S02]  /*4df0*/  R2UR UR12, R20 ;  /* 0x00000000140c72ca */ /* 0x002fe400000e0000 */
[----:B------:R-:W-:Y:S02]  /*4e00*/  R2UR UR13, R21 ;  /* 0x00000000150d72ca */ /* 0x000fe400000e0000 */
[----:B------:R-:W-:Y:S02]  /*4e10*/  R2UR UR10, R16 ;  /* 0x00000000100a72ca */ /* 0x000fe400000e0000 */
[----:B------:R-:W-:Y:S02]  /*4e20*/  R2UR UR11, R17 ;  /* 0x00000000110b72ca */ /* 0x000fe400000e0000 */
[----:B------:R-:W-:-:S02]  /*4e30*/  R2UR UR18, R14 ;  /* 0x000000000e1272ca */ /* 0x000fc400000e0000 */
[----:B------:R-:W-:-:S05]  /*4e40*/  R2UR UR19, R15 ;  /* 0x000000000f1372ca */ /* 0x000fca00000e0000 */
[----:B------:R1:W-:Y:S02]  /*4e50*/  UTCQMMA.2CTA gdesc[UR22], gdesc[UR24], tmem[UR34], tmem[UR12], idesc[UR13], tmem[UR62], UPT ;  /* 0x003e0c1816007dea */ /* 0x0003e4000ba00322 */
[----:B-1----:R-:W-:Y:S02]  /*4e60*/  R2UR UR24, R18 ;  /* 0x00000000121872ca */ /* 0x002fe400000e0000 */
[----:B------:R-:W-:Y:S02]  /*4e70*/  R2UR UR25, R19 ;  /* 0x00000000131972ca */ /* 0x000fe400000e0000 */
[----:B------:R-:W-:Y:S02]  /*4e80*/  R2UR UR12, R12 ;  /* 0x000000000c0c72ca */ /* 0x000fe400000e0000 */
[----:B------:R-:W-:-:S09]  /*4e90*/  R2UR UR13, R13 ;  /* 0x000000000d0d72ca */ /* 0x000fd200000e0000 */
[----:B------:R-:W-:Y:S01]  /*4ea0*/  UTCQMMA.2CTA gdesc[UR28], gdesc[UR30], tmem[UR34], tmem[UR24], idesc[UR25], tmem[UR68], UPT ;  /* 0x0044181e1c007dea */ /* 0x000fe2000ba00322 */
[----:B------:R1:W-:Y:S01]  /*4eb0*/  UTCQMMA.2CTA gdesc[UR20], gdesc[UR26], tmem[UR34], tmem[UR10], idesc[UR11], tmem[UR60], UPT ;  /* 0x003c0a1a14007dea */ /* 0x0003e2000ba00322 */
[----:B------:R2:W-:Y:S02]  /*4ec0*/  UTCQMMA.2CTA gdesc[UR14], gdesc[UR16], tmem[UR34], tmem[UR18], idesc[UR19], tmem[UR58], UPT ;  /* 0x003a12100e007dea */ /* 0x0005e4000ba00322 */
[----:B------:R2:W-:Y:S01]  /*4ed0*/  UTCQMMA.2CTA gdesc[UR4], gdesc[UR8], tmem[UR34], tmem[UR12], idesc[UR13], tmem[UR56], UPT ;  /* 0x00380c0804007dea */ /* 0x0005e2000ba00322 */
[----:B------:R2:W-:Y:S01]  /*4ee0*/  UTCBAR.2CTA.MULTICAST [UR32], URZ, UR7 ;  /* 0x000000ff200073e9 */ /* 0x0005e20008200807 */
[----:B-1----:R-:W-:Y:S01]  /*4ef0*/  UIADD3 UR10, UPT, UPT, UR77, -0x1, URZ ;  /* 0xffffffff4d0a7890 */ /* 0x002fe2000fffe0ff */
[----:B------:R-:W-:-:S06]  /*4f00*/  UMOV UR11, 0x1 ;  /* 0x00000001000b7882 */ /* 0x000fcc0000000000 */
[----:B------:R-:W-:-:S05]  /*4f10*/  UMOV UR36, UR10 ;  /* 0x0000000a00247c82 */ /* 0x000fca0008000000 */
.L_x_71:
[----:B------:R-:W-:-:S09]  /*4f20*/  UISETP.GE.AND UP0, UPT, UR36, 0x1, UPT ;  /* 0x000000012400788c */ /* 0x000fd2000bf06270 */
[----:B------:R-:W-:Y:S05]  /*4f30*/  BRA.U !UP0, `(.L_x_75) ;  /* 0x0000000508607547 */ /* 0x000fea000b800000 */
[----:B--2---:R-:W-:-:S05]  /*4f40*/  UMOV UR7, UR37 ;  /* 0x0000002500077c82 */ /* 0x004fca0008000000 */
.L_x_78:
[----:B------:R-:W-:Y:S02]  /*4f50*/  UISETP.NE.AND UP0, UPT, UR6, URZ, UPT ;  /* 0x000000ff0600728c */ /* 0x000fe4000bf05270 */
[----:B----4-:R-:W-:Y:S07]  /*4f60*/  ULEA UR9, UR7, UR39, 0x3 ;  /* 0x0000002707097291 */ /* 0x010fee000f8e18ff */
[----:B------:R-:W-:Y:S05]  /*4f70*/  BRA.U UP0, `(.L_x_76) ;  /* 0x00000001000c7547 */ /* 0x000fea000b800000 */
[----:B------:R-:W-:Y:S04]  /*4f80*/  SHF.L.U32 R4, R3, 0x1f, RZ ;  /* 0x0000001f03047819 */ /* 0x000fe800000006ff */
[----:B------:R-:W1:Y:S02]  /*4f90*/  SYNCS.PHASECHK.TRANS64.TRYWAIT P0, [UR9], R4 ;  /* 0x00000004ff0075a7 */ /* 0x000e640008001109 */
[----:B-1----:R-:W-:Y:S05]  /*4fa0*/  @!P0 BRA `(.L_x_77) ;  /* 0x0000008400c88947 */ /* 0x002fea0003800000 */
.L_x_76:
[----:B------:R-:W-:Y:S02]  /*4fb0*/  UISETP.NE.AND UP1, UPT, UR36, 0x1, UPT ;  /* 0x000000012400788c */ /* 0x000fe4000bf25270 */
[----:B------:R-:W-:Y:S02]  /*4fc0*/  UIADD3 UR4, UPT, UPT, UR7, 0x1, URZ ;  /* 0x0000000107047890 */ /* 0x000fe4000fffe0ff */
[----:B------:R-:W-:Y:S02]  /*4fd0*/  ULEA UR10, UR7, UR74, 0x6 ;  /* 0x0000004a070a7291 */ /* 0x000fe4000f8e30ff */
[----:B------:R-:W-:Y:S01]  /*4fe0*/  UISETP.NE.AND UP0, UPT, UR4, 0x2, UPT ;  /* 0x000000020400788c */ /* 0x000fe2000bf05270 */
[----:B------:R-:W-:Y:S01]  /*4ff0*/  PLOP3.LUT P1, PT, PT, PT, UP1, 0x80, 0x8 ;  /* 0x000000000008781c */ /* 0x000fe20003f2f018 */
[----:B------:R-:W-:Y:S02]  /*5000*/  ULEA UR8, UR7, UR75, 0x7 ;  /* 0x0000004b07087291 */ /* 0x000fe4000f8e38ff */
[----:B------:R-:W-:Y:S02]  /*5010*/  USEL UR5, URZ, 0x1, UP0 ;  /* 0x00000001ff057887 */ /* 0x000fe40008000000 */
[----:B------:R-:W-:Y:S02]  /*5020*/  USEL UR37, UR4, URZ, UP0 ;  /* 0x000000ff04257287 */ /* 0x000fe40008000000 */
[----:B------:R-:W-:Y:S02]  /*5030*/  UIADD3 UR12, UPT, UPT, UR10, 0x20, URZ ;  /* 0x000000200a0c7890 */ /* 0x000fe4000fffe0ff */
[----:B------:R-:W-:Y:S01]  /*5040*/  @UP1 ULEA UR4, UR37, UR39, 0x3 ;  /* 0x0000002725041291 */ /* 0x000fe2000f8e18ff */
[----:B------:R-:W-:Y:S01]  /*5050*/  LOP3.LUT R3, R3, UR5, RZ, 0x3c, !PT ;  /* 0x0000000503037c12 */ /* 0x000fe2000f8e3cff */
[----:B------:R-:W-:Y:S02]  /*5060*/  ULEA UR6, UR7, UR73, 0xb ;  /* 0x0000004907067291 */ /* 0x000fe4000f8e58ff */
[----:B------:R-:W-:Y:S01]  /*5070*/  UIADD3 UR14, UPT, UPT, UR8, 0x20, URZ ;  /* 0x00000020080e7890 */ /* 0x000fe2000fffe0ff */
[----:B-1----:R-:W-:Y:S01]  /*5080*/  @P1 SHF.L.U32 R2, R3, 0x1f, RZ ;  /* 0x0000001f03021819 */ /* 0x002fe200000006ff */
[----:B------:R-:W-:Y:S02]  /*5090*/  UISETP.NE.U32.AND UP0, UPT, UR11, URZ, UPT ;  /* 0x000000ff0b00728c */ /* 0x000fe4000bf05070 */
[----:B------:R-:W-:Y:S01]  /*50a0*/  UIADD3 UR20, UPT, UPT, UR8, 0x40, URZ ;  /* 0x0000004008147890 */ /* 0x000fe2000fffe0ff */
[----:B------:R1:W2:Y:S01]  /*50b0*/  @P1 SYNCS.PHASECHK.TRANS64.TRYWAIT P0, [UR4], R2 ;  /* 0x00000002ff0015a7 */ /* 0x0002a20008001104 */
[----:B------:R-:W-:Y:S02]  /*50c0*/  ULEA UR4, UR7, UR72, 0xb ;  /* 0x0000004807047291 */ /* 0x000fe4000f8e58ff */
[----:B------:R-:W-:Y:S02]  /*50d0*/  UIADD3 UR22, UPT, UPT, UR8, 0x60, URZ ;  /* 0x0000006008167890 */ /* 0x000fe4000fffe0ff */
[----:B------:R-:W-:Y:S02]  /*50e0*/  UIADD3 UR38, UPT, UPT, UR9, 0x10, URZ ;  /* 0x0000001009267890 */ /* 0x000fe4000fffe0ff */
[----:B------:R-:W-:Y:S02]  /*50f0*/  UIADD3 UR30, UPT, UPT, UR6, 0x2, URZ ;  /* 0x00000002061e7890 */ /* 0x000fe4000fffe0ff */
[----:B------:R-:W-:Y:S01]  /*5100*/  UIADD3 UR24, UPT, UPT, UR4, 0x2, URZ ;  /* 0x0000000204187890 */ /* 0x000fe2000fffe0ff */
[----:B------:R-:W-:Y:S01]  /*5110*/  ELECT P3, URZ, PT ;  /* 0x0000000000ff782f */ /* 0x000fe20003860000 */
[----:B------:R-:W-:Y:S02]  /*5120*/  UIADD3 UR18, UPT, UPT, UR6, 0x4, URZ ;  /* 0x0000000406127890 */ /* 0x000fe4000fffe0ff */
[----:B------:R-:W-:Y:S02]  /*5130*/  UIADD3 UR16, UPT, UPT, UR4, 0x4, URZ ;  /* 0x0000000404107890 */ /* 0x000fe4000fffe0ff */
[----:B------:R-:W-:Y:S02]  /*5140*/  UIADD3 UR32, UPT, UPT, UR6, 0x400, URZ ;  /* 0x0000040006207890 */ /* 0x000fe4000fffe0ff */
[----:B------:R-:W-:Y:S02]  /*5150*/  UIADD3 UR28, UPT, UPT, UR4, 0x400, URZ ;  /* 0x00000400041c7890 */ /* 0x000fe4000fffe0ff */
[----:B------:R-:W-:Y:S01]  /*5160*/  UIADD3 UR26, UPT, UPT, UR6, 0x402, URZ ;  /* 0x00000402061a7890 */ /* 0x000fe2000fffe0ff */
[----:B------:R-:W-:Y:S01]  /*5170*/  UMOV UR11, 0x4008 ;  /* 0x00004008000b7882 */ /* 0x000fe20000000000 */
[----:B------:R-:W-:Y:S01]  /*5180*/  UMOV UR13, 0x4008 ;  /* 0x00004008000d7882 */ /* 0x000fe20000000000 */
[----:B------:R3:W-:Y:S01]  /*5190*/  UTCCP.T.S.2CTA.4x32dp128bit tmem[UR35+0x1c0], gdesc[UR10] ;  /* 0x0001c00a230079e7 */ /* 0x0007e20009300000 */
[----:B------:R4:W-:Y:S01]  /*51a0*/  UTCCP.T.S.2CTA.4x32dp128bit tmem[UR35+0x1c4], gdesc[UR12] ;  /* 0x0001c40c230079e7 */ /* 0x0009e20009300000 */
        /* <DEDUP_REMOVED lines=10> */
[----:B------:R-:W-:Y:S01]  /*5250*/  UMOV UR31, 0x40004040 ;  /* 0x40004040001f7882 */ /* 0x000fe20000000000 */
[----:B------:R4:W-:Y:S01]  /*5260*/  UTCQMMA.2CTA gdesc[UR4], gdesc[UR6], tmem[UR34], tmem[UR54], idesc[UR55], tmem[UR70], UP0 ;  /* 0x0046360604007dea */ /* 0x0009e20008200322 */
[----:B------:R-:W-:Y:S01]  /*5270*/  UISETP.GT.U32.AND UP0, UPT, UR36, 0x1, UPT ;  /* 0x000000012400788c */ /* 0x000fe2000bf04070 */
[----:B-1----:R-:W-:Y:S01]  /*5280*/  @P3 LOP3.LUT R2, R0, 0xffff, RZ, 0xc0, !PT ;  /* 0x0000ffff00023812 */ /* 0x002fe200078ec0ff */
[----:B------:R-:W-:Y:S01]  /*5290*/  UIADD3 UR36, UPT, UPT, UR36, -0x1, URZ ;  /* 0xffffffff24247890 */ /* 0x000fe2000fffe0ff */
[----:B------:R-:W-:Y:S01]  /*52a0*/  UMOV UR25, 0x40004040 ;  /* 0x4000404000197882 */ /* 0x000fe20000000000 */
[----:B------:R-:W-:Y:S01]  /*52b0*/  UMOV UR19, 0x40004040 ;  /* 0x4000404000137882 */ /* 0x000fe20000000000 */
[----:B------:R1:W-:Y:S01]  /*52c0*/  UTCQMMA.2CTA gdesc[UR24], gdesc[UR30], tmem[UR34], tmem[UR52], idesc[UR53], tmem[UR66], UPT ;  /* 0x0042341e18007dea */ /* 0x0003e2000ba00322 */
[----:B------:R-:W-:Y:S01]  /*52d0*/  UMOV UR17, 0x40004040 ;  /* 0x4000404000117882 */ /* 0x000fe20000000000 */
[----:B------:R-:W-:Y:S01]  /*52e0*/  UMOV UR33, 0x40004040 ;  /* 0x4000404000217882 */ /* 0x000fe20000000000 */
[----:B------:R-:W-:Y:S01]  /*52f0*/  UTCQMMA.2CTA gdesc[UR16], gdesc[UR18], tmem[UR34], tmem[UR50], idesc[UR51], tmem[UR64], UPT ;  /* 0x0040321210007dea */ /* 0x000fe2000ba00322 */
[----:B---3--:R-:W-:Y:S02]  /*5300*/  UIADD3 UR10, UPT, UPT, UR4, 0x6, URZ ;  /* 0x00000006040a7890 */ /* 0x008fe4000fffe0ff */
[----:B----4-:R-:W-:Y:S02]  /*5310*/  UIADD3 UR12, UPT, UPT, UR6, 0x6, URZ ;  /* 0x00000006060c7890 */ /* 0x010fe4000fffe0ff */
[----:B------:R-:W-:Y:S02]  /*5320*/  UIADD3 UR8, UPT, UPT, UR6, 0x406, URZ ;  /* 0x0000040606087890 */ /* 0x000fe4000fffe0ff */
[----:B------:R-:W-:Y:S02]  /*5330*/  UIADD3 UR14, UPT, UPT, UR4, 0x404, URZ ;  /* 0x00000404040e7890 */ /* 0x000fe4000fffe0ff */
[----:B------:R-:W-:Y:S02]  /*5340*/  UIADD3 UR20, UPT, UPT, UR6, 0x404, URZ ;  /* 0x0000040406147890 */ /* 0x000fe4000fffe0ff */
[----:B------:R-:W-:Y:S01]  /*5350*/  UIADD3 UR22, UPT, UPT, UR4, 0x402, URZ ;  /* 0x0000040204167890 */ /* 0x000fe2000fffe0ff */
[----:B------:R-:W-:Y:S01]  /*5360*/  UMOV UR13, 0x40004040 ;  /* 0x40004040000d7882 */ /* 0x000fe20000000000 */
[----:B------:R-:W-:Y:S01]  /*5370*/  UMOV UR11, 0x40004040 ;  /* 0x40004040000b7882 */ /* 0x000fe20000000000 */
[----:B------:R-:W-:Y:S01]  /*5380*/  UMOV UR29, 0x40004040 ;  /* 0x40004040001d7882 */ /* 0x000fe20000000000 */
[----:B------:R-:W-:Y:S01]  /*5390*/  UIADD3 UR4, UPT, UPT, UR4, 0x406, URZ ;  /* 0x0000040604047890 */ /* 0x000fe2000fffe0ff */
[----:B------:R3:W-:Y:S01]  /*53a0*/  UTCQMMA.2CTA gdesc[UR10], gdesc[UR12], tmem[UR34], tmem[UR48], idesc[UR49], tmem[UR62], UPT ;  /* 0x003e300c0a007dea */ /* 0x0007e2000ba00322 */
[----:B------:R4:W-:Y:S01]  /*53b0*/  UTCQMMA.2CTA gdesc[UR28], gdesc[UR32], tmem[UR34], tmem[UR46], idesc[UR47], tmem[UR68], UPT ;  /* 0x00442e201c007dea */ /* 0x0009e2000ba00322 */
[----:B------:R-:W-:Y:S01]  /*53c0*/  UMOV UR27, 0x40004040 ;  /* 0x40004040001b7882 */ /* 0x000fe20000000000 */
[----:B------:R-:W-:Y:S01]  /*53d0*/  UMOV UR23, 0x40004040 ;  /* 0x4000404000177882 */ /* 0x000fe20000000000 */
[----:B------:R-:W-:Y:S01]  /*53e0*/  UMOV UR21, 0x40004040 ;  /* 0x4000404000157882 */ /* 0x000fe20000000000 */
[----:B------:R4:W-:Y:S01]  /*53f0*/  UTCQMMA.2CTA gdesc[UR22], gdesc[UR26], tmem[UR34], tmem[UR44], idesc[UR45], tmem[UR60], UPT ;  /* 0x003c2c1a16007dea */ /* 0x0009e2000ba00322 */
[----:B-1----:R-:W-:Y:S01]  /*5400*/  @P3 R2UR UR24, R2 ;  /* 0x00000000021832ca */ /* 0x002fe200000e0000 */
[----:B------:R-:W-:Y:S01]  /*5410*/  UMOV UR15, 0x40004040 ;  /* 0x40004040000f7882 */ /* 0x000fe20000000000 */
[----:B------:R-:W-:Y:S01]  /*5420*/  UMOV UR9, 0x40004040 ;  /* 0x4000404000097882 */ /* 0x000fe20000000000 */
[----:B------:R4:W-:Y:S01]  /*5430*/  UTCQMMA.2CTA gdesc[UR14], gdesc[UR20], tmem[UR34], tmem[UR42], idesc[UR43], tmem[UR58], UPT ;  /* 0x003a2a140e007dea */ /* 0x0009e2000ba00322 */
[----:B------:R4:W-:Y:S01]  /*5440*/  UTCQMMA.2CTA gdesc[UR4], gdesc[UR8], tmem[UR34], tmem[UR40], idesc[UR41], tmem[UR56], UPT ;  /* 0x0038280804007dea */ /* 0x0009e2000ba00322 */
[----:B------:R-:W-:Y:S01]  /*5450*/  UMOV UR6, 0x1 ;  /* 0x0000000100067882 */ /* 0x000fe20000000000 */
[----:B------:R-:W-:Y:S07]  /*5460*/  UMOV UR7, UR37 ;  /* 0x0000002500077c82 */ /* 0x000fee0008000000 */
[----:B------:R4:W-:Y:S01]  /*5470*/  UTCBAR.2CTA.MULTICAST [UR38], URZ, UR24 ;  /* 0x000000ff260073e9 */ /* 0x0009e20008200818 */
[----:B--2---:R-:W-:Y:S01]  /*5480*/  @P1 VOTEU.ANY UP2, P0 ;  /* 0x0000000000ff1886 */ /* 0x004fe20000040100 */
[----:B------:R-:W-:Y:S01]  /*5490*/  @UP1 USEL UR6, URZ, 0x1, !UP2 ;  /* 0x00000001ff061887 */ /* 0x000fe2000d000000 */
[----:B---3--:R-:W-:Y:S01]  /*54a0*/  UMOV UR11, 0x1 ;  /* 0x00000001000b7882 */ /* 0x008fe20000000000 */
[----:B------:R-:W-:Y:S10]  /*54b0*/  BRA.U UP0, `(.L_x_78) ;  /* 0xfffffff900a47547 */ /* 0x000ff4000b83ffff */
.L_x_75:
[----:B--2-4-:R-:W-:Y:S01]  /*54c0*/  R2UR UR5, R10 ;  /* 0x000000000a0572ca */ /* 0x014fe200000e0000 */
[----:B------:R-:W-:Y:S01]  /*54d0*/  UIADD3 UR4, UPT, UPT, UR39, 0x90, URZ ;  /* 0x0000009027047890 */ /* 0x000fe2000fffe0ff */
[----:B------:R-:W-:-:S11]  /*54e0*/  UMOV UR7, UR37 ;  /* 0x0000002500077c82 */ /* 0x000fd60008000000 */
[----:B------:R1:W-:Y:S01]  /*54f0*/  UTCBAR.2CTA.MULTICAST [UR4], URZ, UR5 ;  /* 0x000000ff040073e9 */ /* 0x0003e20008200805 */
[----:B------:R-:W-:Y:S01]  /*5500*/  NOP ;  /* 0x0000000000007918 */ /* 0x000fe20000000000 */
.L_x_70:
[----:B------:R-:W-:Y:S01]  /*5510*/  ISETP.NE.AND P0, PT, R9, 0x2, PT ;  /* 0x000000020900780c */ /* 0x000fe20003f05270 */
[----:B------:R-:W-:-:S03]  /*5520*/  ULOP3.LUT UR76, UR76, 0x1, URZ, 0x3c, !UPT ;  /* 0x000000014c4c7892 */ /* 0x000fc6000f8e3cff */
[----:B------:R-:W-:Y:S02]  /*5530*/  SEL R2, RZ, 0x1, P0 ;  /* 0x00000001ff027807 */ /* 0x000fe40000000000 */
[----:B------:R-:W-:Y:S02]  /*5540*/  SEL R9, R9, RZ, P0 ;  /* 0x000000ff09097207 */ /* 0x000fe40000000000 */
[----:B------:R-:W-:Y:S01]  /*5550*/  LOP3.LUT R8, R8, R2, RZ, 0x3c, !PT ;  /* 0x0000000208087212 */ /* 0x000fe200078e3cff */
[----:B------:R-:W-:Y:S06]  /*5560*/  @P2 BRA `(.L_x_79) ;  /* 0xfffffff000502947 */ /* 0x000fec000383ffff */
[----:B------:R-:W2:Y:S01]  /*5570*/  S2UR UR6, SR_CgaCtaId ;  /* 0x00000000000679c3 */ /* 0x000ea20000008800 */
[----:B------:R-:W-:Y:S01]  /*5580*/  ELECT P0, URZ, PT ;  /* 0x0000000000ff782f */ /* 0x000fe20003800000 */
[----:B------:R-:W-:Y:S01]  /*5590*/  IMAD.MOV.U32 R0, RZ, RZ, 0x1 ;  /* 0x00000001ff007424 */ /* 0x000fe200078e00ff */
[----:B-1----:R-:W-:Y:S01]  /*55a0*/  UMOV UR4, 0x40 ;  /* 0x0000004000047882 */ /* 0x002fe20000000000 */
[----:B------:R-:W-:-:S04]  /*55b0*/  SHF.L.U32 R2, RZ, 0x1f, RZ ;  /* 0x0000001fff027819 */ /* 0x000fc800000006ff */
[----:B------:R-:W-:Y:S01]  /*55c0*/  UVIRTCOUNT.DEALLOC.SMPOOL 0x80 ;  /* 0x000000800000784c */ /* 0x000fe20000000000 */
[----:B--2---:R-:W-:-:S09]  /*55d0*/  ULEA UR6, UR6, UR4, 0x18 ;  /* 0x0000000406067291 */ /* 0x004fd2000f8ec0ff */
[----:B------:R1:W-:Y:S01]  /*55e0*/  @P0 STS.U8 [UR6+0x1c], R0 ;  /* 0x00001c00ff000988 */ /* 0x0003e20008000006 */
[----:B------:R-:W2:Y:S02]  /*55f0*/  SYNCS.PHASECHK.TRANS64.TRYWAIT P0, [UR39+0xc0], R2 ;  /* 0x0000c002ff0075a7 */ /* 0x000ea40008001127 */
[----:B-12---:R-:W-:Y:S05]  /*5600*/  @!P0 BRA `(.L_x_80) ;  /* 0x0000008000488947 */ /* 0x006fea0003800000 */
.L_x_169:
[----:B------:R-:W-:Y:S01]  /*5610*/  NOP ;  /* 0x0000000000007918 */ /* 0x000fe20000000000 */
[----:B-1----:R-:W1:Y:S01]  /*5620*/  LDS R0, [UR6+0x14] ;  /* 0x00001406ff007984 */ /* 0x002e620008000800 */
[----:B------:R-:W-:Y:S01]  /*5630*/  ULOP3.LUT UR4, UR35, 0xffff, URZ, 0xc0, !UPT ;  /* 0x0000ffff23047892 */ /* 0x000fe2000f8ec0ff */
[----:B------:R-:W-:Y:S01]  /*5640*/  UMOV UR5, 0xffff ;  /* 0x0000ffff00057882 */ /* 0x000fe20000000000 */
[----:B------:R-:W-:Y:S02]  /*5650*/  UMOV UR7, 0x1 ;  /* 0x0000000100077882 */ /* 0x000fe40000000000 */
[----:B------:R-:W-:-:S04]  /*5660*/  USHF.R.U32.HI UR4, URZ, 0x5, UR4 ;  /* 0x00000005ff047899 */ /* 0x000fc80008011604 */
[----:B------:R-:W-:Y:S02]  /*5670*/  USHF.L.U32 UR5, UR5, UR4, URZ ;  /* 0x0000000405057299 */ /* 0x000fe400080006ff */
[----:B------:R-:W-:-:S04]  /*5680*/  USHF.L.U32 UR4, UR7, UR4, URZ ;  /* 0x0000000407047299 */ /* 0x000fc800080006ff */
[----:B-1----:R-:W-:-:S04]  /*5690*/  LOP3.LUT R0, R0, UR5, RZ, 0xc0, !PT ;  /* 0x0000000500007c12 */ /* 0x002fc8000f8ec0ff */
[----:B------:R-:W-:-:S13]  /*56a0*/  ISETP.NE.AND P0, PT, R0, UR5, PT ;  /* 0x0000000500007c0c */ /* 0x000fda000bf05270 */
[----:B------:R-:W-:Y:S05]  /*56b0*/  @P0 BRA `(.L_x_81) ;  /* 0x0000000000580947 */ /* 0x000fea0003800000 */
[----:B------:R-:W1:Y:S02]  /*56c0*/  LDS R0, [UR6+0x18] ;  /* 0x00001806ff007984 */ /* 0x000e640008000800 */
[----:B-1----:R-:W-:-:S04]  /*56d0*/  LOP3.LUT R0, R0, UR4, RZ, 0xc0, !PT ;  /* 0x0000000400007c12 */ /* 0x002fc8000f8ec0ff */
[----:B------:R-:W-:-:S13]  /*56e0*/  ISETP.NE.AND P0, PT, R0, UR4, PT ;  /* 0x0000000400007c0c */ /* 0x000fda000bf05270 */
[----:B------:R-:W-:Y:S05]  /*56f0*/  @P0 BRA `(.L_x_82) ;  /* 0x00000000003c0947 */ /* 0x000fea0003800000 */
[----:B------:R-:W1:Y:S01]  /*5700*/  S2R R2, SR_LANEID ;  /* 0x0000000000027919 */ /* 0x000e620000000000 */
[----:B------:R-:W-:-:S06]  /*5710*/  ULOP3.LUT UR5, URZ, UR5, URZ, 0x33, !UPT ;  /* 0x00000005ff057292 */ /* 0x000fcc000f8e33ff */
[----:B------:R-:W-:-:S04]  /*5720*/  IMAD.U32 R0, RZ, RZ, UR5 ;  /* 0x00000005ff007e24 */ /* 0x000fc8000f8e00ff */
[----:B------:R2:W3:Y:S02]  /*5730*/  REDUX UR8, R0 ;  /* 0x00000000000873c4 */ /* 0x0004e40000000000 */
[----:B------:R4:W-:Y:S01]  /*5740*/  UTCATOMSWS.AND URZ, UR5 ;  /* 0x0000000500ff79e3 */ /* 0x0009e20008000000 */
[----:B--2---:R-:W-:Y:S01]  /*5750*/  LOP3.LUT R0, RZ, UR4, RZ, 0x33, !PT ;  /* 0x00000004ff007c12 */ /* 0x004fe2000f8e33ff */
[----:B------:R-:W-:Y:S02]  /*5760*/  VOTEU.ANY UR4, UPT, PT ;  /* 0x0000000000047886 */ /* 0x000fe400038e0100 */
[----:B------:R-:W-:Y:S02]  /*5770*/  UFLO.U32 UR4, UR4 ;  /* 0x00000004000472bd */ /* 0x000fe400080e0000 */
[----:B------:R-:W2:Y:S04]  /*5780*/  REDUX UR7, R0 ;  /* 0x00000000000773c4 */ /* 0x000ea80000000000 */
[----:B-1----:R-:W-:-:S02]  /*5790*/  ISETP.EQ.U32.AND P0, PT, R2, UR4, PT ;  /* 0x0000000402007c0c */ /* 0x002fc4000bf02070 */
[----:B---3--:R-:W-:-:S11]  /*57a0*/  MOV R2, UR8 ;  /* 0x0000000800027c02 */ /* 0x008fd60008000f00 */
[----:B------:R4:W-:Y:S01]  /*57b0*/  @P0 ATOMS.AND RZ, [UR6+0x14], R2 ;  /* 0x00001402ffff098c */ /* 0x0009e2000a800006 */
[----:B--2---:R-:W-:-:S05]  /*57c0*/  IMAD.U32 R0, RZ, RZ, UR7 ;  /* 0x00000007ff007e24 */ /* 0x004fca000f8e00ff */
[----:B------:R4:W-:Y:S01]  /*57d0*/  @P0 ATOMS.AND RZ, [UR6+0x18], R0 ;  /* 0x00001800ffff098c */ /* 0x0009e2000a800006 */
[----:B------:R-:W-:Y:S05]  /*57e0*/  BRA `(.L_x_83) ;  /* 0x0000000000147947 */ /* 0x000fea0003800000 */
.L_x_82:
[----:B------:R-:W-:Y:S02]  /*57f0*/  MOV R2, 0x5810 ;  /* 0x0000581000027802 */ /* 0x000fe40000000f00 */
[----:B-----5:R-:W-:Y:S05]  /*5800*/  CALL.REL.NOINC `($__internal_0_$__cuda_sm10x_tcgen05_guardrail_trap_col_being_dealloced_not_returned_by_alloc) ;  /* 0x0000008400347944 */ /* 0x020fea0003c00000 */
[----:B------:R-:W-:Y:S05]  /*5810*/  BRA `(.L_x_83) ;  /* 0x0000000000087947 */ /* 0x000fea0003800000 */
.L_x_81:
[----:B------:R-:W-:Y:S02]  /*5820*/  MOV R2, 0x5840 ;  /* 0x0000584000027802 */ /* 0x000fe40000000f00 */
[----:B-----5:R-:W-:Y:S05]  /*5830*/  CALL.REL.NOINC `($__internal_2_$__cuda_sm10x_tcgen05_guardrail_trap_unallocated_columns_being_dealloced) ;  /* 0x0000008400407944 */ /* 0x020fea0003c00000 */
.L_x_83:
[----:B------:R-:W-:Y:S01]  /*5840*/  NOP ;  /* 0x0000000000007918 */ /* 0x000fe20000000000 */
[----:B----4-:R-:W-:Y:S05]  /*5850*/  EXIT ;  /* 0x000000000000794d */ /* 0x010fea0003800000 */
.L_x_57:
[----:B------:R-:W-:-:S09]  /*5860*/  UISETP.NE.OR UP0, UPT, UR17, 0x3, !UP5 ;  /* 0x000000031100788c */ /* 0x000fd2000ef05670 */
[----:B------:R-:W-:Y:S05]  /*5870*/  BRA.U UP0, `(.L_x_84) ;  /* 0x0000001100947547 */ /* 0x000fea000b800000 */
[----:B------:R-:W1:Y:S01]  /*5880*/  S2UR UR10, SR_CgaCtaId ;  /* 0x00000000000a79c3 */ /* 0x000e620000008800 */
[----:B------:R-:W2:Y:S01]  /*5890*/  LDCU UR37, c[0x0][0x370] ;  /* 0x00006e00ff2577ac */ /* 0x000ea20008000800 */
[----:B------:R-:W-:Y:S02]  /*58a0*/  HFMA2 R13, -RZ, RZ, 0, 0 ;  /* 0x00000000ff0d7431 */ /* 0x000fe400000001ff */
[----:B------:R-:W-:Y:S01]  /*58b0*/  IMAD.MOV.U32 R15, RZ, RZ, 0x1 ;  /* 0x00000001ff0f7424 */ /* 0x000fe200078e00ff */
[----:B------:R-:W-:Y:S01]  /*58c0*/  MOV R7, 0x4000 ;  /* 0x0000400000077802 */ /* 0x000fe20000000f00 */
[----:B------:R-:W2:Y:S01]  /*58d0*/  LDCU.128 UR40, c[0x0][0xf10] ;  /* 0x0001e200ff2877ac */ /* 0x000ea20008000c00 */
[----:B------:R-:W-:Y:S01]  /*58e0*/  IMAD.MOV.U32 R14, RZ, RZ, RZ ;  /* 0x000000ffff0e7224 */ /* 0x000fe200078e00ff */
[----:B------:R-:W3:Y:S01]  /*58f0*/  LDC.64 R16, c[0x0][0x348] ;  /* 0x0000d200ff107b82 */ /* 0x000ee20000000a00 */
[----:B------:R-:W4:Y:S01]  /*5900*/  LDCU UR31, c[0x0][0x374] ;  /* 0x00006e80ff1f77ac */ /* 0x000f220008000800 */
[----:B------:R-:W1:Y:S06]  /*5910*/  LDCU UR15, c[0x0][0xf0c] ;  /* 0x0001e180ff0f77ac */ /* 0x000e6c0008000800 */
[----:B------:R-:W3:Y:S01]  /*5920*/  LDC.64 R2, c[0x0][0xc88] ;  /* 0x00032200ff027b82 */ /* 0x000ee20000000a00 */
[----:B------:R-:W3:Y:S01]  /*5930*/  LDCU UR50, c[0x0][0xf20] ;  /* 0x0001e400ff3277ac */ /* 0x000ee20008000800 */
[----:B------:R-:W3:Y:S06]  /*5940*/  LDCU UR4, c[0x0][0xf30] ;  /* 0x0001e600ff0477ac */ /* 0x000eec0008000800 */
[----:B------:R-:W3:Y:S01]  /*5950*/  LDC.64 R4, c[0x0][0xc90] ;  /* 0x00032400ff047b82 */ /* 0x000ee20000000a00 */
[----:B------:R-:W-:Y:S01]  /*5960*/  UMOV UR21, 0x400 ;  /* 0x0000040000157882 */ /* 0x000fe20000000000 */
[----:B--2---:R-:W-:-:S02]  /*5970*/  UIMAD.WIDE.U32 UR6, UR37, UR40, URZ ;  /* 0x00000028250672a5 */ /* 0x004fc4000f8e00ff */
[----:B----4-:R-:W-:Y:S02]  /*5980*/  UIMAD.WIDE.U32 UR8, UR31, UR43, URZ ;  /* 0x0000002b1f0872a5 */ /* 0x010fe4000f8e00ff */
[----:B-1----:R-:W-:Y:S02]  /*5990*/  ULEA UR21, UR10, UR21, 0x18 ;  /* 0x000000150a157291 */ /* 0x002fe4000f8ec0ff */
[----:B------:R-:W-:Y:S02]  /*59a0*/  UPLOP3.LUT UP3, UPT, UPT, UPT, UPT, 0x40, 0x4 ;  /* 0x000000000004789c */ /* 0x000fe40003f6e870 */
[----:B------:R-:W-:Y:S02]  /*59b0*/  UIADD3 UR38, UPT, UPT, UR21, 0x38, URZ ;  /* 0x0000003815267890 */ /* 0x000fe4000fffe0ff */
[----:B------:R-:W-:Y:S02]  /*59c0*/  UIADD3 UR33, UPT, UPT, UR21, 0x20, URZ ;  /* 0x0000002015217890 */ /* 0x000fe4000fffe0ff */
[----:B------:R-:W-:-:S02]  /*59d0*/  UIADD3 UR25, UPT, UPT, UR21, 0x28, URZ ;  /* 0x0000002815197890 */ /* 0x000fc4000fffe0ff */
[----:B------:R-:W-:Y:S01]  /*59e0*/  UIADD3 UR17, UPT, UPT, UR21, 0x30, URZ ;  /* 0x0000003015117890 */ /* 0x000fe2000fffe0ff */
[----:B------:R-:W-:Y:S01]  /*59f0*/  UMOV UR6, UR7 ;  /* 0x0000000700067c82 */ /* 0x000fe20008000000 */
[----:B------:R-:W-:Y:S01]  /*5a00*/  UMOV UR47, UR9 ;  /* 0x00000009002f7c82 */ /* 0x000fe20008000000 */
[----:B------:R-:W-:Y:S02]  /*5a10*/  UISETP.GE.AND UP0, UPT, UR45, 0x1, UPT ;  /* 0x000000012d00788c */ /* 0x000fe4000bf06270 */
[----:B------:R-:W-:Y:S01]  /*5a20*/  UISETP.NE.AND UP4, UPT, UR45, 0x1, UPT ;  /* 0x000000012d00788c */ /* 0x000fe2000bf85270 */
[----:B------:R-:W1:Y:S01]  /*5a30*/  LDCU.64 UR22, c[0x0][0xf28] ;  /* 0x0001e500ff1677ac */ /* 0x000e620008000a00 */
[----:B------:R-:W-:Y:S02]  /*5a40*/  UISETP.NE.AND UP6, UPT, UR15, 0x1, UPT ;  /* 0x000000010f00788c */ /* 0x000fe4000bfc5270 */
[----:B------:R-:W-:Y:S02]  /*5a50*/  UISETP.NE.AND UP5, UPT, UR42, 0x1, UPT ;  /* 0x000000012a00788c */ /* 0x000fe4000bfa5270 */
[----:B------:R-:W-:-:S02]  /*5a60*/  UPRMT UR38, UR10, 0x654, UR38 ;  /* 0x000006540a267896 */ /* 0x000fc40008000026 */
[----:B------:R-:W-:Y:S02]  /*5a70*/  USHF.R.U32.HI UR48, URZ, UR41, UR6 ;  /* 0x00000029ff307299 */ /* 0x000fe40008011606 */
[----:B------:R-:W-:Y:S02]  /*5a80*/  UPRMT UR46, UR10, 0x654, UR33 ;  /* 0x000006540a2e7896 */ /* 0x000fe40008000021 */
[----:B------:R-:W-:Y:S02]  /*5a90*/  UPRMT UR44, UR10, 0x654, UR25 ;  /* 0x000006540a2c7896 */ /* 0x000fe40008000019 */
[----:B------:R-:W-:Y:S02]  /*5aa0*/  UPRMT UR39, UR10, 0x654, UR17 ;  /* 0x000006540a277896 */ /* 0x000fe40008000011 */
[----:B---3--:R-:W-:Y:S02]  /*5ab0*/  USHF.R.U32.HI UR47, URZ, UR50, UR47 ;  /* 0x00000032ff2f7299 */ /* 0x008fe4000801162f */
[----:B------:R-:W-:Y:S01]  /*5ac0*/  UISETP.NE.AND UP2, UPT, UR4, 0x1, UPT ;  /* 0x000000010400788c */ /* 0x000fe2000bf45270 */
[----:B-1----:R-:W-:-:S10]  /*5ad0*/  UMOV UR29, URZ ;  /* 0x000000ff001d7c82 */ /* 0x002fd40008000000 */
.L_x_95:
[C---:B------:R-:W-:Y:S02]  /*5ae0*/  LEA R12, R14.reuse, UR21, 0x3 ;  /* 0x000000150e0c7c11 */ /* 0x040fe4000f8e18ff */
[----:B------:R-:W-:Y:S02]  /*5af0*/  SHF.L.U32 R0, R13, 0x1f, RZ ;  /* 0x0000001f0d007819 */ /* 0x000fe400000006ff */
[----:B------:R-:W-:Y:S02]  /*5b00*/  LEA R8, R14, UR21, 0x4 ;  /* 0x000000150e087c11 */ /* 0x000fe4000f8e20ff */
[----:B-1----:R-:W1:Y:S02]  /*5b10*/  SYNCS.PHASECHK.TRANS64.TRYWAIT P0, [R12+URZ+0x70], R0 ;  /* 0x000070000c0075a7 */ /* 0x002e6400080011ff */
[----:B-1----:R-:W-:Y:S05]  /*5b20*/  @!P0 BRA `(.L_x_85) ;  /* 0x0000007c00188947 */ /* 0x002fea0003800000 */
.L_x_170:
[----:B------:R-:W2:Y:S01]  /*5b30*/  LDS.128 R8, [R8+0xd0] ;  /* 0x0000d00008087984 */ /* 0x000ea20000000c00 */
[----:B------:R-:W-:Y:S01]  /*5b40*/  UISETP.GE.AND UP0, UPT, UR45, 0x1, UPT ;  /* 0x000000012d00788c */ /* 0x000fe2000bf06270 */
[----:B------:R-:W-:Y:S01]  /*5b50*/  @!PT LDS RZ, [RZ] ;  /* 0x00000000fffff984 */ /* 0x000fe20000000800 */
[----:B------:R-:W-:Y:S01]  /*5b60*/  @!PT LDS RZ, [RZ] ;  /* 0x00000000fffff984 */ /* 0x000fe20000000800 */
[----:B------:R-:W-:Y:S01]  /*5b70*/  @!PT LDS RZ, [RZ] ;  /* 0x00000000fffff984 */ /* 0x000fe20000000800 */
[----:B------:R-:W-:Y:S01]  /*5b80*/  @!PT LDS RZ, [RZ] ;  /* 0x00000000fffff984 */ /* 0x000fe20000000800 */
[----:B------:R3:W-:Y:S06]  /*5b90*/  MEMBAR.ALL.CTA ;  /* 0x0000000000007992 */ /* 0x0007ec0000008000 */
[----:B---3--:R-:W3:Y:S01]  /*5ba0*/  FENCE.VIEW.ASYNC.S ;  /* 0x00000000000073c6 */ /* 0x008ee20000000000 */
[----:B--2---:R-:W-:Y:S11]  /*5bb0*/  LOP3.LUT P0, RZ, R10, 0x1, RZ, 0xc0, !PT ;  /* 0x000000010aff7812 */ /* 0x004ff6000780c0ff */
[----:B------:R-:W-:Y:S02]  /*5bc0*/  @!UPT UIADD3 URZ, UPT, UPT, URZ, URZ, URZ ;  /* 0x000000fffffff290 */ /* 0x000fe4000fffe0ff */
[----:B---3--:R-:W-:Y:S01]  /*5bd0*/  VOTEU.ANY UP1, P0 ;  /* 0x0000000000ff7886 */ /* 0x008fe20000020100 */
[----:B------:R-:W-:Y:S11]  /*5be0*/  PLOP3.LUT P0, PT, PT, PT, UP1, 0x80, 0x8 ;  /* 0x000000000008781c */ /* 0x000ff60003f0f018 */
[----:B------:R-:W-:Y:S02]  /*5bf0*/  @!UPT UIADD3 URZ, UPT, UPT, URZ, URZ, URZ ;  /* 0x000000fffffff290 */ /* 0x000fe4000fffe0ff */
[----:B-1----:R-:W-:Y:S02]  /*5c00*/  @P0 SHF.R.U32.HI R0, RZ, 0x10, R9 ;  /* 0x00000010ff000819 */ /* 0x002fe40000011609 */
[----:B------:R-:W-:Y:S02]  /*5c10*/  @P0 MOV R6, R8 ;  /* 0x0000000800060202 */ /* 0x000fe40000000f00 */
[----:B------:R-:W-:Y:S01]  /*5c20*/  @P0 R2UR UR4, R0 ;  /* 0x00000000000402ca */ /* 0x000fe200000e0000 */
[----:B------:R-:W-:Y:S01]  /*5c30*/  VIADD R0, R12, 0x80 ;  /* 0x000000800c007836 */ /* 0x000fe20000000000 */
[----:B------:R-:W-:Y:S02]  /*5c40*/  @P0 LOP3.LUT R8, R9, 0xffff, RZ, 0xc0, !PT ;  /* 0x0000ffff09080812 */ /* 0x000fe400078ec0ff */
[----:B------:R-:W-:Y:S02]  /*5c50*/  @P0 R2UR UR6, R6 ;  /* 0x00000000060602ca */ /* 0x000fe400000e0000 */
[----:B------:R-:W-:Y:S02]  /*5c60*/  PRMT R0, RZ, 0x654, R0 ;  /* 0x00000654ff007816 */ /* 0x000fe40000000000 */
[----:B------:R-:W-:Y:S02]  /*5c70*/  @P0 R2UR UR5, R8 ;  /* 0x00000000080502ca */ /* 0x000fe400000e0000 */
[----:B------:R1:W-:Y:S03]  /*5c80*/  SYNCS.ARRIVE.TRANS64.RED.A1T0 RZ, [R0+URZ], RZ ;  /* 0x000000ff00ff79a7 */ /* 0x0003e600081004ff */
[----:B------:R-:W-:Y:S04]  /*5c90*/  @UP1 UMOV UR30, UR4 ;  /* 0x00000004001e1c82 */ /* 0x000fe80008000000 */
[----:B------:R-:W-:Y:S04]  /*5ca0*/  @UP1 UMOV UR14, UR6 ;  /* 0x00000006000e1c82 */ /* 0x000fe80008000000 */
[----:B------:R-:W-:Y:S01]  /*5cb0*/  @UP1 UMOV UR13, UR5 ;  /* 0x00000005000d1c82 */ /* 0x000fe20008000000 */
[----:B------:R-:W-:Y:S05]  /*5cc0*/  BRA.U !UP0, `(.L_x_86) ;  /* 0x0000000108a47547 */ /* 0x000fea000b800000 */
[----:B------:R-:W-:Y:S02]  /*5cd0*/  UIMAD.WIDE.U32 UR18, UR13, UR43, URZ ;  /* 0x0000002b0d1272a5 */ /* 0x000fe4000f8e00ff */
[----:B------:R-:W-:Y:S02]  /*5ce0*/  UIMAD.WIDE.U32 UR26, UR14, UR40, URZ ;  /* 0x000000280e1a72a5 */ /* 0x000fe4000f8e00ff */
[----:B------:R-:W-:Y:S02]  /*5cf0*/  USEL UR4, UR31, UR47, !UP5 ;  /* 0x0000002f1f047287 */ /* 0x000fe4000e800000 */
[----:B------:R-:W-:Y:S02]  /*5d00*/  USEL UR7, UR37, UR48, !UP6 ;  /* 0x0000003025077287 */ /* 0x000fe4000f000000 */
[----:B------:R-:W-:Y:S02]  /*5d10*/  UIMAD.WIDE.U32 UR8, UR4, UR22, URZ ;  /* 0x00000016040872a5 */ /* 0x000fe4000f8e00ff */
[----:B------:R-:W-:Y:S01]  /*5d20*/  UIMAD.WIDE.U32 UR10, UR7, UR22, URZ ;  /* 0x00000016070a72a5 */ /* 0x000fe2000f8e00ff */
[----:B------:R-:W-:Y:S02]  /*5d30*/  UMOV UR5, UR19 ;  /* 0x0000001300057c82 */ /* 0x000fe40008000000 */
[----:B------:R-:W-:Y:S03]  /*5d40*/  USHF.R.U32.HI UR6, URZ, UR50, UR5 ;  /* 0x00000032ff067299 */ /* 0x000fe60008011605 */
[----:B------:R-:W-:Y:S01]  /*5d50*/  UMOV UR5, UR27 ;  /* 0x0000001b00057c82 */ /* 0x000fe20008000000 */
[----:B------:R-:W-:Y:S02]  /*5d60*/  USEL UR6, UR13, UR6, !UP5 ;  /* 0x000000060d067287 */ /* 0x000fe4000e800000 */
[----:B------:R-:W-:Y:S03]  /*5d70*/  USHF.R.U32.HI UR12, URZ, UR41, UR5 ;  /* 0x00000029ff0c7299 */ /* 0x000fe60008011605 */
[----:B------:R-:W-:Y:S02]  /*5d80*/  UMOV UR5, UR9 ;  /* 0x0000000900057c82 */ /* 0x000fe40008000000 */
[----:B------:R-:W-:Y:S03]  /*5d90*/  @UP4 USHF.R.U32.HI UR4, URZ, UR23, UR5 ;  /* 0x00000017ff044299 */ /* 0x000fe60008011605 */
[----:B------:R-:W-:Y:S01]  /*5da0*/  UMOV UR5, UR11 ;  /* 0x0000000b00057c82 */ /* 0x000fe20008000000 */
[----:B------:R-:W-:Y:S02]  /*5db0*/  UIMAD UR4, UR45, UR4, URZ ;  /* 0x000000042d0472a4 */ /* 0x000fe4000f8e02ff */
[----:B------:R-:W-:Y:S02]  /*5dc0*/  @UP4 USHF.R.U32.HI UR7, URZ, UR23, UR5 ;  /* 0x00000017ff074299 */ /* 0x000fe40008011605 */
[----:B------:R-:W-:Y:S02]  /*5dd0*/  UIMAD.WIDE.U32 UR10, UR6, UR22, URZ ;  /* 0x00000016060a72a5 */ /* 0x000fe4000f8e00ff */
[----:B------:R-:W-:Y:S02]  /*5de0*/  USEL UR5, UR14, UR12, !UP6 ;  /* 0x0000000c0e057287 */ /* 0x000fe4000f000000 */
[----:B------:R-:W-:Y:S02]  /*5df0*/  UIMAD UR8, UR45, UR7, URZ ;  /* 0x000000072d0872a4 */ /* 0x000fe4000f8e02ff */
[----:B------:R-:W-:Y:S03]  /*5e00*/  UISETP.GE.AND UP0, UPT, UR6, UR4, UPT ;  /* 0x000000040600728c */ /* 0x000fe6000bf06270 */
[----:B------:R-:W-:Y:S01]  /*5e10*/  UMOV UR4, UR11 ;  /* 0x0000000b00047c82 */ /* 0x000fe20008000000 */
[----:B------:R-:W-:Y:S02]  /*5e20*/  UISETP.GE.OR UP0, UPT, UR5, UR8, UP0 ;  /* 0x000000080500728c */ /* 0x000fe40008706670 */
[----:B------:R-:W-:Y:S02]  /*5e30*/  USHF.R.U32.HI UR4, URZ, UR23, UR4 ;  /* 0x00000017ff047299 */ /* 0x000fe40008011604 */
[----:B------:R-:W-:Y:S02]  /*5e40*/  UIMAD.WIDE.U32 UR8, UR5, UR22, URZ ;  /* 0x00000016050872a5 */ /* 0x000fe4000f8e00ff */
[----:B------:R-:W-:Y:S04]  /*5e50*/  USEL UR10, UR6, UR4, !UP4 ;  /* 0x00000004060a7287 */ /* 0x000fe8000e000000 */
[----:B------:R-:W-:Y:S01]  /*5e60*/  UIADD3 UR11, UPT, UPT, -UR10, URZ, URZ ;  /* 0x000000ff0a0b7290 */ /* 0x000fe2000fffe1ff */
[----:B------:R-:W-:Y:S02]  /*5e70*/  @!UP0 UMOV UR4, UR9 ;  /* 0x0000000900048c82 */ /* 0x000fe40008000000 */
[----:B------:R-:W-:Y:S02]  /*5e80*/  @!UP0 USHF.R.U32.HI UR4, URZ, UR23, UR4 ;  /* 0x00000017ff048299 */ /* 0x000fe40008011604 */
[----:B------:R-:W-:Y:S02]  /*5e90*/  UIMAD UR8, UR45, UR11, UR6 ;  /* 0x0000000b2d0872a4 */ /* 0x000fe4000f8e0206 */
[----:B------:R-:W-:Y:S04]  /*5ea0*/  @!UP0 USEL UR4, UR5, UR4, !UP4 ;  /* 0x0000000405048287 */ /* 0x000fe8000e000000 */
[----:B------:R-:W-:Y:S02]  /*5eb0*/  @!UP0 UIMAD UR8, UR7, UR8, UR4 ;  /* 0x00000008070882a4 */ /* 0x000fe4000f8e0204 */
[----:B------:R-:W-:Y:S02]  /*5ec0*/  @!UP0 UIADD3 UR9, UPT, UPT, UR10, -UR4, URZ ;  /* 0x800000040a098290 */ /* 0x000fe4000fffe0ff */
[----:B------:R-:W-:Y:S02]  /*5ed0*/  UIADD3 UR4, UPT, UPT, -UR5, URZ, URZ ;  /* 0x000000ff05047290 */ /* 0x000fe4000fffe1ff */
[----:B------:R-:W-:Y:S02]  /*5ee0*/  UIADD3 UR7, UPT, UPT, -UR6, URZ, URZ ;  /* 0x000000ff06077290 */ /* 0x000fe4000fffe1ff */
[----:B------:R-:W-:Y:S02]  /*5ef0*/  @!UP0 UIMAD UR6, UR9, UR45, UR5 ;  /* 0x0000002d090682a4 */ /* 0x000fe4000f8e0205 */
[----:B------:R-:W-:Y:S02]  /*5f00*/  UIMAD UR14, UR15, UR4, UR14 ;  /* 0x000000040f0e72a4 */ /* 0x000fe4000f8e020e */
[----:B------:R-:W-:Y:S01]  /*5f10*/  UIMAD UR13, UR42, UR7, UR13 ;  /* 0x000000072a0d72a4 */ /* 0x000fe2000f8e020d */
[----:B------:R-:W-:Y:S02]  /*5f20*/  @!UP0 UMOV UR5, UR8 ;  /* 0x0000000800058c82 */ /* 0x000fe40008000000 */
[----:B------:R-:W-:Y:S02]  /*5f30*/  UIMAD UR14, UR5, UR15, UR14 ;  /* 0x0000000f050e72a4 */ /* 0x000fe4000f8e020e */
[----:B------:R-:W-:Y:S11]  /*5f40*/  UIMAD UR13, UR6, UR42, UR13 ;  /* 0x0000002a060d72a4 */ /* 0x000ff6000f8e020d */
[----:B------:R-:W-:Y:S01]  /*5f50*/  @!UPT UIADD3 URZ, UPT, UPT, URZ, URZ, URZ ;  /* 0x000000fffffff290 */ /* 0x000fe2000fffe0ff */
.L_x_86:
[----:B------:R-:W2:Y:S01]  /*5f60*/  @!UP2 LDCU.128 UR8, c[0x0][0xf10] ;  /* 0x0001e200ff08a7ac */ /* 0x000ea20008000c00 */
[C---:B------:R-:W-:Y:S02]  /*5f70*/  ISETP.NE.U32.AND P1, PT, R4.reuse, RZ, PT ;  /* 0x000000ff0400720c */ /* 0x040fe40003f25070 */
[----:B------:R-:W-:Y:S02]  /*5f80*/  ISETP.NE.U32.AND P0, PT, R4, RZ, PT ;  /* 0x000000ff0400720c */ /* 0x000fe40003f05070 */
[C---:B------:R-:W-:Y:S02]  /*5f90*/  ISETP.NE.AND.EX P1, PT, R5.reuse, RZ, PT, P1 ;  /* 0x000000ff0500720c */ /* 0x040fe40003f25310 */
[----:B------:R-:W-:Y:S01]  /*5fa0*/  ISETP.NE.AND.EX P0, PT, R5, RZ, PT, P0 ;  /* 0x000000ff0500720c */ /* 0x000fe20003f05300 */
[----:B------:R-:W3:Y:S01]  /*5fb0*/  @!UP2 LDCU UR5, c[0x0][0xf0c] ;  /* 0x0001e180ff05a7ac */ /* 0x000ee20008000800 */
[----:B------:R-:W-:Y:S01]  /*5fc0*/  SHF.L.U32 R9, R15, 0x1f, RZ ;  /* 0x0000001f0f097819 */ /* 0x000fe200000006ff */
[----:B------:R-:W-:Y:S02]  /*5fd0*/  USHF.L.U32 UR35, UR20, 0x7, URZ ;  /* 0x0000000714237899 */ /* 0x000fe400080006ff */
[----:B--2---:R-:W-:Y:S07]  /*5fe0*/  UIMAD.WIDE.U32 UR6, UR14, UR8, URZ ;  /* 0x000000080e0672a5 */ /* 0x004fee000f8e00ff */
[----:B------:R-:W-:Y:S01]  /*5ff0*/  @!UP2 UMOV UR4, UR7 ;  /* 0x000000070004ac82 */ /* 0x000fe20008000000 */
[----:B---3--:R-:W-:Y:S02]  /*6000*/  @!UP2 UISETP.NE.AND UP0, UPT, UR5, 0x1, UPT ;  /* 0x000000010500a88c */ /* 0x008fe4000bf05270 */
[----:B------:R-:W-:Y:S02]  /*6010*/  @!UP2 USHF.R.U32.HI UR4, URZ, UR9, UR4 ;  /* 0x00000009ff04a299 */ /* 0x000fe40008011604 */
[----:B------:R-:W-:Y:S02]  /*6020*/  UIMAD.WIDE.U32 UR6, UR13, UR11, URZ ;  /* 0x0000000b0d0672a5 */ /* 0x000fe4000f8e00ff */
[----:B------:R-:W-:Y:S02]  /*6030*/  @!UP2 USEL UR8, UR14, UR4, !UP0 ;  /* 0x000000040e08a287 */ /* 0x000fe4000c000000 */
[----:B------:R-:W-:Y:S03]  /*6040*/  @!UP2 UISETP.NE.AND UP0, UPT, UR10, 0x1, UPT ;  /* 0x000000010a00a88c */ /* 0x000fe6000bf05270 */
[----:B------:R-:W-:Y:S01]  /*6050*/  @!UP2 UMOV UR6, UR7 ;  /* 0x000000070006ac82 */ /* 0x000fe20008000000 */
[----:B------:R-:W-:Y:S01]  /*6060*/  USHF.L.U32 UR7, UR16, 0x8, URZ ;  /* 0x0000000810077899 */ /* 0x000fe200080006ff */
[----:B------:R-:W2:Y:S02]  /*6070*/  @!UP2 LDCU UR4, c[0x0][0xf20] ;  /* 0x0001e400ff04a7ac */ /* 0x000ea40008000800 */
[----:B--2---:R-:W-:Y:S04]  /*6080*/  @!UP2 USHF.R.U32.HI UR6, URZ, UR4, UR6 ;  /* 0x00000004ff06a299 */ /* 0x004fe80008011606 */
[----:B------:R-:W-:Y:S04]  /*6090*/  @!UP2 USEL UR6, UR13, UR6, !UP0 ;  /* 0x000000060d06a287 */ /* 0x000fe8000c000000 */
[----:B------:R-:W-:Y:S02]  /*60a0*/  @!UP2 UIADD3 UR4, UPT, UPT, -UR8, UR6, URZ ;  /* 0x000000060804a290 */ /* 0x000fe4000fffe1ff */
[----:B------:R-:W-:Y:S02]  /*60b0*/  @!UP2 UIADD3 UR6, UPT, UPT, UR8, -UR6, URZ ;  /* 0x800000060806a290 */ /* 0x000fe4000fffe0ff */
[----:B------:R-:W-:Y:S02]  /*60c0*/  @!UP2 UIMAD UR14, UR4, UR5, UR14 ;  /* 0x00000005040ea2a4 */ /* 0x000fe4000f8e020e */
[----:B------:R-:W-:Y:S01]  /*60d0*/  @!UP2 UIMAD UR13, UR6, UR10, UR13 ;  /* 0x0000000a060da2a4 */ /* 0x000fe2000f8e020d */
[----:B------:R-:W-:Y:S11]  /*60e0*/  BRA.U UP3, `(.L_x_87) ;  /* 0x0000000103107547 */ /* 0x000ff6000b800000 */
[----:B------:R-:W-:Y:S04]  /*60f0*/  MOV R6, UR49 ;  /* 0x0000003100067c02 */ /* 0x000fe80008000f00 */
[----:B------:R-:W-:Y:S04]  /*6100*/  SHF.L.U32 R6, R6, 0x1f, RZ ;  /* 0x0000001f06067819 */ /* 0x000fe800000006ff */
[----:B------:R-:W2:Y:S02]  /*6110*/  SYNCS.PHASECHK.TRANS64.TRYWAIT P2, [UR21+0x68], R6 ;  /* 0x00006806ff0075a7 */ /* 0x000ea40008041115 */
[----:B--2---:R-:W-:Y:S05]  /*6120*/  @!P2 BRA `(.L_x_88) ;  /* 0x0000007400aca947 */ /* 0x004fea0003800000 */
.L_x_87:
[----:B------:R-:W-:Y:S05]  /*6130*/  @!P1 BRA `(.L_x_89) ;  /* 0x0000000000309947 */ /* 0x000fea0003800000 */
[----:B------:R-:W-:Y:S01]  /*6140*/  ISETP.NE.U32.AND P1, PT, R2, RZ, PT ;  /* 0x000000ff0200720c */ /* 0x000fe20003f25070 */
[----:B------:R-:W2:Y:S01]  /*6150*/  LDCU.64 UR4, c[0x0][0x358] ;  /* 0x00006b00ff0477ac */ /* 0x000ea20008000a00 */
[----:B------:R-:W-:Y:S02]  /*6160*/  IMAD.MOV.U32 R142, RZ, RZ, 0x1 ;  /* 0x00000001ff8e7424 */ /* 0x000fe400078e00ff */
[----:B------:R-:W-:Y:S11]  /*6170*/  ISETP.NE.AND.EX P1, PT, R3, RZ, PT, P1 ;  /* 0x000000ff0300720c */ /* 0x000ff60003f25310 */
[----:B------:R-:W-:Y:S02]  /*6180*/  @!UPT UIADD3 URZ, UPT, UPT, URZ, URZ, URZ ;  /* 0x000000fffffff290 */ /* 0x000fe4000fffe0ff */
[----:B------:R-:W3:Y:S01]  /*6190*/  @P1 LDC.64 R10, c[0x0][0xc88] ;  /* 0x00032200ff0a1b82 */ /* 0x000ee20000000a00 */
[----:B-1----:R-:W-:Y:S04]  /*61a0*/  @P1 IMAD R0, R4, UR52, RZ ;  /* 0x0000003404001c24 */ /* 0x002fe8000f8e02ff */
[----:B---3--:R-:W-:Y:S04]  /*61b0*/  @P1 IMAD.WIDE R10, R0, 0x4, R10 ;  /* 0x00000004000a1825 */ /* 0x008fe800078e020a */
[----:B------:R-:W-:Y:S01]  /*61c0*/  HFMA2 R0, -RZ, RZ, 0, 5.9604644775390625e-08 ;  /* 0x00000001ff007431 */ /* 0x000fe200000001ff */
[----:B--2--5:R2:W5:Y:S04]  /*61d0*/  @P1 LDG.E R71, desc[UR4][R10.64] ;  /* 0x000000040a471981 */ /* 0x024568000c1e1900 */
[----:B------:R-:W-:Y:S01]  /*61e0*/  @!P1 PRMT R142, R0, 0x7610, R142 ;  /* 0x00007610008e9816 */ /* 0x000fe2000000008e */
[----:B--2---:R-:W3:Y:S06]  /*61f0*/  @!P1 LDC R71, c[0x0][0xc80] ;  /* 0x00032000ff479b82 */ /* 0x004eec0000000800 */
.L_x_89:
[----:B---3-5:R-:W-:Y:S01]  /*6200*/  @!P0 FSETP.EQ.AND P1, PT, R71, RZ, PT ;  /* 0x000000ff4700820b */ /* 0x028fe20003f22000 */
[----:B------:R-:W-:Y:S01]  /*6210*/  @!UPT UIADD3 URZ, UPT, UPT, URZ, URZ, URZ ;  /* 0x000000fffffff290 */ /* 0x000fe2000fffe0ff */
[----:B------:R-:W-:Y:S11]  /*6220*/  @!P0 BRA `(.L_x_90) ;  /* 0x0000000000188947 */ /* 0x000ff60003800000 */
[----:B------:R-:W-:Y:S02]  /*6230*/  LOP3.LUT P0, RZ, R142, 0xff, RZ, 0xc0, !PT ;  /* 0x000000ff8eff7812 */ /* 0x000fe4000780c0ff */
[----:B------:R-:W-:Y:S04]  /*6240*/  ISETP.NE.U32.AND P1, PT, R2, RZ, PT ;  /* 0x000000ff0200720c */ /* 0x000fe80003f25070 */
[----:B------:R-:W-:Y:S04]  /*6250*/  ISETP.NE.AND.EX P1, PT, R3, RZ, PT, P1 ;  /* 0x000000ff0300720c */ /* 0x000fe80003f25310 */
[----:B------:R-:W-:Y:S03]  /*6260*/  PLOP3.LUT P1, PT, P1, PT, PT, 0x8, 0x80 ;  /* 0x000000000080781c */ /* 0x000fe60000f2e170 */
[----:B------:R-:W-:Y:S11]  /*6270*/  @P0 FSETP.EQ.AND P1, PT, R71, RZ, PT ;  /* 0x000000ff4700020b */ /* 0x000ff60003f22000 */
[----:B------:R-:W-:Y:S02]  /*6280*/  @!UPT UIADD3 URZ, UPT, UPT, URZ, URZ, URZ ;  /* 0x000000fffffff290 */ /* 0x000fe4000fffe0ff */
.L_x_90:
[----:B------:R-:W2:Y:S01]  /*6290*/  SYNCS.PHASECHK.TRANS64.TRYWAIT P2, [UR21+0x40], R9 ;  /* 0x00004009ff0075a7 */ /* 0x000ea20008041115 */
[----:B------:R-:W-:Y:S01]  /*62a0*/  ELECT P0, URZ, PT ;  /* 0x0000000000ff782f */ /* 0x000fe20003800000 */
[----:B------:R-:W-:Y:S03]  /*62b0*/  ULOP3.LUT UR4, UR29, 0x1, URZ, 0xc0, !UPT ;  /* 0x000000011d047892 */ /* 0x000fe6000f8ec0ff */
[----:B------:R-:W-:Y:S11]  /*62c0*/  PLOP3.LUT P1, PT, P1, P0, PT, 0xf2, 0x2f ;  /* 0x00000000002f781c */ /* 0x000ff60000f21e72 */
[----:B------:R-:W-:Y:S02]  /*62d0*/  @!UPT UIADD3 URZ, UPT, UPT, URZ, URZ, URZ ;  /* 0x000000fffffff290 */ /* 0x000fe4000fffe0ff */
[----:B------:R-:W-:Y:S05]  /*62e0*/  @!P1 IADD3 R8, P0, PT, R16, 0x980, RZ ;  /* 0x0000098010089810 */ /* 0x000fea0007f1e0ff */
[----:B-1----:R-:W-:Y:S01]  /*62f0*/  @!P1 IMAD.X R6, RZ, RZ, R17, P0 ;  /* 0x000000ffff069224 */ /* 0x002fe200000e0611 */
[----:B--2---:R-:W-:Y:S07]  /*6300*/  @!P2 BRA `(.L_x_91) ;  /* 0x00000074004ca947 */ /* 0x004fee0003800000 */
.L_x_173:
[----:B------:R-:W-:Y:S01]  /*6310*/  @!P1 R2UR UR6, R8 ;  /* 0x00000000080692ca */ /* 0x000fe200000e0000 */
[----:B------:R-:W-:Y:S01]  /*6320*/  VOTEU.ALL UP0, P1 ;  /* 0x0000000000ff7886 */ /* 0x000fe20000800000 */
[----:B------:R-:W-:Y:S01]  /*6330*/  @!P1 R2UR UR5, R6 ;  /* 0x00000000060592ca */ /* 0x000fe200000e0000 */
[----:B------:R-:W-:Y:S01]  /*6340*/  UMOV UR10, 0x0 ;  /* 0x00000000000a7882 */ /* 0x000fe20000000000 */
[----:B------:R-:W-:Y:S01]  /*6350*/  ISETP.NE.AND P0, PT, RZ, UR4, !P1 ;  /* 0x00000004ff007c0c */ /* 0x000fe2000cf05270 */
[----:B------:R-:W-:Y:S01]  /*6360*/  UMOV UR11, 0x10000000 ;  /* 0x10000000000b7882 */ /* 0x000fe20000000000 */
[----:B------:R-:W-:Y:S02]  /*6370*/  @!UP0 UIADD3 UR8, UPT, UPT, UR7, 0xc0, URZ ;  /* 0x000000c007088890 */ /* 0x000fe4000fffe0ff */
[----:B------:R-:W-:Y:S01]  /*6380*/  @!UP0 UIADD3 UR32, UPT, UPT, UR21, 0x400, URZ ;  /* 0x0000040015208890 */ /* 0x000fe2000fffe0ff */
[----:B------:R-:W-:Y:S01]  /*6390*/  VOTEU.ALL UP0, P1 ;  /* 0x0000000000ff7886 */ /* 0x000fe20000800000 */
[----:B------:R-:W-:Y:S02]  /*63a0*/  UMOV UR36, UR52 ;  /* 0x0000003400247c82 */ /* 0x000fe40008000000 */
[----:B-1----:R-:W-:Y:S02]  /*63b0*/  @!P1 IMAD.U32 R0, RZ, RZ, UR8 ;  /* 0x00000008ff009e24 */ /* 0x002fe4000f8e00ff */
[----:B------:R-:W-:Y:S02]  /*63c0*/  IMAD.U32 R10, RZ, RZ, UR6 ;  /* 0x00000006ff0a7e24 */ /* 0x000fe4000f8e00ff */
[----:B------:R-:W-:Y:S02]  /*63d0*/  IMAD.U32 R11, RZ, RZ, UR5 ;  /* 0x00000005ff0b7e24 */ /* 0x000fe4000f8e00ff */
[----:B------:R-:W-:Y:S01]  /*63e0*/  @P0 IMAD R0, RZ, RZ, UR7 ;  /* 0x00000007ff000e24 */ /* 0x000fe2000f8e02ff */
[----:B------:R-:W-:Y:S02]  /*63f0*/  @!P1 R2UR UR8, R10 ;  /* 0x000000000a0892ca */ /* 0x000fe400000e0000 */
[----:B------:R-:W-:Y:S02]  /*6400*/  @!P1 R2UR UR9, R11 ;  /* 0x000000000b0992ca */ /* 0x000fe400000e0000 */
[----:B------:R-:W-:Y:S11]  /*6410*/  PLOP3.LUT P0, PT, P1, PT, PT, 0x8, 0x80 ;  /* 0x000000000080781c */ /* 0x000ff60000f0e170 */
[----:B------:R-:W-:Y:S02]  /*6420*/  @!UPT UIADD3 URZ, UPT, UPT, URZ, URZ, URZ ;  /* 0x000000fffffff290 */ /* 0x000fe4000fffe0ff */
[----:B------:R-:W-:Y:S01]  /*6430*/  @P0 R2UR.BROADCAST UR34, R0 ;  /* 0x00000000002202ca */ /* 0x000fe200008e0000 */
[----:B------:R-:W-:Y:S01]  /*6440*/  @!P1 IMAD.MOV.U32 R0, RZ, RZ, 0x4000 ;  /* 0x00004000ff009424 */ /* 0x000fe200078e00ff */
[----:B------:R-:W-:Y:S05]  /*6450*/  @!P1 IADD3 R8, P0, PT, R16, 0x980, RZ ;  /* 0x0000098010089810 */ /* 0x000fea0007f1e0ff */
[----:B------:R-:W-:Y:S06]  /*6460*/  @!P1 IMAD.X R6, RZ, RZ, R17, P0 ;  /* 0x000000ffff069224 */ /* 0x000fec00000e0611 */
[----:B------:R1:W-:Y:S01]  /*6470*/  @!UP0 UTMALDG.3D [UR32], [UR8], desc[UR10] ;  /* 0x00000a20080085b4 */ /* 0x0003e20008011000 */
[----:B------:R1:W-:Y:S01]  /*6480*/  @!P1 SYNCS.ARRIVE.TRANS64.RED.A0TR RZ, [UR21+0x20], R0 ;  /* 0x00002000ffff99a7 */ /* 0x0003e20008300415 */
[----:B------:R-:W-:Y:S01]  /*6490*/  SYNCS.ARRIVE.TRANS64.RED.A1T0 RZ, [UR46], RZ ;  /* 0x000000ffffff79a7 */ /* 0x000fe2000810042e */
[----:B------:R-:W2:Y:S02]  /*64a0*/  SYNCS.PHASECHK.TRANS64.TRYWAIT P2, [UR21+0x48], R9 ;  /* 0x00004809ff0075a7 */ /* 0x000ea40008041115 */
[----:B-12---:R-:W-:Y:S05]  /*64b0*/  @!P2 BRA `(.L_x_92) ;  /* 0x0000007000f8a947 */ /* 0x006fea0003800000 */
.L_x_175:
[----:B------:R-:W-:Y:S01]  /*64c0*/  @!P1 R2UR UR6, R8 ;  /* 0x00000000080692ca */ /* 0x000fe200000e0000 */
[----:B------:R-:W-:Y:S01]  /*64d0*/  VOTEU.ALL UP0, P1 ;  /* 0x0000000000ff7886 */ /* 0x000fe20000800000 */
[----:B------:R-:W-:Y:S01]  /*64e0*/  @!P1 R2UR UR5, R6 ;  /* 0x00000000060592ca */ /* 0x000fe200000e0000 */
[----:B-1----:R-:W-:Y:S01]  /*64f0*/  @!P1 IMAD.MOV.U32 R0, RZ, RZ, 0x4000 ;  /* 0x00004000ff009424 */ /* 0x002fe200078e00ff */
[----:B------:R-:W-:Y:S01]  /*6500*/  UMOV UR10, 0x0 ;  /* 0x00000000000a7882 */ /* 0x000fe20000000000 */
[----:B------:R-:W-:Y:S01]  /*6510*/  UMOV UR11, 0x10000000 ;  /* 0x10000000000b7882 */ /* 0x000fe20000000000 */
[----:B------:R-:W-:Y:S01]  /*6520*/  @!UP0 UIADD3 UR24, UPT, UPT, UR21, 0x4400, URZ ;  /* 0x0000440015188890 */ /* 0x000fe2000fffe0ff */
[----:B------:R-:W-:Y:S01]  /*6530*/  @!P1 IADD3 R8, P0, PT, R16, 0x980, RZ ;  /* 0x0000098010089810 */ /* 0x000fe20007f1e0ff */
[----:B------:R-:W-:Y:S01]  /*6540*/  UMOV UR27, UR35 ;  /* 0x00000023001b7c82 */ /* 0x000fe20008000000 */
[----:B------:R-:W-:Y:S03]  /*6550*/  UMOV UR28, UR52 ;  /* 0x00000034001c7c82 */ /* 0x000fe60008000000 */
[----:B------:R-:W-:Y:S02]  /*6560*/  @!P1 IMAD.X R6, RZ, RZ, R17, P0 ;  /* 0x000000ffff069224 */ /* 0x000fe400000e0611 */
[----:B------:R-:W-:Y:S02]  /*6570*/  IMAD.U32 R10, RZ, RZ, UR6 ;  /* 0x00000006ff0a7e24 */ /* 0x000fe4000f8e00ff */
[----:B------:R-:W-:Y:S01]  /*6580*/  IMAD.U32 R11, RZ, RZ, UR5 ;  /* 0x00000005ff0b7e24 */ /* 0x000fe2000f8e00ff */
[----:B------:R-:W-:Y:S02]  /*6590*/  @!UP0 UIMAD UR5, UR4, -0x40, UR7 ;  /* 0xffffffc0040588a4 */ /* 0x000fe4000f8e0207 */
[----:B------:R-:W-:Y:S02]  /*65a0*/  @!P1 R2UR UR8, R10 ;  /* 0x000000000a0892ca */ /* 0x000fe400000e0000 */
[----:B------:R-:W-:Y:S01]  /*65b0*/  @!P1 R2UR UR9, R11 ;  /* 0x000000000b0992ca */ /* 0x000fe200000e0000 */
[----:B------:R-:W-:Y:S01]  /*65c0*/  @!UP0 UIADD3 UR26, UPT, UPT, UR5, 0x80, URZ ;  /* 0x00000080051a8890 */ /* 0x000fe2000fffe0ff */
[----:B------:R-:W-:Y:S11]  /*65d0*/  VOTEU.ALL UP0, P1 ;  /* 0x0000000000ff7886 */ /* 0x000ff60000800000 */
[----:B------:R1:W-:Y:S01]  /*65e0*/  @!UP0 UTMALDG.3D [UR24], [UR8], desc[UR10] ;  /* 0x00000a18080085b4 */ /* 0x0003e20008011000 */
[----:B------:R1:W-:Y:S01]  /*65f0*/  @!P1 SYNCS.ARRIVE.TRANS64.RED.A0TR RZ, [UR21+0x28], R0 ;  /* 0x00002800ffff99a7 */ /* 0x0003e20008300415 */
[----:B------:R-:W-:Y:S01]  /*6600*/  SYNCS.ARRIVE.TRANS64.RED.A1T0 RZ, [UR44], RZ ;  /* 0x000000ffffff79a7 */ /* 0x000fe2000810042c */
[----:B------:R-:W2:Y:S02]  /*6610*/  SYNCS.PHASECHK.TRANS64.TRYWAIT P2, [UR21+0x50], R9 ;  /* 0x00005009ff0075a7 */ /* 0x000ea40008041115 */
[----:B-12---:R-:W-:Y:S05]  /*6620*/  @!P2 BRA `(.L_x_93) ;  /* 0x0000007000b4a947 */ /* 0x006fea0003800000 */
.L_x_177:
        /* <DEDUP_REMOVED lines=13> */
[----:B------:R-:W-:Y:S02]  /*6700*/  @!UP0 ULEA UR5, UR4, UR7, 0x6 ;  /* 0x0000000704058291 */ /* 0x000fe4000f8e30ff */
        /* <DEDUP_REMOVED lines=9> */
.L_x_179:
[----:B------:R-:W-:Y:S01]  /*67a0*/  @!P1 R2UR UR6, R8 ;  /* 0x00000000080692ca */ /* 0x000fe200000e0000 */
[----:B------:R-:W-:Y:S01]  /*67b0*/  UMOV UR18, 0x0 ;  /* 0x0000000000127882 */ /* 0x000fe20000000000 */
[----:B------:R-:W-:Y:S01]  /*67c0*/  @!P1 R2UR UR5, R6 ;  /* 0x00000000060592ca */ /* 0x000fe200000e0000 */
[----:B------:R-:W-:Y:S01]  /*67d0*/  VOTEU.ALL UP0, P1 ;  /* 0x0000000000ff7886 */ /* 0x000fe20000800000 */
[----:B------:R-:W-:Y:S01]  /*67e0*/  ISETP.NE.OR P0, PT, RZ, UR4, P1 ;  /* 0x00000004ff007c0c */ /* 0x000fe20008f05670 */
[----:B------:R-:W-:Y:S01]  /*67f0*/  UMOV UR19, 0x10000000 ;  /* 0x1000000000137882 */ /* 0x000fe20000000000 */
[----:B------:R-:W-:Y:S01]  /*6800*/  UMOV UR11, UR35 ;  /* 0x00000023000b7c82 */ /* 0x000fe20008000000 */
[----:B------:R-:W-:Y:S01]  /*6810*/  UMOV UR12, UR52 ;  /* 0x00000034000c7c82 */ /* 0x000fe20008000000 */
[----:B------:R-:W-:Y:S01]  /*6820*/  @!UP0 UIADD3 UR4, UPT, UPT, UR7, 0xc0, URZ ;  /* 0x000000c007048890 */ /* 0x000fe2000fffe0ff */
[----:B------:R-:W-:Y:S01]  /*6830*/  VIADD R14, R14, 0x1 ;  /* 0x000000010e0e7836 */ /* 0x000fe20000000000 */
[----:B------:R-:W-:Y:S01]  /*6840*/  @!UP0 UIADD3 UR8, UPT, UPT, UR21, 0xc400, URZ ;  /* 0x0000c40015088890 */ /* 0x000fe2000fffe0ff */
[----:B------:R-:W-:Y:S01]  /*6850*/  R2UR UR16, R144 ;  /* 0x00000000901072ca */ /* 0x000fe200000e0000 */
[----:B------:R-:W-:Y:S01]  /*6860*/  @!UP0 UIADD3 UR9, UPT, UPT, UR21, 0x38, URZ ;  /* 0x0000003815098890 */ /* 0x000fe2000fffe0ff */
[----:B------:R-:W-:Y:S01]  /*6870*/  IMAD.U32 R8, RZ, RZ, UR6 ;  /* 0x00000006ff087e24 */ /* 0x000fe2000f8e00ff */
[----:B------:R-:W-:Y:S01]  /*6880*/  VOTEU.ALL UP0, P1 ;  /* 0x0000000000ff7886 */ /* 0x000fe20000800000 */
[----:B-1----:R-:W-:Y:S01]  /*6890*/  @!P1 IMAD.U32 R0, RZ, RZ, UR4 ;  /* 0x00000004ff009e24 */ /* 0x002fe2000f8e00ff */
[----:B------:R-:W-:Y:S01]  /*68a0*/  R2UR UR20, R145 ;  /* 0x00000000911472ca */ /* 0x000fe200000e0000 */
[----:B------:R-:W-:Y:S01]  /*68b0*/  IMAD.U32 R9, RZ, RZ, UR5 ;  /* 0x00000005ff097e24 */ /* 0x000fe2000f8e00ff */
[----:B------:R-:W-:Y:S01]  /*68c0*/  @!P1 R2UR UR4, R8 ;  /* 0x00000000080492ca */ /* 0x000fe200000e0000 */
[----:B------:R-:W-:Y:S01]  /*68d0*/  @!P0 IMAD R0, RZ, RZ, UR7 ;  /* 0x00000007ff008e24 */ /* 0x000fe2000f8e02ff */
[----:B------:R-:W-:Y:S01]  /*68e0*/  PLOP3.LUT P0, PT, P1, PT, PT, 0x8, 0x80 ;  /* 0x000000000080781c */ /* 0x000fe20000f0e170 */
[----:B------:R-:W-:Y:S01]  /*68f0*/  UIADD3 UR29, UPT, UPT, UR29, 0x1, URZ ;  /* 0x000000011d1d7890 */ /* 0x000fe2000fffe0ff */
[----:B------:R-:W-:Y:S01]  /*6900*/  @!P1 R2UR UR5, R9 ;  /* 0x00000000090592ca */ /* 0x000fe200000e0000 */
[----:B------:R-:W-:Y:S10]  /*6910*/  UPLOP3.LUT UP3, UPT, UPT, UPT, UPT, 0x80, 0x8 ;  /* 0x000000000008789c */ /* 0x000ff40003f6f070 */
[----:B------:R-:W-:Y:S01]  /*6920*/  @P0 R2UR.BROADCAST UR10, R0 ;  /* 0x00000000000a02ca */ /* 0x000fe200008e0000 */
[----:B------:R-:W-:Y:S01]  /*6930*/  UIADD3 UR16, UPT, UPT, UR13, UR16, URZ ;  /* 0x000000100d107290 */ /* 0x000fe2000fffe0ff */
[C---:B------:R-:W-:Y:S01]  /*6940*/  ISETP.NE.AND P0, PT, R14.reuse, 0x2, PT ;  /* 0x000000020e00780c */ /* 0x040fe20003f05270 */
[----:B------:R-:W-:Y:S01]  /*6950*/  UMOV UR52, UR30 ;  /* 0x0000001e00347c82 */ /* 0x000fe20008000000 */
[----:B------:R-:W-:Y:S01]  /*6960*/  LOP3.LUT R15, R15, 0x1, RZ, 0x3c, !PT ;  /* 0x000000010f0f7812 */ /* 0x000fe200078e3cff */
[----:B------:R-:W-:Y:S01]  /*6970*/  UIADD3 UR20, UPT, UPT, UR14, UR20, URZ ;  /* 0x000000140e147290 */ /* 0x000fe2000fffe0ff */
[----:B------:R-:W-:Y:S02]  /*6980*/  SEL R0, RZ, 0x1, P0 ;  /* 0x00000001ff007807 */ /* 0x000fe40000000000 */
[----:B------:R-:W-:Y:S02]  /*6990*/  SEL R14, R14, RZ, P0 ;  /* 0x000000ff0e0e7207 */ /* 0x000fe40000000000 */
[----:B------:R-:W-:Y:S03]  /*69a0*/  LOP3.LUT R13, R13, R0, RZ, 0x3c, !PT ;  /* 0x000000000d0d7212 */ /* 0x000fe600078e3cff */
[----:B------:R1:W-:Y:S01]  /*69b0*/  @!UP0 UTMALDG.3D [UR8], [UR4], desc[UR18] ;  /* 0x00001208040085b4 */ /* 0x0003e20008011000 */
[----:B------:R1:W-:Y:S01]  /*69c0*/  @!P1 SYNCS.ARRIVE.TRANS64.RED.A0TR RZ, [UR21+0x38], R7 ;  /* 0x00003807ffff99a7 */ /* 0x0003e20008300415 */
[----:B------:R-:W-:Y:S01]  /*69d0*/  SYNCS.ARRIVE.TRANS64.RED.A1T0 RZ, [UR38], RZ ;  /* 0x000000ffffff79a7 */ /* 0x000fe20008100426 */
[----:B------:R-:W-:Y:S05]  /*69e0*/  BRA.U UP1, `(.L_x_95) ;  /* 0xfffffff1013c7547 */ /* 0x000fea000b83ffff */
[----:B------:R-:W-:-:S04]  /*69f0*/  SHF.L.U32 R2, R15, 0x1f, RZ ;  /* 0x0000001f0f027819 */ /* 0x000fc800000006ff */
[----:B------:R-:W2:Y:S02]  /*6a00*/  SYNCS.PHASECHK.TRANS64.TRYWAIT P0, [UR21+0x40], R2 ;  /* 0x00004002ff0075a7 */ /* 0x000ea40008001115 */
[----:B--2---:R-:W-:Y:S05]  /*6a10*/  @!P0 BRA `(.L_x_96) ;  /* 0x0000006c00e88947 */ /* 0x004fea0003800000 */
.L_x_181:
[----:B------:R-:W3:Y:S02]  /*6a20*/  SYNCS.PHASECHK.TRANS64.TRYWAIT P0, [UR21+0x48], R2 ;  /* 0x00004802ff0075a7 */ /* 0x000ee40008001115 */
[----:B---3--:R-:W-:Y:S05]  /*6a30*/  @!P0 BRA `(.L_x_97) ;  /* 0x0000006c00f88947 */ /* 0x008fea0003800000 */
.L_x_183:
[----:B------:R-:W3:Y:S02]  /*6a40*/  SYNCS.PHASECHK.TRANS64.TRYWAIT P0, [UR21+0x50], R2 ;  /* 0x00005002ff0075a7 */ /* 0x000ee40008001115 */
[----:B---3--:R-:W-:Y:S05]  /*6a50*/  @!P0 BRA `(.L_x_98) ;  /* 0x0000007000088947 */ /* 0x008fea0003800000 */
.L_x_185:
[----:B--2---:R-:W-:-:S07]  /*6a60*/  MOV R0, UR21 ;  /* 0x0000001500007c02 */ /* 0x004fce0008000f00 */
.L_x_99:
[----:B--2---:R-:W-:-:S04]  /*6a70*/  SHF.L.U32 R2, R15, 0x1f, RZ ;  /* 0x0000001f0f027819 */ /* 0x004fc800000006ff */
[----:B------:R2:W3:Y:S03]  /*6a80*/  SYNCS.PHASECHK.TRANS64.TRYWAIT P0, [R0+URZ+0x58], R2 ;  /* 0x00005802000075a7 */ /* 0x0004e600080011ff */
[----:B---3--:R-:W-:Y:S05]  /*6a90*/  @!P0 NANOSLEEP.SYNCS 0x989680 ;  /* 0x009896800000895d */ /* 0x008fea0003900000 */
[----:B------:R-:W3:Y:S02]  /*6aa0*/  @!P0 SYNCS.PHASECHK.TRANS64 P0, [R0+URZ+0x58], R2 ;  /* 0x00005802000085a7 */ /* 0x000ee400080010ff */
[----:B-1-3--:R-:W-:Y:S05]  /*6ab0*/  @P0 EXIT ;  /* 0x000000000000094d */ /* 0x00afea0003800000 */
[----:B------:R-:W-:Y:S05]  /*6ac0*/  BRA `(.L_x_99) ;  /* 0xfffffffc00e87947 */ /* 0x000fea000383ffff */
.L_x_84:
[----:B------:R-:W-:-:S06]  /*6ad0*/  UISETP.GE.AND UP0, UPT, UR17, 0x4, UPT ;  /* 0x000000041100788c */ /* 0x000fcc000bf06270 */
[----:B------:R-:W-:-:S13]  /*6ae0*/  PLOP3.LUT P0, PT, PT, PT, UP0, 0x80, 0x8 ;  /* 0x000000000008781c */ /* 0x000fda0003f0f008 */
[----:B------:R-:W-:Y:S05]  /*6af0*/  @!P0 EXIT ;  /* 0x000000000000894d */ /* 0x000fea0003800000 */
[----:B------:R-:W1:Y:S08]  /*6b00*/  S2UR UR4, SR_CgaCtaId ;  /* 0x00000000000479c3 */ /* 0x000e700000008800 */
[----:B------:R-:W-:Y:S01]  /*6b10*/  BAR.SYNC.DEFER_BLOCKING 0x6, 0xa0 ;  /* 0x0182800000007b1d */ /* 0x000fe20000010000 */
[C---:B------:R-:W-:Y:S01]  /*6b20*/  IMAD.SHL.U32 R3, R154.reuse, 0x40, RZ ;  /* 0x000000409a037824 */ /* 0x040fe200078e00ff */
[C---:B------:R-:W-:Y:S01]  /*6b30*/  LOP3.LUT R141, R154.reuse, 0x1, RZ, 0xc0, !PT ;  /* 0x000000019a8d7812 */ /* 0x040fe200078ec0ff */
[----:B------:R-:W-:-:S02]  /*6b40*/  IMAD.SHL.U32 R140, R154, 0x8, RZ ;  /* 0x000000089a8c7824 */ /* 0x000fc400078e00ff */
[----:B------:R-:W-:Y:S01]  /*6b50*/  IMAD.U32 R2, R154, 0x10000, RZ ;  /* 0x000100009a027824 */ /* 0x000fe200078e00ff */
[----:B------:R-:W-:Y:S02]  /*6b60*/  UMOV UR44, 0x400 ;  /* 0x00000400002c7882 */ /* 0x000fe40000000000 */
[----:B------:R-:W2:Y:S01]  /*6b70*/  LDC.64 R136, c[0x0][0xc88] ;  /* 0x00032200ff887b82 */ /* 0x000ea20000000a00 */
[----:B------:R-:W-:Y:S01]  /*6b80*/  LOP3.LUT R6, R3, 0x1c0, RZ, 0xc0, !PT ;  /* 0x000001c003067812 */ /* 0x000fe200078ec0ff */
[----:B------:R-:W-:Y:S01]  /*6b90*/  IMAD.MOV.U32 R153, RZ, RZ, 0x2 ;  /* 0x00000002ff997424 */ /* 0x000fe200078e00ff */
[----:B------:R-:W-:Y:S01]  /*6ba0*/  ISETP.NE.U32.AND P0, PT, R141, 0x1, PT ;  /* 0x000000018d00780c */ /* 0x000fe20003f05070 */
[----:B------:R-:W-:Y:S01]  /*6bb0*/  IMAD.MOV.U32 R152, RZ, RZ, 0x4 ;  /* 0x00000004ff987424 */ /* 0x000fe200078e00ff */
[----:B------:R-:W-:Y:S01]  /*6bc0*/  LOP3.LUT R140, R6, 0x38, R140, 0xf8, !PT ;  /* 0x00000038068c7812 */ /* 0x000fe200078ef88c */
[----:B------:R-:W-:Y:S01]  /*6bd0*/  IMAD.MOV.U32 R151, RZ, RZ, 0x1 ;  /* 0x00000001ff977424 */ /* 0x000fe200078e00ff */
[----:B------:R-:W-:Y:S01]  /*6be0*/  LOP3.LUT R2, R2, 0x600000, RZ, 0xc0, !PT ;  /* 0x0060000002027812 */ /* 0x000fe200078ec0ff */
[----:B------:R-:W3:Y:S01]  /*6bf0*/  LDC.64 R138, c[0x0][0xc90] ;  /* 0x00032400ff8a7b82 */ /* 0x000ee20000000a00 */
[----:B------:R-:W-:Y:S01]  /*6c00*/  R2P PR, R154, 0x6 ;  /* 0x000000069a007804 */ /* 0x000fe20000000000 */
[----:B------:R-:W-:Y:S01]  /*6c10*/  IMAD.MOV.U32 R148, RZ, RZ, RZ ;  /* 0x000000ffff947224 */ /* 0x000fe200078e00ff */
[----:B------:R-:W-:Y:S01]  /*6c20*/  LOP3.LUT R140, R140, 0x1e00, R3, 0xf8, !PT ;  /* 0x00001e008c8c7812 */ /* 0x000fe200078ef803 */
[----:B------:R-:W-:Y:S01]  /*6c30*/  IMAD.MOV.U32 R150, RZ, RZ, RZ ;  /* 0x000000ffff967224 */ /* 0x000fe200078e00ff */
[----:B------:R-:W-:Y:S01]  /*6c40*/  P2R R3, PR, RZ, 0x1 ;  /* 0x00000001ff037803 */ /* 0x000fe20000000000 */
[----:B------:R-:W4:Y:S01]  /*6c50*/  LDCU UR62, c[0x0][0x370] ;  /* 0x00006e00ff3e77ac */ /* 0x000f220008000800 */
[----:B------:R-:W-:Y:S01]  /*6c60*/  LOP3.LUT R154, R154, 0x60, RZ, 0xc0, !PT ;  /* 0x000000609a9a7812 */ /* 0x000fe200078ec0ff */
[----:B------:R-:W2:Y:S01]  /*6c70*/  LDC.64 R134, c[0x0][0xcb0] ;  /* 0x00032c00ff867b82 */ /* 0x000ea20000000a00 */
[----:B------:R-:W-:Y:S01]  /*6c80*/  SEL R153, R153, 0xfffffffe, !P1 ;  /* 0xfffffffe99997807 */ /* 0x000fe20004800000 */
[----:B-1----:R-:W-:Y:S01]  /*6c90*/  ULEA UR44, UR4, UR44, 0x18 ;  /* 0x0000002c042c7291 */ /* 0x002fe2000f8ec0ff */
[----:B------:R-:W-:Y:S01]  /*6ca0*/  SEL R152, R152, 0xfffffffc, !P2 ;  /* 0xfffffffc98987807 */ /* 0x000fe20005000000 */
[----:B------:R-:W-:Y:S01]  /*6cb0*/  UMOV UR38, URZ ;  /* 0x000000ff00267c82 */ /* 0x000fe20008000000 */
[----:B------:R-:W1:Y:S03]  /*6cc0*/  LDCU UR41, c[0x0][0xf0c] ;  /* 0x0001e180ff2977ac */ /* 0x000e660008000800 */
[----:B------:R-:W1:Y:S01]  /*6cd0*/  LDC.64 R132, c[0x0][0xca8] ;  /* 0x00032a00ff847b82 */ /* 0x000e620000000a00 */
[----:B------:R-:W-:-:S02]  /*6ce0*/  UIADD3 UR5, UPT, UPT, UR44, 0x98, URZ ;  /* 0x000000982c057890 */ /* 0x000fc4000fffe0ff */
[----:B------:R-:W4:Y:S01]  /*6cf0*/  LDS R0, [UR44+0xf0] ;  /* 0x0000f02cff007984 */ /* 0x000f220008000800 */
[----:B------:R-:W-:Y:S02]  /*6d00*/  UIADD3 UR4, UPT, UPT, UR44, 0x400, URZ ;  /* 0x000004002c047890 */ /* 0x000fe4000fffe0ff */
[----:B------:R-:W-:Y:S01]  /*6d10*/  ULOP3.LUT UR5, UR5, 0xfefffff8, URZ, 0xc0, !UPT ;  /* 0xfefffff805057892 */ /* 0x000fe2000f8ec0ff */
[----:B------:R-:W1:Y:S03]  /*6d20*/  LDCU UR40, c[0x0][0xf30] ;  /* 0x0001e600ff2877ac */ /* 0x000e660008000800 */
[----:B------:R-:W-:Y:S02]  /*6d30*/  IMAD.U32 R146, RZ, RZ, UR4 ;  /* 0x00000004ff927e24 */ /* 0x000fe4000f8e00ff */
[----:B------:R-:W-:Y:S01]  /*6d40*/  IMAD.U32 R155, RZ, RZ, UR5 ;  /* 0x00000005ff9b7e24 */ /* 0x000fe2000f8e00ff */
[----:B------:R-:W1:Y:S01]  /*6d50*/  LDCU.64 UR60, c[0x0][0xc88] ;  /* 0x00019100ff3c77ac */ /* 0x000e620008000a00 */
[----:B------:R-:W1:Y:S01]  /*6d60*/  LDCU.64 UR42, c[0x0][0xf28] ;  /* 0x0001e500ff2a77ac */ /* 0x000e620008000a00 */
[----:B------:R-:W1:Y:S01]  /*6d70*/  LDCU.128 UR56, c[0x0][0xf10] ;  /* 0x0001e200ff3877ac */ /* 0x000e620008000c00 */
[----:B------:R-:W1:Y:S01]  /*6d80*/  LDCU UR55, c[0x0][0x374] ;  /* 0x00006e80ff3777ac */ /* 0x000e620008000800 */
[----:B------:R-:W-:Y:S01]  /*6d90*/  UMOV UR54, URZ ;  /* 0x000000ff00367c82 */ /* 0x000fe20008000000 */
[----:B------:R-:W-:Y:S01]  /*6da0*/  UMOV UR47, URZ ;  /* 0x000000ff002f7c82 */ /* 0x000fe20008000000 */
[----:B--234-:R-:W-:-:S07]  /*6db0*/  IMAD.IADD R2, R0, 0x1, R2 ;  /* 0x0000000100027824 */ /* 0x01cfce00078e0202 */
.L_x_144:
[----:B-1----:R-:W-:Y:S02]  /*6dc0*/  LEA R8, R148, UR44, 0x3 ;  /* 0x0000002c94087c11 */ /* 0x002fe4000f8e18ff */
[----:B------:R-:W-:Y:S02]  /*6dd0*/  SHF.L.U32 R0, R150, 0x1f, RZ ;  /* 0x0000001f96007819 */ /* 0x000fe400000006ff */
[----:B------:R-:W-:Y:S02]  /*6de0*/  LEA R4, R148, UR44, 0x4 ;  /* 0x0000002c94047c11 */ /* 0x000fe4000f8e20ff */
[----:B------:R-:W2:Y:S02]  /*6df0*/  SYNCS.PHASECHK.TRANS64.TRYWAIT P0, [R8+URZ+0x70], R0 ;  /* 0x00007000080075a7 */ /* 0x000ea400080011ff */
[----:B--2---:R-:W-:Y:S05]  /*6e00*/  @!P0 BRA `(.L_x_100) ;  /* 0x0000006c00348947 */ /* 0x004fea0003800000 */
.L_x_186:
[----:B------:R-:W3:Y:S01]  /*6e10*/  LDS.128 R4, [R4+0xd0] ;  /* 0x0000d00004047984 */ /* 0x000ee20000000c00 */
[----:B------:R-:W-:Y:S01]  /*6e20*/  UISETP.GE.AND UP0, UPT, UR45, 0x1, UPT ;  /* 0x000000012d00788c */ /* 0x000fe2000bf06270 */
[----:B------:R-:W-:Y:S01]  /*6e30*/  @!PT LDS RZ, [RZ] ;  /* 0x00000000fffff984 */ /* 0x000fe20000000800 */
[----:B------:R-:W-:Y:S01]  /*6e40*/  @!PT LDS RZ, [RZ] ;  /* 0x00000000fffff984 */ /* 0x000fe20000000800 */
[----:B------:R-:W-:Y:S01]  /*6e50*/  @!PT LDS RZ, [RZ] ;  /* 0x00000000fffff984 */ /* 0x000fe20000000800 */
[----:B------:R-:W-:Y:S01]  /*6e60*/  @!PT LDS RZ, [RZ] ;  /* 0x00000000fffff984 */ /* 0x000fe20000000800 */
[----:B------:R4:W-:Y:S06]  /*6e70*/  MEMBAR.ALL.CTA ;  /* 0x0000000000007992 */ /* 0x0009ec0000008000 */
[----:B----4-:R-:W4:Y:S01]  /*6e80*/  FENCE.VIEW.ASYNC.S ;  /* 0x00000000000073c6 */ /* 0x010f220000000000 */
[----:B---3--:R-:W-:Y:S11]  /*6e90*/  LOP3.LUT P0, RZ, R6, 0x1, RZ, 0xc0, !PT ;  /* 0x0000000106ff7812 */ /* 0x008ff6000780c0ff */
[----:B------:R-:W-:Y:S02]  /*6ea0*/  @!UPT UIADD3 URZ, UPT, UPT, URZ, URZ, URZ ;  /* 0x000000fffffff290 */ /* 0x000fe4000fffe0ff */
[----:B----4-:R-:W-:Y:S01]  /*6eb0*/  VOTEU.ANY UP1, P0 ;  /* 0x0000000000ff7886 */ /* 0x010fe20000020100 */
[----:B------:R-:W-:Y:S01]  /*6ec0*/  PLOP3.LUT P0, PT, PT, PT, UP1, 0x80, 0x8 ;  /* 0x000000000008781c */ /* 0x000fe20003f0f018 */
[----:B------:R-:W-:Y:S06]  /*6ed0*/  UP2UR UR4, UPR, URZ, 0x2 ;  /* 0x00000002ff047883 */ /* 0x000fec0008000000 */
[----:B------:R-:W-:Y:S06]  /*6ee0*/  IMAD.U32 R156, RZ, RZ, UR4 ;  /* 0x00000004ff9c7e24 */ /* 0x000fec000f8e00ff */
[----:B--2---:R-:W-:Y:S02]  /*6ef0*/  @P0 SHF.R.U32.HI R0, RZ, 0x10, R5 ;  /* 0x00000010ff000819 */ /* 0x004fe40000011605 */
        /* <DEDUP_REMOVED lines=12> */
[----:B------:R-:W3:Y:S01]  /*6fc0*/  LDCU UR12, c[0x0][0xf20] ;  /* 0x0001e400ff0c77ac */ /* 0x000ee20008000800 */
[----:B-1----:R-:W-:Y:S02]  /*6fd0*/  UIMAD.WIDE.U32 UR4, UR55, UR59, URZ ;  /* 0x0000003b370472a5 */ /* 0x002fe4000f8e00ff */
[----:B------:R-:W-:Y:S02]  /*6fe0*/  UIMAD.WIDE.U32 UR6, UR62, UR56, URZ ;  /* 0x000000383e0672a5 */ /* 0x000fe4000f8e00ff */
[----:B------:R-:W-:Y:S02]  /*6ff0*/  UISETP.NE.AND UP0, UPT, UR58, 0x1, UPT ;  /* 0x000000013a00788c */ /* 0x000fe4000bf05270 */
[----:B------:R-:W-:Y:S02]  /*7000*/  UIMAD.WIDE.U32 UR8, UR36, UR59, URZ ;  /* 0x0000003b240872a5 */ /* 0x000fe4000f8e00ff */
[----:B------:R-:W-:Y:S02]  /*7010*/  UISETP.NE.AND UP1, UPT, UR41, 0x1, UPT ;  /* 0x000000012900788c */ /* 0x000fe4000bf25270 */
[----:B------:R-:W-:Y:S02]  /*7020*/  UIMAD.WIDE.U32 UR10, UR37, UR56, URZ ;  /* 0x00000038250a72a5 */ /* 0x000fe4000f8e00ff */
[----:B------:R-:W-:Y:S01]  /*7030*/  UISETP.NE.AND UP2, UPT, UR45, 0x1, UPT ;  /* 0x000000012d00788c */ /* 0x000fe2000bf45270 */
[----:B------:R-:W-:Y:S02]  /*7040*/  UMOV UR4, UR5 ;  /* 0x0000000500047c82 */ /* 0x000fe40008000000 */
[----:B---3--:R-:W-:Y:S03]  /*7050*/  USHF.R.U32.HI UR5, URZ, UR12, UR4 ;  /* 0x0000000cff057299 */ /* 0x008fe60008011604 */
[----:B------:R-:W-:Y:S02]  /*7060*/  UMOV UR4, UR7 ;  /* 0x0000000700047c82 */ /* 0x000fe40008000000 */
[----:B------:R-:W-:Y:S02]  /*7070*/  USHF.R.U32.HI UR7, URZ, UR57, UR4 ;  /* 0x00000039ff077299 */ /* 0x000fe40008011604 */
[----:B------:R-:W-:Y:S02]  /*7080*/  USEL UR4, UR55, UR5, !UP0 ;  /* 0x0000000537047287 */ /* 0x000fe4000c000000 */
[----:B------:R-:W-:Y:S01]  /*7090*/  USEL UR7, UR62, UR7, !UP1 ;  /* 0x000000073e077287 */ /* 0x000fe2000c800000 */
[----:B------:R-:W-:Y:S01]  /*70a0*/  UMOV UR5, UR9 ;  /* 0x0000000900057c82 */ /* 0x000fe20008000000 */
[----:B------:R-:W-:Y:S02]  /*70b0*/  UIMAD.WIDE.U32 UR8, UR4, UR42, URZ ;  /* 0x0000002a040872a5 */ /* 0x000fe4000f8e00ff */
[----:B------:R-:W-:Y:S03]  /*70c0*/  USHF.R.U32.HI UR6, URZ, UR12, UR5 ;  /* 0x0000000cff067299 */ /* 0x000fe60008011605 */
[----:B------:R-:W-:Y:S01]  /*70d0*/  UMOV UR5, UR11 ;  /* 0x0000000b00057c82 */ /* 0x000fe20008000000 */
[----:B------:R-:W-:Y:S02]  /*70e0*/  UIMAD.WIDE.U32 UR10, UR7, UR42, URZ ;  /* 0x0000002a070a72a5 */ /* 0x000fe4000f8e00ff */
[----:B------:R-:W-:Y:S02]  /*70f0*/  USEL UR6, UR36, UR6, !UP0 ;  /* 0x0000000624067287 */ /* 0x000fe4000c000000 */
[----:B------:R-:W-:Y:S01]  /*7100*/  USHF.R.U32.HI UR5, URZ, UR57, UR5 ;  /* 0x00000039ff057299 */ /* 0x000fe20008011605 */
[----:B------:R-:W-:Y:S02]  /*7110*/  UMOV UR8, UR9 ;  /* 0x0000000900087c82 */ /* 0x000fe40008000000 */
[----:B------:R-:W-:Y:S01]  /*7120*/  UMOV UR10, UR11 ;  /* 0x0000000b000a7c82 */ /* 0x000fe20008000000 */
[----:B------:R-:W-:Y:S02]  /*7130*/  @UP2 USHF.R.U32.HI UR4, URZ, UR43, UR8 ;  /* 0x0000002bff042299 */ /* 0x000fe40008011608 */
[----:B------:R-:W-:Y:S02]  /*7140*/  @UP2 USHF.R.U32.HI UR7, URZ, UR43, UR10 ;  /* 0x0000002bff072299 */ /* 0x000fe4000801160a */
[----:B------:R-:W-:Y:S02]  /*7150*/  UIMAD UR4, UR45, UR4, URZ ;  /* 0x000000042d0472a4 */ /* 0x000fe4000f8e02ff */
        /* <DEDUP_REMOVED lines=8> */
[----:B------:R-:W-:Y:S02]  /*71e0*/  USEL UR11, UR6, UR4, !UP2 ;  /* 0x00000004060b7287 */ /* 0x000fe4000d000000 */
[----:B------:R-:W-:Y:S02]  /*71f0*/  UIADD3 UR8, UPT, UPT, -UR5, URZ, URZ ;  /* 0x000000ff05087290 */ /* 0x000fe4000fffe1ff */
[----:B------:R-:W-:Y:S01]  /*7200*/  UIADD3 UR10, UPT, UPT, -UR11, URZ, URZ ;  /* 0x000000ff0b0a7290 */ /* 0x000fe2000fffe1ff */
[----:B------:R-:W-:Y:S01]  /*7210*/  @!UP0 UMOV UR4, UR9 ;  /* 0x0000000900048c82 */ /* 0x000fe20008000000 */
[----:B------:R-:W-:Y:S02]  /*7220*/  UIADD3 UR9, UPT, UPT, -UR6, URZ, URZ ;  /* 0x000000ff06097290 */ /* 0x000fe4000fffe1ff */
[----:B------:R-:W-:Y:S02]  /*7230*/  @!UP0 USHF.R.U32.HI UR4, URZ, UR43, UR4 ;  /* 0x0000002bff048299 */ /* 0x000fe40008011604 */
[----:B------:R-:W-:Y:S02]  /*7240*/  UIMAD UR10, UR45, UR10, UR6 ;  /* 0x0000000a2d0a72a4 */ /* 0x000fe4000f8e0206 */
[----:B------:R-:W-:Y:S04]  /*7250*/  @!UP0 USEL UR4, UR5, UR4, !UP2 ;  /* 0x0000000405048287 */ /* 0x000fe8000d000000 */
[----:B------:R-:W-:Y:S02]  /*7260*/  @!UP0 UIMAD UR10, UR7, UR10, UR4 ;  /* 0x0000000a070a82a4 */ /* 0x000fe4000f8e0204 */
[----:B------:R-:W-:Y:S02]  /*7270*/  @!UP0 UIADD3 UR11, UPT, UPT, UR11, -UR4, URZ ;  /* 0x800000040b0b8290 */ /* 0x000fe4000fffe0ff */
[----:B------:R-:W-:Y:S02]  /*7280*/  UIMAD UR7, UR41, UR8, UR37 ;  /* 0x00000008290772a4 */ /* 0x000fe4000f8e0225 */
[----:B------:R-:W-:Y:S02]  /*7290*/  @!UP0 UIMAD UR6, UR11, UR45, UR5 ;  /* 0x0000002d0b0682a4 */ /* 0x000fe4000f8e0205 */
[----:B------:R-:W-:Y:S01]  /*72a0*/  UIMAD UR4, UR58, UR9, UR36 ;  /* 0x000000093a0472a4 */ /* 0x000fe2000f8e0224 */
[----:B------:R-:W-:Y:S02]  /*72b0*/  @!UP0 UMOV UR5, UR10 ;  /* 0x0000000a00058c82 */ /* 0x000fe40008000000 */
[----:B------:R-:W-:Y:S02]  /*72c0*/  UIMAD UR37, UR5, UR41, UR7 ;  /* 0x00000029052572a4 */ /* 0x000fe4000f8e0207 */
[----:B------:R-:W-:Y:S11]  /*72d0*/  UIMAD UR36, UR6, UR58, UR4 ;  /* 0x0000003a062472a4 */ /* 0x000ff6000f8e0204 */
[----:B------:R-:W-:Y:S01]  /*72e0*/  @!UPT UIADD3 URZ, UPT, UPT, URZ, URZ, URZ ;  /* 0x000000fffffff290 */ /* 0x000fe2000fffe0ff */
.L_x_101:
[----:B-1----:R-:W-:Y:S01]  /*72f0*/  UISETP.NE.AND UP0, UPT, UR40, 0x1, UPT ;  /* 0x000000012800788c */ /* 0x002fe2000bf05270 */
[----:B------:R-:W-:Y:S01]  /*7300*/  LOP3.LUT P0, RZ, R146, 0x3f0, RZ, 0xc0, !PT ;  /* 0x000003f092ff7812 */ /* 0x000fe2000780c0ff */
[----:B------:R-:W-:Y:S01]  /*7310*/  USHF.L.U32 UR53, UR16, 0x8, URZ ;  /* 0x0000000810357899 */ /* 0x000fe200080006ff */
[----:B------:R-:W-:Y:S01]  /*7320*/  BSSY.RECONVERGENT B6, `(.L_x_102) ;  /* 0x0000034000067945 */ /* 0x000fe20003800200 */
[----:B------:R-:W-:Y:S01]  /*7330*/  USHF.L.U32 UR50, UR20, 0x7, URZ ;  /* 0x0000000714327899 */ /* 0x000fe200080006ff */
[----:B------:R-:W-:Y:S06]  /*7340*/  IADD3 R148, PT, PT, R148, 0x1, RZ ;  /* 0x0000000194947810 */ /* 0x000fec0007ffe0ff */
[----:B------:R-:W1:Y:S01]  /*7350*/  @!UP0 LDCU.128 UR12, c[0x0][0xf10] ;  /* 0x0001e200ff0c87ac */ /* 0x000e620008000c00 */
[----:B------:R-:W3:Y:S01]  /*7360*/  @!UP0 LDCU UR5, c[0x0][0xf0c] ;  /* 0x0001e180ff0587ac */ /* 0x000ee20008000800 */
[----:B------:R-:W4:Y:S01]  /*7370*/  @!UP0 LDCU UR10, c[0x0][0xf20] ;  /* 0x0001e400ff0a87ac */ /* 0x000f220008000800 */
[----:B-1----:R-:W-:Y:S02]  /*7380*/  UIMAD.WIDE.U32 UR8, UR37, UR12, URZ ;  /* 0x0000000c250872a5 */ /* 0x002fe4000f8e00ff */
[----:B------:R-:W-:Y:S02]  /*7390*/  UIMAD.WIDE.U32 UR6, UR36, UR15, URZ ;  /* 0x0000000f240672a5 */ /* 0x000fe4000f8e00ff */
[----:B------:R-:W-:Y:S03]  /*73a0*/  @!UP0 UISETP.NE.AND UP1, UPT, UR14, 0x1, UPT ;  /* 0x000000010e00888c */ /* 0x000fe6000bf25270 */
[----:B------:R-:W-:Y:S01]  /*73b0*/  @!UP0 UMOV UR4, UR9 ;  /* 0x0000000900048c82 */ /* 0x000fe20008000000 */
[----:B---3--:R-:W-:Y:S02]  /*73c0*/  @!UP0 UISETP.NE.AND UP2, UPT, UR5, 0x1, UPT ;  /* 0x000000010500888c */ /* 0x008fe4000bf45270 */
[----:B------:R-:W-:Y:S01]  /*73d0*/  @!UP0 USHF.R.U32.HI UR4, URZ, UR13, UR4 ;  /* 0x0000000dff048299 */ /* 0x000fe20008011604 */
[----:B------:R-:W-:Y:S02]  /*73e0*/  @!UP0 UMOV UR6, UR7 ;  /* 0x0000000700068c82 */ /* 0x000fe40008000000 */
[----:B----4-:R-:W-:Y:S02]  /*73f0*/  @!UP0 USHF.R.U32.HI UR6, URZ, UR10, UR6 ;  /* 0x0000000aff068299 */ /* 0x010fe40008011606 */
[----:B------:R-:W-:Y:S02]  /*7400*/  @!UP0 USEL UR7, UR37, UR4, !UP2 ;  /* 0x0000000425078287 */ /* 0x000fe4000d000000 */
[----:B------:R-:W-:Y:S04]  /*7410*/  @!UP0 USEL UR6, UR36, UR6, !UP1 ;  /* 0x0000000624068287 */ /* 0x000fe8000c800000 */
[----:B------:R-:W-:Y:S02]  /*7420*/  @!UP0 UIADD3 UR4, UPT, UPT, -UR7, UR6, URZ ;  /* 0x0000000607048290 */ /* 0x000fe4000fffe1ff */
[----:B------:R-:W-:Y:S02]  /*7430*/  @!UP0 UIADD3 UR6, UPT, UPT, UR7, -UR6, URZ ;  /* 0x8000000607068290 */ /* 0x000fe4000fffe0ff */
[----:B------:R-:W-:Y:S02]  /*7440*/  @!UP0 UIMAD UR37, UR4, UR5, UR37 ;  /* 0x00000005042582a4 */ /* 0x000fe4000f8e0225 */
[----:B------:R-:W-:Y:S01]  /*7450*/  @!UP0 UIMAD UR36, UR6, UR14, UR36 ;  /* 0x0000000e062482a4 */ /* 0x000fe2000f8e0224 */
[----:B------:R-:W-:Y:S11]  /*7460*/  @!P0 BRA `(.L_x_103) ;  /* 0x00000000007c8947 */ /* 0x000ff60003800000 */
[----:B------:R-:W1:Y:S01]  /*7470*/  LDCU.64 UR8, c[0x4][0x80] ;  /* 0x01001000ff0877ac */ /* 0x000e620008000a00 */
[----:B------:R-:W-:Y:S01]  /*7480*/  MOV R16, 0x0 ;  /* 0x0000000000107802 */ /* 0x000fe20000000f00 */
[----:B------:R-:W-:Y:S02]  /*7490*/  HFMA2 R12, -RZ, RZ, 0, 5.9604644775390625e-08 ;  /* 0x00000001ff0c7431 */ /* 0x000fe400000001ff */
[----:B------:R-:W-:Y:S01]  /*74a0*/  IMAD.MOV.U32 R8, RZ, RZ, 0x70 ;  /* 0x00000070ff087424 */ /* 0x000fe200078e00ff */
[----:B------:R3:W4:Y:S01]  /*74b0*/  LDC.64 R14, c[0x4][R16] ;  /* 0x01000000100e7b82 */ /* 0x0007220000000a00 */
[----:B------:R-:W2:Y:S01]  /*74c0*/  LDCU.64 UR6, c[0x4][0x88] ;  /* 0x01001100ff0677ac */ /* 0x000ea20008000a00 */
[----:B------:R-:W-:Y:S01]  /*74d0*/  IMAD.MOV.U32 R13, RZ, RZ, RZ ;  /* 0x000000ffff0d7224 */ /* 0x000fe200078e00ff */
[----:B------:R-:W2:Y:S01]  /*74e0*/  LDCU.64 UR4, c[0x4][0x8] ;  /* 0x01000100ff0477ac */ /* 0x000ea20008000a00 */
[----:B-1----:R-:W-:Y:S01]  /*74f0*/  MOV R5, UR9 ;  /* 0x0000000900057c02 */ /* 0x002fe20008000f00 */
[----:B------:R-:W-:Y:S01]  /*7500*/  IMAD.U32 R4, RZ, RZ, UR8 ;  /* 0x00000008ff047e24 */ /* 0x000fe2000f8e00ff */
[----:B--2---:R-:W-:Y:S01]  /*7510*/  MOV R7, UR7 ;  /* 0x0000000700077c02 */ /* 0x004fe20008000f00 */
[----:B------:R-:W-:Y:S01]  /*7520*/  IMAD.U32 R6, RZ, RZ, UR6 ;  /* 0x00000006ff067e24 */ /* 0x000fe2000f8e00ff */
[----:B------:R-:W-:Y:S01]  /*7530*/  MOV R11, UR5 ;  /* 0x00000005000b7c02 */ /* 0x000fe20008000f00 */
[----:B------:R-:W-:Y:S02]  /*7540*/  IMAD.U32 R10, RZ, RZ, UR4 ;  /* 0x00000004ff0a7e24 */ /* 0x000fe4000f8e00ff */
[----:B------:R-:W-:Y:S07]  /*7550*/  LEPC R20, `(.L_x_104) ;  /* 0x000000001014794e */ /* 0x000fee0000000000 */
[----:B---345:R-:W-:Y:S05]  /*7560*/  CALL.ABS.NOINC R14 ;  /* 0x000000000e007343 */ /* 0x038fea0003c00000 */
.L_x_104:
[----:B------:R-:W1:Y:S01]  /*7570*/  LDCU.64 UR8, c[0x4][0x80] ;  /* 0x01001000ff0877ac */ /* 0x000e620008000a00 */
[----:B------:R-:W2:Y:S01]  /*7580*/  LDC.64 R16, c[0x4][R16] ;  /* 0x0100000010107b82 */ /* 0x000ea20000000a00 */
[----:B------:R-:W-:Y:S02]  /*7590*/  HFMA2 R12, -RZ, RZ, 0, 5.9604644775390625e-08 ;  /* 0x00000001ff0c7431 */ /* 0x000fe400000001ff */
[----:B------:R-:W-:Y:S02]  /*75a0*/  IMAD.MOV.U32 R8, RZ, RZ, 0x70 ;  /* 0x00000070ff087424 */ /* 0x000fe400078e00ff */
[----:B------:R-:W-:Y:S01]  /*75b0*/  IMAD.MOV.U32 R13, RZ, RZ, RZ ;  /* 0x000000ffff0d7224 */ /* 0x000fe200078e00ff */
[----:B------:R-:W3:Y:S01]  /*75c0*/  LDCU.64 UR6, c[0x4][0x88] ;  /* 0x01001100ff0677ac */ /* 0x000ee20008000a00 */
[----:B------:R-:W4:Y:S01]  /*75d0*/  LDCU.64 UR4, c[0x4][0x8] ;  /* 0x01000100ff0477ac */ /* 0x000f220008000a00 */
[----:B-1----:R-:W-:Y:S02]  /*75e0*/  MOV R4, UR8 ;  /* 0x0000000800047c02 */ /* 0x002fe40008000f00 */
[----:B------:R-:W-:Y:S02]  /*75f0*/  MOV R5, UR9 ;  /* 0x0000000900057c02 */ /* 0x000fe40008000f00 */
[----:B---3--:R-:W-:Y:S01]  /*7600*/  MOV R7, UR7 ;  /* 0x0000000700077c02 */ /* 0x008fe20008000f00 */
[----:B------:R-:W-:Y:S01]  /*7610*/  IMAD.U32 R6, RZ, RZ, UR6 ;  /* 0x00000006ff067e24 */ /* 0x000fe2000f8e00ff */
[----:B----4-:R-:W-:Y:S01]  /*7620*/  MOV R11, UR5 ;  /* 0x00000005000b7c02 */ /* 0x010fe20008000f00 */
[----:B------:R-:W-:Y:S02]  /*7630*/  IMAD.U32 R10, RZ, RZ, UR4 ;  /* 0x00000004ff0a7e24 */ /* 0x000fe4000f8e00ff */
[----:B------:R-:W-:Y:S07]  /*7640*/  LEPC R20, `(.L_x_103) ;  /* 0x000000001014794e */ /* 0x000fee0000000000 */
[----:B--2---:R-:W-:Y:S05]  /*7650*/  CALL.ABS.NOINC R16 ;  /* 0x0000000010007343 */ /* 0x004fea0003c00000 */
.L_x_103:
[----:B------:R-:W-:Y:S05]  /*7660*/  BSYNC.RECONVERGENT B6 ;  /* 0x0000000000067941 */ /* 0x000fea0003800200 */
.L_x_102:
[----:B------:R-:W-:Y:S02]  /*7670*/  ISETP.NE.U32.AND P0, PT, RZ, UR60, PT ;  /* 0x0000003cff007c0c */ /* 0x000fe4000bf05070 */
[C---:B------:R-:W-:Y:S02]  /*7680*/  ISETP.NE.U32.AND P3, PT, R138.reuse, RZ, PT ;  /* 0x000000ff8a00720c */ /* 0x040fe40003f65070 */
[----:B------:R-:W-:Y:S02]  /*7690*/  ISETP.NE.U32.AND P4, PT, R138, RZ, PT ;  /* 0x000000ff8a00720c */ /* 0x000fe40003f85070 */
[----:B------:R-:W-:Y:S02]  /*76a0*/  ISETP.NE.AND.EX P0, PT, RZ, UR61, PT, P0 ;  /* 0x0000003dff007c0c */ /* 0x000fe4000bf05300 */
[C---:B------:R-:W-:Y:S02]  /*76b0*/  ISETP.NE.AND.EX P3, PT, R139.reuse, RZ, PT, P3 ;  /* 0x000000ff8b00720c */ /* 0x040fe40003f65330 */
[----:B------:R-:W-:Y:S02]  /*76c0*/  ISETP.NE.AND.EX P4, PT, R139, RZ, P0, P4 ;  /* 0x000000ff8b00720c */ /* 0x000fe40000785340 */
[----:B------:R-:W-:Y:S02]  /*76d0*/  ISETP.NE.U32.AND P5, PT, R134, RZ, PT ;  /* 0x000000ff8600720c */ /* 0x000fe40003fa5070 */
[----:B------:R-:W-:Y:S02]  /*76e0*/  ISETP.NE.U32.AND P2, PT, RZ, UR60, PT ;  /* 0x0000003cff007c0c */ /* 0x000fe4000bf45070 */
[----:B------:R-:W-:Y:S02]  /*76f0*/  PLOP3.LUT P1, PT, PT, PT, PT, 0x8, 0x80 ;  /* 0x000000000080781c */ /* 0x000fe40003f2e170 */
[----:B------:R-:W-:Y:S02]  /*7700*/  ISETP.NE.AND.EX P5, PT, R135, RZ, PT, P5 ;  /* 0x000000ff8700720c */ /* 0x000fe40003fa5350 */
[----:B------:R-:W-:Y:S03]  /*7710*/  ISETP.NE.AND.EX P2, PT, RZ, UR61, PT, P2 ;  /* 0x0000003dff007c0c */ /* 0x000fe6000bf45320 */
[----:B------:R-:W-:Y:S01]  /*7720*/  @!P4 PLOP3.LUT P1, PT, P3, PT, PT, 0x80, 0x8 ;  /* 0x000000000008c81c */ /* 0x000fe20001f2f070 */
[----:B------:R-:W-:Y:S01]  /*7730*/  @!UPT UIADD3 URZ, UPT, UPT, URZ, URZ, URZ ;  /* 0x000000fffffff290 */ /* 0x000fe2000fffe0ff */
[----:B------:R-:W-:Y:S11]  /*7740*/  @!P3 BRA `(.L_x_105) ;  /* 0x000000000030b947 */ /* 0x000ff60003800000 */
[----:B------:R-:W-:Y:S01]  /*7750*/  ISETP.NE.U32.AND P0, PT, R136, RZ, PT ;  /* 0x000000ff8800720c */ /* 0x000fe20003f05070 */
[----:B------:R-:W1:Y:S01]  /*7760*/  LDCU.64 UR4, c[0x0][0x358] ;  /* 0x00006b00ff0477ac */ /* 0x000e620008000a00 */
[----:B------:R-:W-:Y:S02]  /*7770*/  IMAD.MOV.U32 R142, RZ, RZ, 0x1 ;  /* 0x00000001ff8e7424 */ /* 0x000fe400078e00ff */
[----:B------:R-:W-:Y:S11]  /*7780*/  ISETP.NE.AND.EX P0, PT, R137, RZ, PT, P0 ;  /* 0x000000ff8900720c */ /* 0x000ff60003f05300 */
[----:B------:R-:W-:Y:S02]  /*7790*/  @!UPT UIADD3 URZ, UPT, UPT, URZ, URZ, URZ ;  /* 0x000000fffffff290 */ /* 0x000fe4000fffe0ff */
[----:B------:R-:W3:Y:S01]  /*77a0*/  @P0 LDC.64 R4, c[0x0][0xc88] ;  /* 0x00032200ff040b82 */ /* 0x000ee20000000a00 */
[----:B--2---:R-:W-:Y:S04]  /*77b0*/  @P0 IMAD R0, R138, UR52, RZ ;  /* 0x000000348a000c24 */ /* 0x004fe8000f8e02ff */
[----:B---3--:R-:W-:Y:S04]  /*77c0*/  @P0 IMAD.WIDE R4, R0, 0x4, R4 ;  /* 0x0000000400040825 */ /* 0x008fe800078e0204 */
[----:B------:R-:W-:Y:S01]  /*77d0*/  HFMA2 R0, -RZ, RZ, 0, 5.9604644775390625e-08 ;  /* 0x00000001ff007431 */ /* 0x000fe200000001ff */
[----:B-1---5:R1:W5:Y:S04]  /*77e0*/  @P0 LDG.E R71, desc[UR4][R4.64] ;  /* 0x0000000404470981 */ /* 0x022368000c1e1900 */
[----:B------:R-:W-:Y:S01]  /*77f0*/  @!P0 PRMT R142, R0, 0x7610, R142 ;  /* 0x00007610008e8816 */ /* 0x000fe2000000008e */
[----:B-1----:R-:W3:Y:S06]  /*7800*/  @!P0 LDC R71, c[0x0][0xc80] ;  /* 0x00032000ff478b82 */ /* 0x002eec0000000800 */
.L_x_105:
[----:B------:R-:W-:Y:S05]  /*7810*/  @!P5 BRA `(.L_x_106) ;  /* 0x000000000024d947 */ /* 0x000fea0003800000 */
[----:B------:R-:W-:Y:S01]  /*7820*/  ISETP.NE.U32.AND P0, PT, R132, RZ, PT ;  /* 0x000000ff8400720c */ /* 0x000fe20003f05070 */
[----:B------:R-:W1:Y:S03]  /*7830*/  LDCU.64 UR4, c[0x0][0x358] ;  /* 0x00006b00ff0477ac */ /* 0x000e660008000a00 */
[----:B------:R-:W-:Y:S11]  /*7840*/  ISETP.NE.AND.EX P0, PT, R133, RZ, PT, P0 ;  /* 0x000000ff8500720c */ /* 0x000ff60003f05300 */
[----:B------:R-:W-:Y:S02]  /*7850*/  @!UPT UIADD3 URZ, UPT, UPT, URZ, URZ, URZ ;  /* 0x000000fffffff290 */ /* 0x000fe4000fffe0ff */
[----:B------:R-:W4:Y:S01]  /*7860*/  @P0 LDC.64 R4, c[0x0][0xca8] ;  /* 0x00032a00ff040b82 */ /* 0x000f220000000a00 */
[----:B--2---:R-:W-:Y:S04]  /*7870*/  @P0 IMAD R0, R134, UR52, RZ ;  /* 0x0000003486000c24 */ /* 0x004fe8000f8e02ff */
[----:B----4-:R-:W-:Y:S05]  /*7880*/  @P0 IMAD.WIDE R4, R0, 0x4, R4 ;  /* 0x0000000400040825 */ /* 0x010fea00078e0204 */
[----:B-1---5:R1:W5:Y:S02]  /*7890*/  @P0 LDG.E R68, desc[UR4][R4.64] ;  /* 0x0000000404440981 */ /* 0x022364000c1e1900 */
[----:B-1----:R-:W4:Y:S02]  /*78a0*/  @!P0 LDC R68, c[0x0][0xca0] ;  /* 0x00032800ff448b82 */ /* 0x002f240000000800 */
.L_x_106:
[----:B---3-5:R-:W-:Y:S01]  /*78b0*/  FSETP.NEU.AND P0, PT, R71, RZ, PT ;  /* 0x000000ff4700720b */ /* 0x028fe20003f0d000 */
[----:B------:R-:W-:Y:S01]  /*78c0*/  IMAD.U32 R3, RZ, RZ, UR38 ;  /* 0x00000026ff037e24 */ /* 0x000fe2000f8e00ff */
[----:B------:R-:W-:Y:S01]  /*78d0*/  SEL R4, RZ, 0xffffffff, P2 ;  /* 0xffffffffff047807 */ /* 0x000fe20001000000 */
[----:B------:R-:W-:Y:S01]  /*78e0*/  IMAD.SHL.U32 R164, R140, 0x2, RZ ;  /* 0x000000028ca47824 */ /* 0x000fe200078e00ff */
[----:B------:R-:W-:Y:S01]  /*78f0*/  @!P4 LOP3.LUT P2, RZ, R142, 0xff, RZ, 0xc0, !PT ;  /* 0x000000ff8effc812 */ /* 0x000fe2000784c0ff */
[----:B------:R-:W-:Y:S01]  /*7900*/  IMAD.SHL.U32 R75, R152, 0x10, RZ ;  /* 0x00000010984b7824 */ /* 0x000fe200078e00ff */
[----:B--2---:R-:W-:Y:S01]  /*7910*/  @!P4 SEL R0, RZ, 0xffffffff, P0 ;  /* 0xffffffffff00c807 */ /* 0x004fe20000000000 */
[----:B------:R-:W-:Y:S01]  /*7920*/  VIADD R163, R164, UR44 ;  /* 0x0000002ca4a37c36 */ /* 0x000fe20008000000 */
[----:B------:R-:W-:Y:S01]  /*7930*/  LOP3.LUT R151, R151, 0x1, RZ, 0x3c, !PT ;  /* 0x0000000197977812 */ /* 0x000fe200078e3cff */
[----:B------:R-:W-:Y:S01]  /*7940*/  IMAD.MOV.U32 R85, RZ, RZ, -0x10 ;  /* 0xfffffff0ff557424 */ /* 0x000fe200078e00ff */
[----:B------:R-:W-:Y:S01]  /*7950*/  @P1 SEL R0, R4, R0, !P2 ;  /* 0x0000000004001207 */ /* 0x000fe20005000000 */
[----:B------:R-:W-:Y:S01]  /*7960*/  IMAD.SHL.U32 R84, R153, 0x10, RZ ;  /* 0x0000001099547824 */ /* 0x000fe200078e00ff */
[----:B------:R-:W-:Y:S01]  /*7970*/  SHF.L.U32 R3, R3, 0x1f, RZ ;  /* 0x0000001f03037819 */ /* 0x000fe200000006ff */
[C---:B------:R-:W-:Y:S01]  /*7980*/  IMAD.IADD R149, R163.reuse, 0x1, R75 ;  /* 0x00000001a3957824 */ /* 0x040fe200078e024b */
[----:B------:R-:W-:Y:S01]  /*7990*/  @!P4 LOP3.LUT R0, R0, 0x1, RZ, 0xc0, !PT ;  /* 0x000000010000c812 */ /* 0x000fe200078ec0ff */
[----:B------:R-:W-:Y:S01]  /*79a0*/  IMAD.IADD R162, R163, 0x1, R84 ;  /* 0x00000001a3a27824 */ /* 0x000fe200078e0254 */
[----:B------:R-:W-:Y:S01]  /*79b0*/  BSSY B1, `(.L_x_107) ;  /* 0x000004d000017945 */ /* 0x000fe20003800000 */
[----:B------:R-:W-:Y:S01]  /*79c0*/  IMAD.IADD R159, R84, 0x1, R149 ;  /* 0x00000001549f7824 */ /* 0x000fe200078e0295 */
[----:B------:R-:W-:Y:S01]  /*79d0*/  ISETP.NE.U32.OR P5, PT, R0, 0x1, P4 ;  /* 0x000000010000780c */ /* 0x000fe200027a5470 */
[----:B------:R-:W-:Y:S01]  /*79e0*/  IMAD.MOV.U32 R86, RZ, RZ, 0x1 ;  /* 0x00000001ff567424 */ /* 0x000fe200078e00ff */
[----:B------:R-:W-:Y:S01]  /*79f0*/  LOP3.LUT P4, R147, R142, 0xff, RZ, 0xc0, !PT ;  /* 0x000000ff8e937812 */ /* 0x000fe2000788c0ff */
[----:B------:R-:W-:Y:S01]  /*7a00*/  IMAD.MOV.U32 R74, RZ, RZ, RZ ;  /* 0x000000ffff4a7224 */ /* 0x000fe200078e00ff */
[----:B------:R-:W-:Y:S02]  /*7a10*/  P2R R157, PR, RZ, 0x20 ;  /* 0x00000020ff9d7803 */ /* 0x000fe40000000000 */
[----:B------:R-:W-:Y:S02]  /*7a20*/  CS2R R130, SRZ ;  /* 0x0000000000827805 */ /* 0x000fe4000001ff00 */
[----:B------:R-:W-:Y:S02]  /*7a30*/  CS2R R128, SRZ ;  /* 0x0000000000807805 */ /* 0x000fe4000001ff00 */
[----:B------:R-:W-:Y:S02]  /*7a40*/  CS2R R122, SRZ ;  /* 0x00000000007a7805 */ /* 0x000fe4000001ff00 */
[----:B------:R-:W-:Y:S02]  /*7a50*/  CS2R R120, SRZ ;  /* 0x0000000000787805 */ /* 0x000fe4000001ff00 */
[----:B------:R-:W-:Y:S02]  /*7a60*/  CS2R R114, SRZ ;  /* 0x0000000000727805 */ /* 0x000fe4000001ff00 */
[----:B------:R-:W-:Y:S02]  /*7a70*/  CS2R R112, SRZ ;  /* 0x0000000000707805 */ /* 0x000fe4000001ff00 */
[----:B------:R-:W-:Y:S02]  /*7a80*/  CS2R R106, SRZ ;  /* 0x00000000006a7805 */ /* 0x000fe4000001ff00 */
[----:B------:R-:W-:Y:S02]  /*7a90*/  CS2R R104, SRZ ;  /* 0x0000000000687805 */ /* 0x000fe4000001ff00 */
[----:B------:R-:W-:Y:S02]  /*7aa0*/  @P5 SHF.L.U32 R0, R151, 0x1f, RZ ;  /* 0x0000001f97005819 */ /* 0x000fe400000006ff */
[----:B------:R-:W-:Y:S02]  /*7ab0*/  CS2R R98, SRZ ;  /* 0x0000000000627805 */ /* 0x000fe4000001ff00 */
[----:B------:R-:W-:Y:S02]  /*7ac0*/  CS2R R96, SRZ ;  /* 0x0000000000607805 */ /* 0x000fe4000001ff00 */
[----:B------:R-:W-:Y:S01]  /*7ad0*/  CS2R R90, SRZ ;  /* 0x00000000005a7805 */ /* 0x000fe2000001ff00 */
[----:B------:R1:W2:Y:S01]  /*7ae0*/  @P5 SYNCS.PHASECHK.TRANS64.TRYWAIT P2, [UR44+0x20], R0 ;  /* 0x00002000ff0055a7 */ /* 0x0002a2000804112c */
[----:B------:R-:W-:Y:S02]  /*7af0*/  CS2R R88, SRZ ;  /* 0x0000000000587805 */ /* 0x000fe4000001ff00 */
[----:B------:R-:W-:Y:S02]  /*7b00*/  CS2R R82, SRZ ;  /* 0x0000000000527805 */ /* 0x000fe4000001ff00 */
[----:B------:R-:W-:Y:S02]  /*7b10*/  CS2R R80, SRZ ;  /* 0x0000000000507805 */ /* 0x000fe4000001ff00 */
[----:B------:R-:W-:Y:S02]  /*7b20*/  CS2R R78, SRZ ;  /* 0x00000000004e7805 */ /* 0x000fe4000001ff00 */
[----:B------:R-:W-:Y:S01]  /*7b30*/  CS2R R76, SRZ ;  /* 0x00000000004c7805 */ /* 0x000fe2000001ff00 */
[----:B------:R3:W3:Y:S01]  /*7b40*/  SYNCS.PHASECHK.TRANS64.TRYWAIT P1, [UR44+0x90], R3 ;  /* 0x00009003ff0075a7 */ /* 0x0006e2000802112c */
[----:B-1----:R-:W-:Y:S02]  /*7b50*/  SEL R0, RZ, 0xffffffff, P0 ;  /* 0xffffffffff007807 */ /* 0x002fe40000000000 */
[----:B------:R-:W-:Y:S02]  /*7b60*/  ISETP.NE.AND P0, PT, RZ, UR38, PT ;  /* 0x00000026ff007c0c */ /* 0x000fe4000bf05270 */
[----:B------:R-:W-:Y:S02]  /*7b70*/  @P3 SEL R0, R4, R0, !P4 ;  /* 0x0000000004003207 */ /* 0x000fe40006000000 */
[----:B------:R-:W-:Y:S02]  /*7b80*/  SEL R70, RZ, 0xc0, P0 ;  /* 0x000000c0ff467807 */ /* 0x000fe40000000000 */
[----:B------:R-:W-:Y:S04]  /*7b90*/  LOP3.LUT R0, R0, 0x1, RZ, 0xc0, !PT ;  /* 0x0000000100007812 */ /* 0x000fe800078ec0ff */
[----:B------:R-:W-:Y:S01]  /*7ba0*/  ISETP.NE.U32.AND P3, PT, R0, 0x1, PT ;  /* 0x000000010000780c */ /* 0x000fe20003f65070 */
[----:B------:R-:W-:Y:S03]  /*7bb0*/  IMAD.U32 R0, RZ, RZ, UR38 ;  /* 0x00000026ff007e24 */ /* 0x000fe6000f8e00ff */
[----:B------:R-:W-:Y:S01]  /*7bc0*/  P2R R87, PR, RZ, 0x8 ;  /* 0x00000008ff577803 */ /* 0x000fe20000000000 */
[----:B------:R-:W-:Y:S01]  /*7bd0*/  IMAD R69, R0, 0xc0, R2 ;  /* 0x000000c000457824 */ /* 0x000fe200078e0202 */
[----:B------:R-:W-:Y:S04]  /*7be0*/  ISETP.NE.U32.AND P3, PT, R141, 0x1, PT ;  /* 0x000000018d00780c */ /* 0x000fe80003f65070 */
[----:B------:R-:W-:Y:S05]  /*7bf0*/  SEL R85, R85, 0x10, !P3 ;  /* 0x0000001055557807 */ /* 0x000fea0005800000 */
[----:B------:R-:W-:Y:S02]  /*7c00*/  IMAD.IADD R163, R163, 0x1, R85 ;  /* 0x00000001a3a37824 */ /* 0x000fe400078e0255 */
[C---:B------:R-:W-:Y:S02]  /*7c10*/  IMAD.IADD R161, R85.reuse, 0x1, R162 ;  /* 0x0000000155a17824 */ /* 0x040fe400078e02a2 */
[C---:B------:R-:W-:Y:S02]  /*7c20*/  IMAD.IADD R160, R85.reuse, 0x1, R149 ;  /* 0x0000000155a07824 */ /* 0x040fe400078e0295 */
[----:B------:R-:W-:Y:S01]  /*7c30*/  IMAD.IADD R158, R85, 0x1, R159 ;  /* 0x00000001559e7824 */ /* 0x000fe200078e029f */
[----:B--2---:R-:W-:Y:S01]  /*7c40*/  @P5 SEL R86, RZ, 0x1, !P2 ;  /* 0x00000001ff565807 */ /* 0x004fe20005000000 */
[----:B------:R-:W-:Y:S06]  /*7c50*/  @!P5 BRA `(.L_x_108) ;  /* 0x000000000088d947 */ /* 0x000fec0003800000 */
[----:B------:R-:W-:Y:S01]  /*7c60*/  IMAD.MOV.U32 R131, RZ, RZ, RZ ;  /* 0x000000ffff837224 */ /* 0x000fe200078e00ff */
[----:B------:R-:W-:Y:S01]  /*7c70*/  ISETP.NE.AND P0, PT, R86, RZ, PT ;  /* 0x000000ff5600720c */ /* 0x000fe20003f05270 */
[----:B------:R-:W-:Y:S01]  /*7c80*/  BSSY B0, `(.L_x_109) ;  /* 0x0000014000007945 */ /* 0x000fe20003800000 */
        /* <DEDUP_REMOVED lines=14> */
[----:B------:R-:W-:Y:S01]  /*7d70*/  CS2R R128, SRZ ;  /* 0x0000000000807805 */ /* 0x000fe2000001ff00 */
[----:B------:R-:W-:Y:S06]  /*7d80*/  @P0 BRA `(.L_x_110) ;  /* 0x00000000000c0947 */ /* 0x000fec0003800000 */
[----:B------:R-:W-:Y:S04]  /*7d90*/  SHF.L.U32 R4, R151, 0x1f, RZ ;  /* 0x0000001f97047819 */ /* 0x000fe800000006ff */
[----:B------:R-:W1:Y:S02]  /*7da0*/  SYNCS.PHASECHK.TRANS64.TRYWAIT P0, [UR44+0x20], R4 ;  /* 0x00002004ff0075a7 */ /* 0x000e64000800112c */
[----:B-1----:R-:W-:Y:S05]  /*7db0*/  @!P0 BRA `(.L_x_111) ;  /* 0x0000005c005c8947 */ /* 0x002fea0003800000 */
.L_x_110:
[----:B------:R-:W-:Y:S05]  /*7dc0*/  BSYNC B0 ;  /* 0x0000000000007941 */ /* 0x000fea0003800000 */
.L_x_109:
[----:B------:R-:W-:Y:S01]  /*7dd0*/  ISETP.NE.AND P0, PT, R87, RZ, PT ;  /* 0x000000ff5700720c */ /* 0x000fe20003f05270 */
[----:B------:R-:W-:Y:S11]  /*7de0*/  HFMA2 R74, -RZ, RZ, 0, 5.9604644775390625e-08 ;  /* 0x00000001ff4a7431 */ /* 0x000ff600000001ff */
[----:B------:R-:W-:Y:S01]  /*7df0*/  @!UPT UIADD3 URZ, UPT, UPT, URZ, URZ, URZ ;  /* 0x000000fffffff290 */ /* 0x000fe2000fffe0ff */
[----:B------:R2:W1:Y:S04]  /*7e00*/  @P0 LDS.128 R76, [R164+UR44+0x400] ;  /* 0x0004002ca44c0984 */ /* 0x0004680008000c00 */
[----:B------:R2:W1:Y:S04]  /*7e10*/  @P0 LDS.128 R80, [R163+0x400] ;  /* 0x00040000a3500984 */ /* 0x0004680000000c00 */
[----:B------:R2:W1:Y:S04]  /*7e20*/  @P0 LDS.128 R88, [R162+0x400] ;  /* 0x00040000a2580984 */ /* 0x0004680000000c00 */
[----:B------:R2:W1:Y:S04]  /*7e30*/  @P0 LDS.128 R96, [R161+0x400] ;  /* 0x00040000a1600984 */ /* 0x0004680000000c00 */
[----:B------:R2:W1:Y:S04]  /*7e40*/  @P0 LDS.128 R104, [R149+0x400] ;  /* 0x0004000095680984 */ /* 0x0004680000000c00 */
[----:B------:R2:W1:Y:S04]  /*7e50*/  @P0 LDS.128 R112, [R160+0x400] ;  /* 0x00040000a0700984 */ /* 0x0004680000000c00 */
[----:B------:R2:W1:Y:S04]  /*7e60*/  @P0 LDS.128 R120, [R159+0x400] ;  /* 0x000400009f780984 */ /* 0x0004680000000c00 */
[----:B------:R2:W1:Y:S02]  /*7e70*/  @P0 LDS.128 R128, [R158+0x400] ;  /* 0x000400009e800984 */ /* 0x0004640000000c00 */
.L_x_108:
[----:B------:R-:W-:Y:S05]  /*7e80*/  BSYNC B1 ;  /* 0x0000000000017941 */ /* 0x000fea0003800000 */
.L_x_107:
[----:B------:R-:W-:Y:S05]  /*7e90*/  IMAD.IADD R16, R69, 0x1, R70 ;  /* 0x0000000145107824 */ /* 0x000fea00078e0246 */
[----:B-1----:R-:W-:Y:S04]  /*7ea0*/  SHF.R.U32.HI R0, RZ, 0x15, R16 ;  /* 0x00000015ff007819 */ /* 0x002fe80000011610 */
[----:B------:R-:W-:Y:S01]  /*7eb0*/  LOP3.LUT P0, RZ, R0, 0x3, R143, 0x48, !PT ;  /* 0x0000000300ff7812 */ /* 0x000fe2000780488f */
[----:B------:R-:W-:Y:S01]  /*7ec0*/  @!UPT UIADD3 URZ, UPT, UPT, URZ, URZ, URZ ;  /* 0x000000fffffff290 */ /* 0x000fe2000fffe0ff */
[----:B---3--:R-:W-:Y:S11]  /*7ed0*/  @P1 BRA `(.L_x_112) ;  /* 0x0000000000081947 */ /* 0x008ff60003800000 */
[----:B------:R-:W1:Y:S02]  /*7ee0*/  SYNCS.PHASECHK.TRANS64.TRYWAIT P1, [UR44+0x90], R3 ;  /* 0x00009003ff0075a7 */ /* 0x000e64000802112c */
[----:B-1----:R-:W-:Y:S05]  /*7ef0*/  @!P1 BRA `(.L_x_113) ;  /* 0x0000005c00249947 */ /* 0x002fea0003800000 */
.L_x_112:
[----:B------:R-:W-:Y:S05]  /*7f00*/  @!P0 BRA `(.L_x_114) ;  /* 0x0000000000408947 */ /* 0x000fea0003800000 */
[----:B------:R-:W3:Y:S01]  /*7f10*/  LDCU.64 UR8, c[0x4][0x70] ;  /* 0x01000e00ff0877ac */ /* 0x000ee20008000a00 */
[----:B------:R-:W-:Y:S01]  /*7f20*/  MOV R15, 0x0 ;  /* 0x00000000000f7802 */ /* 0x000fe20000000f00 */
[----:B------:R-:W-:Y:S02]  /*7f30*/  HFMA2 R12, -RZ, RZ, 0, 5.9604644775390625e-08 ;  /* 0x00000001ff0c7431 */ /* 0x000fe400000001ff */
[----:B------:R-:W-:Y:S02]  /*7f40*/  IMAD.MOV.U32 R8, RZ, RZ, 0x192 ;  /* 0x00000192ff087424 */ /* 0x000fe400078e00ff */
[----:B------:R-:W-:Y:S01]  /*7f50*/  IMAD.MOV.U32 R13, RZ, RZ, RZ ;  /* 0x000000ffff0d7224 */ /* 0x000fe200078e00ff */
[----:B------:R-:W5:Y:S01]  /*7f60*/  LDCU.64 UR6, c[0x4][0x78] ;  /* 0x01000f00ff0677ac */ /* 0x000f620008000a00 */
[----:B------:R-:W1:Y:S01]  /*7f70*/  LDC.64 R14, c[0x4][R15] ;  /* 0x010000000f0e7b82 */ /* 0x000e620000000a00 */
[----:B------:R-:W2:Y:S01]  /*7f80*/  LDCU.64 UR4, c[0x4][0x10] ;  /* 0x01000200ff0477ac */ /* 0x000ea20008000a00 */
[----:B---3--:R-:W-:Y:S01]  /*7f90*/  MOV R5, UR9 ;  /* 0x0000000900057c02 */ /* 0x008fe20008000f00 */
[----:B------:R-:W-:Y:S01]  /*7fa0*/  IMAD.U32 R4, RZ, RZ, UR8 ;  /* 0x00000008ff047e24 */ /* 0x000fe2000f8e00ff */
[----:B-----5:R-:W-:Y:S01]  /*7fb0*/  MOV R7, UR7 ;  /* 0x0000000700077c02 */ /* 0x020fe20008000f00 */
[----:B------:R-:W-:Y:S01]  /*7fc0*/  IMAD.U32 R6, RZ, RZ, UR6 ;  /* 0x00000006ff067e24 */ /* 0x000fe2000f8e00ff */
[----:B--2---:R-:W-:Y:S01]  /*7fd0*/  MOV R11, UR5 ;  /* 0x00000005000b7c02 */ /* 0x004fe20008000f00 */
[----:B------:R-:W-:Y:S02]  /*7fe0*/  IMAD.U32 R10, RZ, RZ, UR4 ;  /* 0x00000004ff0a7e24 */ /* 0x000fe4000f8e00ff */
[----:B------:R-:W-:Y:S07]  /*7ff0*/  LEPC R20, `(.L_x_114) ;  /* 0x000000001014794e */ /* 0x000fee0000000000 */
[----:B-1--4-:R-:W-:Y:S05]  /*8000*/  CALL.ABS.NOINC R14 ;  /* 0x000000000e007343 */ /* 0x012fea0003c00000 */
.L_x_114:
[----:B------:R-:W-:Y:S01]  /*8010*/  SHF.L.U32 R72, R76, 0x10, RZ ;  /* 0x000000104c487819 */ /* 0x000fe200000006ff */
[----:B------:R-:W-:Y:S05]  /*8020*/  WARPSYNC.ALL ;  /* 0x0000000000007948 */ /* 0x000fea0003800000 */
[----:B------:R-:W-:Y:S01]  /*8030*/  R2UR UR4, R16 ;  /* 0x00000000100472ca */ /* 0x000fe200000e0000 */
[----:B------:R-:W-:Y:S01]  /*8040*/  BSSY.RECONVERGENT B0, `(.L_x_115) ;  /* 0x0000101000007945 */ /* 0x000fe20003800200 */
[----:B------:R-:W-:Y:S02]  /*8050*/  LOP3.LUT R73, R77, 0xffff0000, RZ, 0xc0, !PT ;  /* 0xffff00004d497812 */ /* 0x000fe400078ec0ff */
[----:B------:R-:W-:Y:S02]  /*8060*/  R2UR UR5, R155 ;  /* 0x000000009b0572ca */ /* 0x000fe400000e0000 */
[----:B------:R-:W-:Y:S07]  /*8070*/  ISETP.NE.AND P0, PT, R154, RZ, PT ;  /* 0x000000ff9a00720c */ /* 0x000fee0003f05270 */
[----:B------:R-:W3:Y:S01]  /*8080*/  LDTM.x64 R4, tmem[UR4] ;  /* 0x00000004000479ee */ /* 0x000ee20008340000 */
[----:B------:R-:W-:Y:S03]  /*8090*/  NOP ;  /* 0x0000000000007918 */ /* 0x000fe60000000000 */
[----:B---3--:R-:W-:Y:S01]  /*80a0*/  SYNCS.ARRIVE.TRANS64.RED.A1T0 RZ, [UR5], RZ ;  /* 0x000000ffffff79a7 */ /* 0x008fe20008100405 */
[----:B-1--4-:R-:W-:Y:S01]  /*80b0*/  FMUL R0, R68, R4 ;  /* 0x0000000444007220 */ /* 0x012fe20000400000 */
[----:B------:R-:W-:Y:S01]  /*80c0*/  LOP3.LUT R4, R76, 0xffff0000, RZ, 0xc0, !PT ;  /* 0xffff00004c047812 */ /* 0x000fe200078ec0ff */
[C---:B------:R-:W-:Y:S01]  /*80d0*/  FMUL R3, R68.reuse, R5 ;  /* 0x0000000544037220 */ /* 0x040fe20000400000 */
[C---:B------:R-:W-:Y:S01]  /*80e0*/  FMUL R5, R68.reuse, R9 ;  /* 0x0000000944057220 */ /* 0x040fe20000400000 */
[----:B------:R-:W-:Y:S01]  /*80f0*/  FFMA R0, R71, R72, R0 ;  /* 0x0000004847007223 */ /* 0x000fe20000000000 */
[----:B------:R-:W-:Y:S01]  /*8100*/  SHF.L.U32 R72, R77, 0x10, RZ ;  /* 0x000000104d487819 */ /* 0x000fe200000006ff */
[----:B------:R-:W-:Y:S01]  /*8110*/  FFMA R3, R71, R4, R3 ;  /* 0x0000000447037223 */ /* 0x000fe20000000003 */
[C---:B------:R-:W-:Y:S01]  /*8120*/  FMUL R4, R68.reuse, R8 ;  /* 0x0000000844047220 */ /* 0x040fe20000400000 */
[C---:B------:R-:W-:Y:S01]  /*8130*/  FMUL R8, R68.reuse, R12 ;  /* 0x0000000c44087220 */ /* 0x040fe20000400000 */
[C---:B------:R-:W-:Y:S01]  /*8140*/  FMUL R12, R68.reuse, R16 ;  /* 0x00000010440c7220 */ /* 0x040fe20000400000 */
[C---:B------:R-:W-:Y:S01]  /*8150*/  FMUL R16, R68.reuse, R20 ;  /* 0x0000001444107220 */ /* 0x040fe20000400000 */
[----:B------:R-:W-:Y:S01]  /*8160*/  F2FP.BF16.F32.PACK_AB R92, R3, R0 ;  /* 0x00000000035c723e */ /* 0x000fe200000010ff */
[----:B------:R-:W-:Y:S01]  /*8170*/  FMUL R20, R68, R24 ;  /* 0x0000001844147220 */ /* 0x000fe20000400000 */
[----:B------:R-:W-:Y:S01]  /*8180*/  LOP3.LUT R0, R78, 0xffff0000, RZ, 0xc0, !PT ;  /* 0xffff00004e007812 */ /* 0x000fe200078ec0ff */
[C---:B------:R-:W-:Y:S01]  /*8190*/  FMUL R24, R68.reuse, R28 ;  /* 0x0000001c44187220 */ /* 0x040fe20000400000 */
[----:B------:R-:W-:Y:S01]  /*81a0*/  SHF.L.U32 R3, R79, 0x10, RZ ;  /* 0x000000104f037819 */ /* 0x000fe200000006ff */
[C---:B------:R-:W-:Y:S01]  /*81b0*/  FMUL R28, R68.reuse, R32 ;  /* 0x00000020441c7220 */ /* 0x040fe20000400000 */
        /* <DEDUP_REMOVED lines=15> */
[----:B------:R-:W-:Y:S01]  /*82b0*/  FMUL R60, R68, R64 ;  /* 0x00000040443c7220 */ /* 0x000fe20000400000 */
[----:B------:R-:W-:Y:S01]  /*82c0*/  SHF.L.U32 R64, R78, 0x10, RZ ;  /* 0x000000104e407819 */ /* 0x000fe200000006ff */
[C---:B------:R-:W-:Y:S01]  /*82d0*/  FMUL R7, R68.reuse, R7 ;  /* 0x0000000744077220 */ /* 0x040fe20000400000 */
[C---:B------:R-:W-:Y:S01]  /*82e0*/  FMUL R37, R68.reuse, R41 ;  /* 0x0000002944257220 */ /* 0x040fe20000400000 */
[C---:B------:R-:W-:Y:S01]  /*82f0*/  FMUL R41, R68.reuse, R45 ;  /* 0x0000002d44297220 */ /* 0x040fe20000400000 */
[C---:B------:R-:W-:Y:S01]  /*8300*/  FMUL R45, R68.reuse, R49 ;  /* 0x00000031442d7220 */ /* 0x040fe20000400000 */
[C---:B------:R-:W-:Y:S01]  /*8310*/  FFMA R6, R71.reuse, R72, R6 ;  /* 0x0000004847067223 */ /* 0x040fe20000000006 */
[C---:B------:R-:W-:Y:S01]  /*8320*/  FMUL R49, R68.reuse, R53 ;  /* 0x0000003544317220 */ /* 0x040fe20000400000 */
[C---:B------:R-:W-:Y:S01]  /*8330*/  FFMA R7, R71.reuse, R73, R7 ;  /* 0x0000004947077223 */ /* 0x040fe20000000007 */
[C---:B------:R-:W-:Y:S01]  /*8340*/  FMUL R53, R68.reuse, R57 ;  /* 0x0000003944357220 */ /* 0x040fe20000400000 */
[----:B------:R-:W-:Y:S01]  /*8350*/  FFMA R4, R71, R64, R4 ;  /* 0x0000004047047223 */ /* 0x000fe20000000004 */
[----:B------:R-:W-:Y:S01]  /*8360*/  LOP3.LUT R64, R79, 0xffff0000, RZ, 0xc0, !PT ;  /* 0xffff00004f407812 */ /* 0x000fe200078ec0ff */
[C---:B------:R-:W-:Y:S01]  /*8370*/  FMUL R10, R68.reuse, R10 ;  /* 0x0000000a440a7220 */ /* 0x040fe20000400000 */
[----:B------:R-:W-:Y:S01]  /*8380*/  F2FP.BF16.F32.PACK_AB R93, R7, R6 ;  /* 0x00000006075d723e */ /* 0x000fe200000010ff */
[C---:B------:R-:W-:Y:S01]  /*8390*/  FMUL R57, R68.reuse, R61 ;  /* 0x0000003d44397220 */ /* 0x040fe20000400000 */
[----:B------:R-:W-:Y:S01]  /*83a0*/  LOP3.LUT R6, R83, 0xffff0000, RZ, 0xc0, !PT ;  /* 0xffff000053067812 */ /* 0x000fe200078ec0ff */
[----:B------:R-:W-:Y:S01]  /*83b0*/  FMUL R61, R68, R65 ;  /* 0x00000041443d7220 */ /* 0x000fe20000400000 */
[C---:B------:R-:W-:Y:S01]  /*83c0*/  SHF.L.U32 R65, R80.reuse, 0x10, RZ ;  /* 0x0000001050417819 */ /* 0x040fe200000006ff */
[C---:B------:R-:W-:Y:S01]  /*83d0*/  FFMA R5, R71.reuse, R0, R5 ;  /* 0x0000000047057223 */ /* 0x040fe20000000005 */
[----:B------:R-:W-:Y:S01]  /*83e0*/  LOP3.LUT R0, R80, 0xffff0000, RZ, 0xc0, !PT ;  /* 0xffff000050007812 */ /* 0x000fe200078ec0ff */
[C---:B------:R-:W-:Y:S01]  /*83f0*/  FMUL R11, R68.reuse, R11 ;  /* 0x0000000b440b7220 */ /* 0x040fe20000400000 */
[----:B------:R-:W-:Y:S01]  /*8400*/  FFMA R10, R71, R3, R10 ;  /* 0x00000003470a7223 */ /* 0x000fe2000000000a */
[----:B------:R-:W-:Y:S01]  /*8410*/  SHF.L.U32 R3, R81, 0x10, RZ ;  /* 0x0000001051037819 */ /* 0x000fe200000006ff */
[----:B------:R-:W-:Y:S01]  /*8420*/  FMUL R14, R68, R14 ;  /* 0x0000000e440e7220 */ /* 0x000fe20000400000 */
[----:B------:R-:W-:Y:S01]  /*8430*/  F2FP.BF16.F32.PACK_AB R94, R5, R4 ;  /* 0x00000004055e723e */ /* 0x000fe200000010ff */
[C---:B------:R-:W-:Y:S01]  /*8440*/  FFMA R11, R71.reuse, R64, R11 ;  /* 0x00000040470b7223 */ /* 0x040fe2000000000b */
[C---:B------:R-:W-:Y:S01]  /*8450*/  LOP3.LUT R4, R82.reuse, 0xffff0000, RZ, 0xc0, !PT ;  /* 0xffff000052047812 */ /* 0x040fe200078ec0ff */
[----:B------:R-:W-:Y:S01]  /*8460*/  FFMA R8, R71, R65, R8 ;  /* 0x0000004147087223 */ /* 0x000fe20000000008 */
[----:B------:R-:W-:Y:S01]  /*8470*/  SHF.L.U32 R5, R83, 0x10, RZ ;  /* 0x0000001053057819 */ /* 0x000fe200000006ff */
[----:B------:R-:W-:Y:S01]  /*8480*/  FFMA R9, R71, R0, R9 ;  /* 0x0000000047097223 */ /* 0x000fe20000000009 */
[----:B------:R-:W-:Y:S01]  /*8490*/  LOP3.LUT R0, R81, 0xffff0000, RZ, 0xc0, !PT ;  /* 0xffff000051007812 */ /* 0x000fe200078ec0ff */
[----:B------:R-:W-:Y:S01]  /*84a0*/  FFMA R14, R71, R3, R14 ;  /* 0x00000003470e7223 */ /* 0x000fe2000000000e */
[----:B------:R-:W-:Y:S01]  /*84b0*/  SHF.L.U32 R3, R82, 0x10, RZ ;  /* 0x0000001052037819 */ /* 0x000fe200000006ff */
[C---:B------:R-:W-:Y:S01]  /*84c0*/  FMUL R15, R68.reuse, R15 ;  /* 0x0000000f440f7220 */ /* 0x040fe20000400000 */
[----:B------:R-:W-:Y:S01]  /*84d0*/  F2FP.BF16.F32.PACK_AB R95, R11, R10 ;  /* 0x0000000a0b5f723e */ /* 0x000fe200000010ff */
[----:B------:R-:W-:Y:S01]  /*84e0*/  FMUL R18, R68, R18 ;  /* 0x0000001244127220 */ /* 0x000fe20000400000 */
[----:B------:R-:W-:Y:S01]  /*84f0*/  F2FP.BF16.F32.PACK_AB R8, R9, R8 ;  /* 0x000000080908723e */ /* 0x000fe200000010ff */
[C---:B------:R-:W-:Y:S01]  /*8500*/  FFMA R15, R71.reuse, R0, R15 ;  /* 0x00000000470f7223 */ /* 0x040fe2000000000f */
[----:B------:R-:W-:Y:S01]  /*8510*/  SHF.L.U32 R0, R88, 0x10, RZ ;  /* 0x0000001058007819 */ /* 0x000fe200000006ff */
[----:B------:R-:W-:Y:S01]  /*8520*/  FMUL R19, R68, R19 ;  /* 0x0000001344137220 */ /* 0x000fe20000400000 */
[C---:B------:R-:W-:Y:S01]  /*8530*/  FFMA R12, R71.reuse, R3, R12 ;  /* 0x00000003470c7223 */ /* 0x040fe2000000000c */
[----:B------:R-:W-:Y:S01]  /*8540*/  LOP3.LUT R3, R88, 0xffff0000, RZ, 0xc0, !PT ;  /* 0xffff000058037812 */ /* 0x000fe200078ec0ff */
[C---:B------:R-:W-:Y:S01]  /*8550*/  FFMA R13, R71.reuse, R4, R13 ;  /* 0x00000004470d7223 */ /* 0x040fe2000000000d */
[----:B------:R-:W-:Y:S01]  /*8560*/  LOP3.LUT R4, R90, 0xffff0000, RZ, 0xc0, !PT ;  /* 0xffff00005a047812 */ /* 0x000fe200078ec0ff */
[----:B------:R-:W-:Y:S01]  /*8570*/  FFMA R18, R71, R5, R18 ;  /* 0x0000000547127223 */ /* 0x000fe20000000012 */
[----:B------:R-:W-:Y:S01]  /*8580*/  SHF.L.U32 R5, R91, 0x10, RZ ;  /* 0x000000105b057819 */ /* 0x000fe200000006ff */
[----:B------:R-:W-:Y:S01]  /*8590*/  FFMA R19, R71, R6, R19 ;  /* 0x0000000647137223 */ /* 0x000fe20000000013 */
[----:B------:R-:W-:Y:S01]  /*85a0*/  LOP3.LUT R6, R91, 0xffff0000, RZ, 0xc0, !PT ;  /* 0xffff00005b067812 */ /* 0x000fe200078ec0ff */
[----:B------:R-:W-:Y:S01]  /*85b0*/  FFMA R16, R71, R0, R16 ;  /* 0x0000000047107223 */ /* 0x000fe20000000010 */
[----:B------:R-:W-:Y:S01]  /*85c0*/  SHF.L.U32 R0, R89, 0x10, RZ ;  /* 0x0000001059007819 */ /* 0x000fe200000006ff */
[----:B------:R-:W-:Y:S01]  /*85d0*/  FMUL R22, R68, R22 ;  /* 0x0000001644167220 */ /* 0x000fe20000400000 */
[----:B------:R-:W-:Y:S01]  /*85e0*/  F2FP.BF16.F32.PACK_AB R9, R15, R14 ;  /* 0x0000000e0f09723e */ /* 0x000fe200000010ff */
[C---:B------:R-:W-:Y:S01]  /*85f0*/  FFMA R17, R71.reuse, R3, R17 ;  /* 0x0000000347117223 */ /* 0x040fe20000000011 */
[----:B------:R-:W-:Y:S01]  /*8600*/  SHF.L.U32 R3, R90, 0x10, RZ ;  /* 0x000000105a037819 */ /* 0x000fe200000006ff */
[----:B------:R-:W-:Y:S01]  /*8610*/  FFMA R22, R71, R0, R22 ;  /* 0x0000000047167223 */ /* 0x000fe20000000016 */
[----:B------:R-:W-:Y:S01]  /*8620*/  LOP3.LUT R0, R89, 0xffff0000, RZ, 0xc0, !PT ;  /* 0xffff000059007812 */ /* 0x000fe200078ec0ff */
[C---:B------:R-:W-:Y:S01]  /*8630*/  FMUL R23, R68.reuse, R23 ;  /* 0x0000001744177220 */ /* 0x040fe20000400000 */
[----:B------:R-:W-:Y:S01]  /*8640*/  F2FP.BF16.F32.PACK_AB R10, R13, R12 ;  /* 0x0000000c0d0a723e */ /* 0x000fe200000010ff */
[----:B------:R-:W-:Y:S01]  /*8650*/  FMUL R26, R68, R26 ;  /* 0x0000001a441a7220 */ /* 0x000fe20000400000 */
[----:B------:R-:W-:Y:S01]  /*8660*/  F2FP.BF16.F32.PACK_AB R11, R19, R18 ;  /* 0x00000012130b723e */ /* 0x000fe200000010ff */
[----:B------:R-:W-:Y:S01]  /*8670*/  FFMA R23, R71, R0, R23 ;  /* 0x0000000047177223 */ /* 0x000fe20000000017 */
[----:B------:R-:W-:Y:S01]  /*8680*/  SHF.L.U32 R0, R96, 0x10, RZ ;  /* 0x0000001060007819 */ /* 0x000fe200000006ff */
[----:B------:R-:W-:Y:S01]  /*8690*/  FMUL R27, R68, R27 ;  /* 0x0000001b441b7220 */ /* 0x000fe20000400000 */
[----:B------:R-:W-:Y:S01]  /*86a0*/  F2FP.BF16.F32.PACK_AB R16, R17, R16 ;  /* 0x000000101110723e */ /* 0x000fe200000010ff */
[C---:B------:R-:W-:Y:S01]  /*86b0*/  FFMA R20, R71.reuse, R3, R20 ;  /* 0x0000000347147223 */ /* 0x040fe20000000014 */
[----:B------:R-:W-:Y:S01]  /*86c0*/  LOP3.LUT R3, R96, 0xffff0000, RZ, 0xc0, !PT ;  /* 0xffff000060037812 */ /* 0x000fe200078ec0ff */
[----:B------:R-:W-:Y:S01]  /*86d0*/  FFMA R21, R71, R4, R21 ;  /* 0x0000000447157223 */ /* 0x000fe20000000015 */
[----:B------:R-:W-:Y:S01]  /*86e0*/  SHF.L.U32 R4, R97, 0x10, RZ ;  /* 0x0000001061047819 */ /* 0x000fe200000006ff */
[----:B------:R-:W-:Y:S01]  /*86f0*/  FFMA R26, R71, R5, R26 ;  /* 0x00000005471a7223 */ /* 0x000fe2000000001a */
[----:B------:R-:W-:Y:S01]  /*8700*/  F2FP.BF16.F32.PACK_AB R17, R23, R22 ;  /* 0x000000161711723e */ /* 0x000fe200000010ff */
[----:B------:R-:W-:Y:S01]  /*8710*/  FFMA R27, R71, R6, R27 ;  /* 0x00000006471b7223 */ /* 0x000fe2000000001b */
[----:B------:R-:W-:Y:S01]  /*8720*/  F2FP.BF16.F32.PACK_AB R18, R21, R20 ;  /* 0x000000141512723e */ /* 0x000fe200000010ff */
[----:B------:R-:W-:Y:S01]  /*8730*/  FFMA R24, R71, R0, R24 ;  /* 0x0000000047187223 */ /* 0x000fe20000000018 */
[----:B------:R-:W-:Y:S01]  /*8740*/  LOP3.LUT R0, R97, 0xffff0000, RZ, 0xc0, !PT ;  /* 0xffff000061007812 */ /* 0x000fe200078ec0ff */
[C---:B------:R-:W-:Y:S01]  /*8750*/  FMUL R30, R68.reuse, R30 ;  /* 0x0000001e441e7220 */ /* 0x040fe20000400000 */
[----:B------:R-:W-:Y:S01]  /*8760*/  F2FP.BF16.F32.PACK_AB R19, R27, R26 ;  /* 0x0000001a1b13723e */ /* 0x000fe200000010ff */
[----:B------:R-:W-:Y:S01]  /*8770*/  FMUL R31, R68, R31 ;  /* 0x0000001f441f7220 */ /* 0x000fe20000400000 */
[----:B------:R-:W-:Y:S01]  /*8780*/  SHF.L.U32 R5, R131, 0x10, RZ ;  /* 0x0000001083057819 */ /* 0x000fe200000006ff */
[C---:B------:R-:W-:Y:S01]  /*8790*/  FFMA R25, R71.reuse, R3, R25 ;  /* 0x0000000347197223 */ /* 0x040fe20000000019 */
[C---:B------:R-:W-:Y:S01]  /*87a0*/  SHF.L.U32 R3, R98.reuse, 0x10, RZ ;  /* 0x0000001062037819 */ /* 0x040fe200000006ff */
[----:B------:R-:W-:Y:S01]  /*87b0*/  FFMA R30, R71, R4, R30 ;  /* 0x00000004471e7223 */ /* 0x000fe2000000001e */
[----:B------:R-:W-:Y:S01]  /*87c0*/  SHF.L.U32 R4, R99, 0x10, RZ ;  /* 0x0000001063047819 */ /* 0x000fe200000006ff */
[C---:B------:R-:W-:Y:S01]  /*87d0*/  FFMA R31, R71.reuse, R0, R31 ;  /* 0x00000000471f7223 */ /* 0x040fe2000000001f */
[----:B------:R-:W-:Y:S01]  /*87e0*/  LOP3.LUT R0, R98, 0xffff0000, RZ, 0xc0, !PT ;  /* 0xffff000062007812 */ /* 0x000fe200078ec0ff */
[----:B------:R-:W-:Y:S01]  /*87f0*/  FFMA R28, R71, R3, R28 ;  /* 0x00000003471c7223 */ /* 0x000fe2000000001c */
[----:B------:R-:W-:Y:S01]  /*8800*/  LOP3.LUT R3, R99, 0xffff0000, RZ, 0xc0, !PT ;  /* 0xffff000063037812 */ /* 0x000fe200078ec0ff */
[----:B------:R-:W-:Y:S01]  /*8810*/  FMUL R34, R68, R34 ;  /* 0x0000002244227220 */ /* 0x000fe20000400000 */
[----:B------:R-:W-:Y:S01]  /*8820*/  F2FP.BF16.F32.PACK_AB R24, R25, R24 ;  /* 0x000000181918723e */ /* 0x000fe200000010ff */
[----:B------:R-:W-:Y:S01]  /*8830*/  FFMA R29, R71, R0, R29 ;  /* 0x00000000471d7223 */ /* 0x000fe2000000001d */
[----:B------:R-:W-:Y:S01]  /*8840*/  SHF.L.U32 R0, R104, 0x10, RZ ;  /* 0x0000001068007819 */ /* 0x000fe200000006ff */
[----:B------:R-:W-:Y:S01]  /*8850*/  FMUL R35, R68, R35 ;  /* 0x0000002344237220 */ /* 0x000fe20000400000 */
[----:B------:R-:W-:Y:S01]  /*8860*/  F2FP.BF16.F32.PACK_AB R25, R31, R30 ;  /* 0x0000001e1f19723e */ /* 0x000fe200000010ff */
[----:B------:R-:W-:Y:S01]  /*8870*/  FFMA R34, R71, R4, R34 ;  /* 0x0000000447227223 */ /* 0x000fe20000000022 */
[----:B------:R-:W-:Y:S01]  /*8880*/  SHF.L.U32 R4, R105, 0x10, RZ ;  /* 0x0000001069047819 */ /* 0x000fe200000006ff */
[C---:B------:R-:W-:Y:S01]  /*8890*/  FFMA R35, R71.reuse, R3, R35 ;  /* 0x0000000347237223 */ /* 0x040fe20000000023 */
[----:B------:R-:W-:Y:S01]  /*88a0*/  LOP3.LUT R3, R104, 0xffff0000, RZ, 0xc0, !PT ;  /* 0xffff000068037812 */ /* 0x000fe200078ec0ff */
[----:B------:R-:W-:Y:S01]  /*88b0*/  FFMA R32, R71, R0, R32 ;  /* 0x0000000047207223 */ /* 0x000fe20000000020 */
[----:B------:R-:W-:Y:S01]  /*88c0*/  LOP3.LUT R0, R105, 0xffff0000, RZ, 0xc0, !PT ;  /* 0xffff000069007812 */ /* 0x000fe200078ec0ff */
[C---:B------:R-:W-:Y:S01]  /*88d0*/  FMUL R38, R68.reuse, R38 ;  /* 0x0000002644267220 */ /* 0x040fe20000400000 */
[----:B------:R-:W-:Y:S01]  /*88e0*/  F2FP.BF16.F32.PACK_AB R26, R29, R28 ;  /* 0x0000001c1d1a723e */ /* 0x000fe200000010ff */
[----:B------:R-:W-:Y:S01]  /*88f0*/  FMUL R39, R68, R39 ;  /* 0x0000002744277220 */ /* 0x000fe20000400000 */
[----:B------:R-:W-:Y:S01]  /*8900*/  F2FP.BF16.F32.PACK_AB R27, R35, R34 ;  /* 0x00000022231b723e */ /* 0x000fe200000010ff */
[C---:B------:R-:W-:Y:S01]  /*8910*/  FFMA R33, R71.reuse, R3, R33 ;  /* 0x0000000347217223 */ /* 0x040fe20000000021 */
[C---:B------:R-:W-:Y:S01]  /*8920*/  SHF.L.U32 R3, R106.reuse, 0x10, RZ ;  /* 0x000000106a037819 */ /* 0x040fe200000006ff */
[C---:B------:R-:W-:Y:S01]  /*8930*/  FFMA R38, R71.reuse, R4, R38 ;  /* 0x0000000447267223 */ /* 0x040fe20000000026 */
[----:B------:R-:W-:Y:S01]  /*8940*/  LOP3.LUT R4, R106, 0xffff0000, RZ, 0xc0, !PT ;  /* 0xffff00006a047812 */ /* 0x000fe200078ec0ff */
[----:B------:R-:W-:Y:S01]  /*8950*/  FFMA R39, R71, R0, R39 ;  /* 0x0000000047277223 */ /* 0x000fe20000000027 */
[----:B------:R-:W-:Y:S01]  /*8960*/  SHF.L.U32 R0, R107, 0x10, RZ ;  /* 0x000000106b007819 */ /* 0x000fe200000006ff */
[----:B------:R-:W-:Y:S01]  /*8970*/  FMUL R42, R68, R42 ;  /* 0x0000002a442a7220 */ /* 0x000fe20000400000 */
[----:B------:R-:W-:Y:S01]  /*8980*/  F2FP.BF16.F32.PACK_AB R32, R33, R32 ;  /* 0x000000202120723e */ /* 0x000fe200000010ff */
[----:B------:R-:W-:Y:S01]  /*8990*/  FFMA R36, R71, R3, R36 ;  /* 0x0000000347247223 */ /* 0x000fe20000000024 */
[----:B------:R-:W-:Y:S01]  /*89a0*/  LOP3.LUT R3, R107, 0xffff0000, RZ, 0xc0, !PT ;  /* 0xffff00006b037812 */ /* 0x000fe200078ec0ff */
[----:B------:R1:W-:Y:S01]  /*89b0*/  STS.128 [R164+UR44+0x400], R92 ;  /* 0x0004005ca4007988 */ /* 0x0003e20008000c2c */
[----:B------:R-:W-:Y:S01]  /*89c0*/  F2FP.BF16.F32.PACK_AB R33, R39, R38 ;  /* 0x000000262721723e */ /* 0x000fe200000010ff */
[----:B------:R-:W-:Y:S01]  /*89d0*/  FFMA R37, R71, R4, R37 ;  /* 0x0000000447257223 */ /* 0x000fe20000000025 */
[----:B------:R-:W-:Y:S01]  /*89e0*/  SHF.L.U32 R4, R113, 0x10, RZ ;  /* 0x0000001071047819 */ /* 0x000fe200000006ff */
[----:B------:R-:W-:Y:S01]  /*89f0*/  FFMA R42, R71, R0, R42 ;  /* 0x00000000472a7223 */ /* 0x000fe2000000002a */
[----:B------:R-:W-:Y:S01]  /*8a00*/  SHF.L.U32 R0, R112, 0x10, RZ ;  /* 0x0000001070007819 */ /* 0x000fe200000006ff */
[----:B------:R-:W-:Y:S01]  /*8a10*/  FMUL R43, R68, R43 ;  /* 0x0000002b442b7220 */ /* 0x000fe20000400000 */
[----:B------:R-:W-:Y:S01]  /*8a20*/  F2FP.BF16.F32.PACK_AB R34, R37, R36 ;  /* 0x000000242522723e */ /* 0x000fe200000010ff */
[----:B------:R1:W-:Y:S01]  /*8a30*/  STS.128 [R163+0x400], R8 ;  /* 0x00040008a3007388 */ /* 0x0003e20000000c00 */
[----:B------:R-:W-:Y:S01]  /*8a40*/  LOP3.LUT R6, R131, 0xffff0000, RZ, 0xc0, !PT ;  /* 0xffff000083067812 */ /* 0x000fe200078ec0ff */
[C---:B------:R-:W-:Y:S01]  /*8a50*/  FFMA R43, R71.reuse, R3, R43 ;  /* 0x00000003472b7223 */ /* 0x040fe2000000002b */
[----:B------:R-:W-:Y:S01]  /*8a60*/  LOP3.LUT R3, R112, 0xffff0000, RZ, 0xc0, !PT ;  /* 0xffff000070037812 */ /* 0x000fe200078ec0ff */
[----:B------:R-:W-:Y:S01]  /*8a70*/  FFMA R40, R71, R0, R40 ;  /* 0x0000000047287223 */ /* 0x000fe20000000028 */
[----:B------:R-:W-:Y:S01]  /*8a80*/  LOP3.LUT R0, R113, 0xffff0000, RZ, 0xc0, !PT ;  /* 0xffff000071007812 */ /* 0x000fe200078ec0ff */
[C---:B------:R-:W-:Y:S01]  /*8a90*/  FMUL R46, R68.reuse, R46 ;  /* 0x0000002e442e7220 */ /* 0x040fe20000400000 */
[----:B------:R-:W-:Y:S01]  /*8aa0*/  F2FP.BF16.F32.PACK_AB R35, R43, R42 ;  /* 0x0000002a2b23723e */ /* 0x000fe200000010ff */
[----:B------:R1:W-:Y:S01]  /*8ab0*/  STS.128 [R162+0x400], R16 ;  /* 0x00040010a2007388 */ /* 0x0003e20000000c00 */
[----:B------:R-:W-:Y:S01]  /*8ac0*/  FMUL R47, R68, R47 ;  /* 0x0000002f442f7220 */ /* 0x000fe20000400000 */
[C---:B------:R-:W-:Y:S01]  /*8ad0*/  FFMA R41, R71.reuse, R3, R41 ;  /* 0x0000000347297223 */ /* 0x040fe20000000029 */
[C---:B------:R-:W-:Y:S01]  /*8ae0*/  SHF.L.U32 R3, R114.reuse, 0x10, RZ ;  /* 0x0000001072037819 */ /* 0x040fe200000006ff */
[----:B------:R-:W-:Y:S01]  /*8af0*/  FFMA R46, R71, R4, R46 ;  /* 0x00000004472e7223 */ /* 0x000fe2000000002e */
[----:B------:R-:W-:Y:S01]  /*8b00*/  SHF.L.U32 R4, R115, 0x10, RZ ;  /* 0x0000001073047819 */ /* 0x000fe200000006ff */
[C---:B------:R-:W-:Y:S01]  /*8b10*/  FFMA R47, R71.reuse, R0, R47 ;  /* 0x00000000472f7223 */ /* 0x040fe2000000002f */
[----:B------:R-:W-:Y:S01]  /*8b20*/  LOP3.LUT R0, R114, 0xffff0000, RZ, 0xc0, !PT ;  /* 0xffff000072007812 */ /* 0x000fe200078ec0ff */
[----:B------:R-:W-:Y:S01]  /*8b30*/  FFMA R44, R71, R3, R44 ;  /* 0x00000003472c7223 */ /* 0x000fe2000000002c */
[----:B------:R-:W-:Y:S01]  /*8b40*/  SHF.L.U32 R3, R120, 0x10, RZ ;  /* 0x0000001078037819 */ /* 0x000fe200000006ff */
[----:B------:R1:W-:Y:S01]  /*8b50*/  STS.128 [R161+0x400], R24 ;  /* 0x00040018a1007388 */ /* 0x0003e20000000c00 */
[----:B------:R-:W-:Y:S01]  /*8b60*/  F2FP.BF16.F32.PACK_AB R40, R41, R40 ;  /* 0x000000282928723e */ /* 0x000fe200000010ff */
[----:B------:R-:W-:Y:S01]  /*8b70*/  FFMA R45, R71, R0, R45 ;  /* 0x00000000472d7223 */ /* 0x000fe2000000002d */
[----:B------:R-:W-:Y:S01]  /*8b80*/  LOP3.LUT R0, R115, 0xffff0000, RZ, 0xc0, !PT ;  /* 0xffff000073007812 */ /* 0x000fe200078ec0ff */
[C---:B------:R-:W-:Y:S01]  /*8b90*/  FMUL R50, R68.reuse, R50 ;  /* 0x0000003244327220 */ /* 0x040fe20000400000 */
[----:B------:R-:W-:Y:S01]  /*8ba0*/  F2FP.BF16.F32.PACK_AB R41, R47, R46 ;  /* 0x0000002e2f29723e */ /* 0x000fe200000010ff */
[----:B------:R-:W-:Y:S01]  /*8bb0*/  FMUL R51, R68, R51 ;  /* 0x0000003344337220 */ /* 0x000fe20000400000 */
[----:B------:R-:W-:Y:S01]  /*8bc0*/  F2FP.BF16.F32.PACK_AB R42, R45, R44 ;  /* 0x0000002c2d2a723e */ /* 0x000fe200000010ff */
[----:B------:R1:W-:Y:S01]  /*8bd0*/  STS.128 [R149+0x400], R32 ;  /* 0x0004002095007388 */ /* 0x0003e20000000c00 */
[C---:B------:R-:W-:Y:S01]  /*8be0*/  FFMA R50, R71.reuse, R4, R50 ;  /* 0x0000000447327223 */ /* 0x040fe20000000032 */
[----:B------:R-:W-:Y:S01]  /*8bf0*/  LOP3.LUT R4, R120, 0xffff0000, RZ, 0xc0, !PT ;  /* 0xffff000078047812 */ /* 0x000fe200078ec0ff */
[----:B------:R-:W-:Y:S01]  /*8c00*/  FFMA R51, R71, R0, R51 ;  /* 0x0000000047337223 */ /* 0x000fe20000000033 */
[----:B------:R-:W-:Y:S01]  /*8c10*/  SHF.L.U32 R0, R121, 0x10, RZ ;  /* 0x0000001079007819 */ /* 0x000fe200000006ff */
[C---:B------:R-:W-:Y:S01]  /*8c20*/  FMUL R54, R68.reuse, R54 ;  /* 0x0000003644367220 */ /* 0x040fe20000400000 */
[----:B------:R-:W-:Y:S01]  /*8c30*/  FFMA R48, R71, R3, R48 ;  /* 0x0000000347307223 */ /* 0x000fe20000000030 */
[----:B------:R-:W-:Y:S01]  /*8c40*/  LOP3.LUT R3, R121, 0xffff0000, RZ, 0xc0, !PT ;  /* 0xffff000079037812 */ /* 0x000fe200078ec0ff */
[----:B------:R-:W-:Y:S01]  /*8c50*/  FFMA R49, R71, R4, R49 ;  /* 0x0000000447317223 */ /* 0x000fe20000000031 */
[----:B------:R-:W-:Y:S01]  /*8c60*/  SHF.L.U32 R4, R123, 0x10, RZ ;  /* 0x000000107b047819 */ /* 0x000fe200000006ff */
[C---:B------:R-:W-:Y:S01]  /*8c70*/  FFMA R54, R71.reuse, R0, R54 ;  /* 0x0000000047367223 */ /* 0x040fe20000000036 */
[----:B------:R-:W-:Y:S01]  /*8c80*/  FMUL R55, R68, R55 ;  /* 0x0000003744377220 */ /* 0x000fe20000400000 */
[----:B------:R-:W-:Y:S01]  /*8c90*/  SHF.L.U32 R0, R122, 0x10, RZ ;  /* 0x000000107a007819 */ /* 0x000fe200000006ff */
[C---:B------:R-:W-:Y:S01]  /*8ca0*/  FMUL R58, R68.reuse, R58 ;  /* 0x0000003a443a7220 */ /* 0x040fe20000400000 */
[----:B------:R-:W-:Y:S01]  /*8cb0*/  FMUL R59, R68, R59 ;  /* 0x0000003b443b7220 */ /* 0x000fe20000400000 */
[C---:B------:R-:W-:Y:S01]  /*8cc0*/  FFMA R55, R71.reuse, R3, R55 ;  /* 0x0000000347377223 */ /* 0x040fe20000000037 */
[----:B------:R-:W-:Y:S01]  /*8cd0*/  LOP3.LUT R3, R122, 0xffff0000, RZ, 0xc0, !PT ;  /* 0xffff00007a037812 */ /* 0x000fe200078ec0ff */
[----:B------:R-:W-:Y:S01]  /*8ce0*/  FFMA R52, R71, R0, R52 ;  /* 0x0000000047347223 */ /* 0x000fe20000000034 */
[----:B------:R-:W-:Y:S01]  /*8cf0*/  LOP3.LUT R0, R123, 0xffff0000, RZ, 0xc0, !PT ;  /* 0xffff00007b007812 */ /* 0x000fe200078ec0ff */
[----:B------:R-:W-:Y:S01]  /*8d00*/  FMUL R62, R68, R62 ;  /* 0x0000003e443e7220 */ /* 0x000fe20000400000 */
[----:B------:R-:W-:Y:S01]  /*8d10*/  F2FP.BF16.F32.PACK_AB R43, R51, R50 ;  /* 0x00000032332b723e */ /* 0x000fe200000010ff */
[C---:B------:R-:W-:Y:S01]  /*8d20*/  FFMA R53, R71.reuse, R3, R53 ;  /* 0x0000000347357223 */ /* 0x040fe20000000035 */
[C---:B------:R-:W-:Y:S01]  /*8d30*/  FFMA R58, R71.reuse, R4, R58 ;  /* 0x00000004473a7223 */ /* 0x040fe2000000003a */
[----:B------:R-:W-:Y:S01]  /*8d40*/  FFMA R59, R71, R0, R59 ;  /* 0x00000000473b7223 */ /* 0x000fe2000000003b */
[C---:B------:R-:W-:Y:S01]  /*8d50*/  SHF.L.U32 R3, R128.reuse, 0x10, RZ ;  /* 0x0000001080037819 */ /* 0x040fe200000006ff */
[----:B------:R1:W-:Y:S01]  /*8d60*/  STS.128 [R160+0x400], R40 ;  /* 0x00040028a0007388 */ /* 0x0003e20000000c00 */
[----:B------:R-:W-:Y:S01]  /*8d70*/  LOP3.LUT R0, R128, 0xffff0000, RZ, 0xc0, !PT ;  /* 0xffff000080007812 */ /* 0x000fe200078ec0ff */
[----:B------:R-:W-:Y:S01]  /*8d80*/  FMUL R63, R68, R63 ;  /* 0x0000003f443f7220 */ /* 0x000fe20000400000 */
[----:B------:R-:W-:Y:S01]  /*8d90*/  SHF.L.U32 R4, R129, 0x10, RZ ;  /* 0x0000001081047819 */ /* 0x000fe200000006ff */
[C---:B------:R-:W-:Y:S01]  /*8da0*/  FFMA R56, R71.reuse, R3, R56 ;  /* 0x0000000347387223 */ /* 0x040fe20000000038 */
[C---:B------:R-:W-:Y:S01]  /*8db0*/  SHF.L.U32 R3, R130.reuse, 0x10, RZ ;  /* 0x0000001082037819 */ /* 0x040fe200000006ff */
[----:B------:R-:W-:Y:S01]  /*8dc0*/  FFMA R57, R71, R0, R57 ;  /* 0x0000000047397223 */ /* 0x000fe20000000039 */
[----:B------:R-:W-:Y:S01]  /*8dd0*/  LOP3.LUT R0, R129, 0xffff0000, RZ, 0xc0, !PT ;  /* 0xffff000081007812 */ /* 0x000fe200078ec0ff */
[----:B------:R-:W-:Y:S01]  /*8de0*/  FFMA R62, R71, R4, R62 ;  /* 0x00000004473e7223 */ /* 0x000fe2000000003e */
[----:B------:R-:W-:Y:S01]  /*8df0*/  LOP3.LUT R4, R130, 0xffff0000, RZ, 0xc0, !PT ;  /* 0xffff000082047812 */ /* 0x000fe200078ec0ff */
[C---:B------:R-:W-:Y:S01]  /*8e00*/  FMUL R66, R68.reuse, R66 ;  /* 0x0000004244427220 */ /* 0x040fe20000400000 */
[----:B------:R-:W-:Y:S01]  /*8e10*/  F2FP.BF16.F32.PACK_AB R48, R49, R48 ;  /* 0x000000303130723e */ /* 0x000fe200000010ff */
[----:B------:R-:W-:Y:S01]  /*8e20*/  FFMA R63, R71, R0, R63 ;  /* 0x00000000473f7223 */ /* 0x000fe2000000003f */
[----:B------:R-:W-:Y:S01]  /*8e30*/  FMUL R67, R68, R67 ;  /* 0x0000004344437220 */ /* 0x000fe20000400000 */
[----:B------:R-:W-:Y:S01]  /*8e40*/  F2FP.BF16.F32.PACK_AB R49, R55, R54 ;  /* 0x000000363731723e */ /* 0x000fe200000010ff */
[----:B------:R-:W-:Y:S01]  /*8e50*/  FFMA R60, R71, R3, R60 ;  /* 0x00000003473c7223 */ /* 0x000fe2000000003c */
[----:B------:R-:W-:Y:S01]  /*8e60*/  F2FP.BF16.F32.PACK_AB R50, R53, R52 ;  /* 0x000000343532723e */ /* 0x000fe200000010ff */
[----:B------:R-:W-:Y:S01]  /*8e70*/  FFMA R61, R71, R4, R61 ;  /* 0x00000004473d7223 */ /* 0x000fe2000000003d */
[----:B------:R-:W-:Y:S01]  /*8e80*/  F2FP.BF16.F32.PACK_AB R51, R59, R58 ;  /* 0x0000003a3b33723e */ /* 0x000fe200000010ff */
[C---:B------:R-:W-:Y:S01]  /*8e90*/  FFMA R66, R71.reuse, R5, R66 ;  /* 0x0000000547427223 */ /* 0x040fe20000000042 */
[----:B------:R-:W-:Y:S01]  /*8ea0*/  FFMA R67, R71, R6, R67 ;  /* 0x0000000647437223 */ /* 0x000fe20000000043 */
[----:B------:R-:W-:Y:S02]  /*8eb0*/  F2FP.BF16.F32.PACK_AB R56, R57, R56 ;  /* 0x000000383938723e */ /* 0x000fe400000010ff */
[----:B------:R1:W-:Y:S01]  /*8ec0*/  STS.128 [R159+0x400], R48 ;  /* 0x000400309f007388 */ /* 0x0003e20000000c00 */
[----:B------:R-:W-:Y:S02]  /*8ed0*/  F2FP.BF16.F32.PACK_AB R57, R63, R62 ;  /* 0x0000003e3f39723e */ /* 0x000fe400000010ff */
[----:B------:R-:W-:Y:S02]  /*8ee0*/  F2FP.BF16.F32.PACK_AB R58, R61, R60 ;  /* 0x0000003c3d3a723e */ /* 0x000fe400000010ff */
[----:B------:R-:W-:Y:S05]  /*8ef0*/  F2FP.BF16.F32.PACK_AB R59, R67, R66 ;  /* 0x00000042433b723e */ /* 0x000fea00000010ff */
[----:B------:R1:W-:Y:S01]  /*8f00*/  STS.128 [R158+0x400], R56 ;  /* 0x000400389e007388 */ /* 0x0003e20000000c00 */
[----:B------:R-:W-:Y:S01]  /*8f10*/  @!PT LDS RZ, [RZ] ;  /* 0x00000000fffff984 */ /* 0x000fe20000000800 */
[----:B------:R-:W-:Y:S01]  /*8f20*/  @!PT LDS RZ, [RZ] ;  /* 0x00000000fffff984 */ /* 0x000fe20000000800 */
[----:B------:R-:W-:Y:S01]  /*8f30*/  @!PT LDS RZ, [RZ] ;  /* 0x00000000fffff984 */ /* 0x000fe20000000800 */
[----:B------:R-:W-:Y:S01]  /*8f40*/  @!PT LDS RZ, [RZ] ;  /* 0x00000000fffff984 */ /* 0x000fe20000000800 */
[----:B------:R3:W-:Y:S07]  /*8f50*/  MEMBAR.ALL.CTA ;  /* 0x0000000000007992 */ /* 0x0007ee0000008000 */
[----:B---3--:R-:W3:Y:S02]  /*8f60*/  FENCE.VIEW.ASYNC.S ;  /* 0x00000000000073c6 */ /* 0x008ee40000000000 */
[----:B---3--:R-:W-:Y:S06]  /*8f70*/  BAR.SYNC.DEFER_BLOCKING 0x1, 0x80 ;  /* 0x0042000000007b1d */ /* 0x008fec0000010000 */
[----:B------:R-:W-:Y:S05]  /*8f80*/  @P0 BRA `(.L_x_116) ;  /* 0x0000000000300947 */ /* 0x000fea0003800000 */
[----:B------:R-:W3:Y:S01]  /*8f90*/  LDCU.64 UR6, c[0x0][0x348] ;  /* 0x00006900ff0677ac */ /* 0x000ee20008000a00 */
[----:B------:R-:W-:Y:S01]  /*8fa0*/  R2UR UR5, R70 ;  /* 0x00000000460572ca */ /* 0x000fe200000e0000 */
[----:B------:R-:W-:Y:S01]  /*8fb0*/  UIADD3 UR4, UPT, UPT, UR44, 0x400, URZ ;  /* 0x000004002c047890 */ /* 0x000fe2000fffe0ff */
[----:B------:R-:W-:Y:S05]  /*8fc0*/  UMOV UR51, UR52 ;  /* 0x0000003400337c82 */ /* 0x000fea0008000000 */
[----:B------:R-:W-:Y:S06]  /*8fd0*/  IMAD.U32 R146, RZ, RZ, UR4 ;  /* 0x00000004ff927e24 */ /* 0x000fec000f8e00ff */
[----:B------:R-:W-:Y:S01]  /*8fe0*/  UIADD3 UR49, UPT, UPT, UR53, UR5, URZ ;  /* 0x0000000535317290 */ /* 0x000fe2000fffe0ff */
[----:B------:R-:W-:Y:S01]  /*8ff0*/  R2UR UR48, R146 ;  /* 0x00000000923072ca */ /* 0x000fe200000e0000 */
[----:B---3--:R-:W-:Y:S04]  /*9000*/  UIADD3 UR4, UP0, UPT, UR6, 0xa80, URZ ;  /* 0x00000a8006047890 */ /* 0x008fe8000ff1e0ff */
[----:B------:R-:W-:Y:S09]  /*9010*/  UIADD3.X UR5, UPT, UPT, URZ, UR7, URZ, UP0, !UPT ;  /* 0x00000007ff057290 */ /* 0x000ff200087fe4ff */
[----:B------:R3:W-:Y:S01]  /*9020*/  UTMASTG.3D [UR48], [UR4] ;  /* 0x00000030040073b5 */ /* 0x0007e20008010000 */
[----:B------:R0:W-:Y:S01]  /*9030*/  UTMACMDFLUSH ;  /* 0x00000000000079b7 */ /* 0x0001e20000000000 */
[----:B---3--:R-:W-:Y:S04]  /*9040*/  DEPBAR.LE SB0, 0x1 ;  /* 0x000080400000791a */ /* 0x008fe80000000000 */
.L_x_116:
[----:B------:R-:W-:Y:S05]  /*9050*/  BSYNC.RECONVERGENT B0 ;  /* 0x0000000000007941 */ /* 0x000fea0003800200 */
.L_x_115:
[----:B------:R-:W-:Y:S01]  /*9060*/  BAR.SYNC.DEFER_BLOCKING 0x1, 0x80 ;  /* 0x0042000000007b1d */ /* 0x000fe20000010000 */
[----:B------:R-:W-:Y:S01]  /*9070*/  ISETP.NE.AND P1, PT, R157, RZ, PT ;  /* 0x000000ff9d00720c */ /* 0x000fe20003f25270 */
[----:B------:R-:W-:Y:S01]  /*9080*/  UISETP.NE.AND UP0, UPT, UR54, URZ, UPT ;  /* 0x000000ff3600728c */ /* 0x000fe2000bf05270 */
[----:B------:R-:W-:Y:S11]  /*9090*/  LEA R3, R74, UR44, 0x3 ;  /* 0x0000002c4a037c11 */ /* 0x000ff6000f8e18ff */
[----:B------:R-:W-:Y:S01]  /*90a0*/  @P1 SHF.L.U32 R5, R151, 0x1f, RZ ;  /* 0x0000001f97051819 */ /* 0x000fe200000006ff */
[----:B------:R-:W-:Y:S06]  /*90b0*/  BRA.U !UP0, `(.L_x_117) ;  /* 0x0000000108247547 */ /* 0x000fec000b800000 */
[----:B------:R-:W3:Y:S01]  /*90c0*/  S2R R0, SR_CgaCtaId ;  /* 0x0000000000007919 */ /* 0x000ee20000008800 */
[----:B------:R-:W-:Y:S01]  /*90d0*/  IMAD.U32 R4, RZ, RZ, UR47 ;  /* 0x0000002fff047e24 */ /* 0x000fe2000f8e00ff */
[----:B------:R-:W-:Y:S04]  /*90e0*/  UIADD3 UR4, UPT, UPT, UR47, 0x1, URZ ;  /* 0x000000012f047890 */ /* 0x000fe8000fffe0ff */
[----:B------:R-:W-:Y:S01]  /*90f0*/  @P1 LEA R4, R4, UR44, 0x3 ;  /* 0x0000002c04041c11 */ /* 0x000fe2000f8e18ff */
[----:B------:R-:W-:Y:S04]  /*9100*/  UISETP.NE.AND UP0, UPT, UR4, 0x4, UPT ;  /* 0x000000040400788c */ /* 0x000fe8000bf05270 */
[----:B------:R-:W-:Y:S01]  /*9110*/  @P1 VIADD R4, R4, 0x40 ;  /* 0x0000004004041836 */ /* 0x000fe20000000000 */
[----:B------:R-:W-:Y:S04]  /*9120*/  USEL UR47, UR4, URZ, UP0 ;  /* 0x000000ff042f7287 */ /* 0x000fe80008000000 */
[----:B---3--:R-:W-:Y:S04]  /*9130*/  @P1 PRMT R0, R0, 0x654, R4 ;  /* 0x0000065400001816 */ /* 0x008fe80000000004 */
[----:B------:R3:W-:Y:S04]  /*9140*/  @P1 SYNCS.ARRIVE.TRANS64.RED.A1T0 RZ, [R0+URZ], RZ ;  /* 0x000000ff00ff19a7 */ /* 0x0007e800081004ff */
.L_x_117:
[----:B------:R-:W4:Y:S01]  /*9150*/  @P1 SYNCS.PHASECHK.TRANS64.TRYWAIT P0, [R3+URZ+0x20], R5 ;  /* 0x00002005030015a7 */ /* 0x000f2200080011ff */
[----:B------:R-:W-:Y:S01]  /*9160*/  UISETP.NE.AND UP0, UPT, UR38, URZ, UPT ;  /* 0x000000ff2600728c */ /* 0x000fe2000bf05270 */
[----:B------:R-:W-:Y:S01]  /*9170*/  BSSY B1, `(.L_x_118) ;  /* 0x0000021000017945 */ /* 0x000fe20003800000 */
[----:B------:R-:W-:Y:S02]  /*9180*/  UMOV UR4, 0x80 ;  /* 0x0000008000047882 */ /* 0x000fe40000000000 */
[----:B------:R-:W-:Y:S01]  /*9190*/  USEL UR39, UR4, 0x40, !UP0 ;  /* 0x0000004004277887 */ /* 0x000fe2000c000000 */
[----:B----4-:R-:W-:Y:S01]  /*91a0*/  @P1 SEL R86, RZ, 0x1, !P0 ;  /* 0x00000001ff561807 */ /* 0x010fe20004000000 */
[----:B------:R-:W-:Y:S10]  /*91b0*/  @!P1 BRA `(.L_x_119) ;  /* 0x0000000000709947 */ /* 0x000ff40003800000 */
[----:B------:R-:W-:Y:S01]  /*91c0*/  ISETP.NE.AND P1, PT, R87, RZ, PT ;  /* 0x000000ff5700720c */ /* 0x000fe20003f25270 */
[----:B------:R-:W-:Y:S01]  /*91d0*/  BSSY B0, `(.L_x_120) ;  /* 0x000000b000007945 */ /* 0x000fe20003800000 */
[----:B------:R-:W-:Y:S11]  /*91e0*/  ISETP.NE.AND P0, PT, R86, RZ, PT ;  /* 0x000000ff5600720c */ /* 0x000ff60003f05270 */
[----:B------:R-:W-:Y:S05]  /*91f0*/  @P1 IMAD R7, R74, 0x4000, R164 ;  /* 0x000040004a071824 */ /* 0x000fea00078e02a4 */
[----:B------:R-:W-:Y:S04]  /*9200*/  @P1 IADD3 R6, PT, PT, R7, UR44, RZ ;  /* 0x0000002c07061c10 */ /* 0x000fe8000fffe0ff */
[----:B------:R-:W-:Y:S01]  /*9210*/  @P1 IADD3 R5, PT, PT, R84, R6, RZ ;  /* 0x0000000654051210 */ /* 0x000fe20007ffe0ff */
[--C-:B------:R-:W-:Y:S02]  /*9220*/  @P1 IMAD.IADD R4, R75, 0x1, R6.reuse ;  /* 0x000000014b041824 */ /* 0x100fe400078e0206 */
[----:B------:R-:W-:Y:S01]  /*9230*/  @P1 IMAD.IADD R6, R85, 0x1, R6 ;  /* 0x0000000155061824 */ /* 0x000fe200078e0206 */
[----:B------:R-:W-:Y:S06]  /*9240*/  @P0 BRA `(.L_x_121) ;  /* 0x00000000000c0947 */ /* 0x000fec0003800000 */
[----:B---3--:R-:W-:Y:S04]  /*9250*/  SHF.L.U32 R0, R151, 0x1f, RZ ;  /* 0x0000001f97007819 */ /* 0x008fe800000006ff */
[----:B------:R-:W3:Y:S02]  /*9260*/  SYNCS.PHASECHK.TRANS64.TRYWAIT P0, [R3+URZ+0x20], R0 ;  /* 0x00002000030075a7 */ /* 0x000ee400080011ff */
[----:B---3--:R-:W-:Y:S05]  /*9270*/  @!P0 BRA `(.L_x_122) ;  /* 0x00000048005c8947 */ /* 0x008fea0003800000 */
.L_x_121:
[----:B------:R-:W-:Y:S05]  /*9280*/  BSYNC B0 ;  /* 0x0000000000007941 */ /* 0x000fea0003800000 */
.L_x_120:
[----:B------:R-:W-:Y:S01]  /*9290*/  ISETP.NE.AND P0, PT, R87, RZ, PT ;  /* 0x000000ff5700720c */ /* 0x000fe20003f05270 */
[----:B------:R-:W-:Y:S11]  /*92a0*/  VIADD R74, R74, 0x1 ;  /* 0x000000014a4a7836 */ /* 0x000ff60000000000 */
[----:B------:R-:W-:Y:S01]  /*92b0*/  @!UPT UIADD3 URZ, UPT, UPT, URZ, URZ, URZ ;  /* 0x000000fffffff290 */ /* 0x000fe2000fffe0ff */
[----:B------:R4:W1:Y:S01]  /*92c0*/  @P0 LDS.128 R80, [R6+0x400] ;  /* 0x0004000006500984 */ /* 0x0008620000000c00 */
[--C-:B---3--:R-:W-:Y:S01]  /*92d0*/  @P0 IMAD.IADD R0, R84, 0x1, R4.reuse ;  /* 0x0000000154000824 */ /* 0x108fe200078e0204 */
[C---:B------:R-:W-:Y:S02]  /*92e0*/  @P0 IADD3 R3, PT, PT, R85.reuse, R5, RZ ;  /* 0x0000000555030210 */ /* 0x040fe40007ffe0ff */
[----:B------:R3:W1:Y:S04]  /*92f0*/  @P0 LDS.128 R88, [R5+0x400] ;  /* 0x0004000005580984 */ /* 0x0006680000000c00 */
[----:B------:R1:W1:Y:S04]  /*9300*/  @P0 LDS.128 R76, [R7+UR44+0x400] ;  /* 0x0004002c074c0984 */ /* 0x0002680008000c00 */
[----:B------:R1:W1:Y:S04]  /*9310*/  @P0 LDS.128 R96, [R3+0x400] ;  /* 0x0004000003600984 */ /* 0x0002680000000c00 */
[----:B------:R1:W1:Y:S04]  /*9320*/  @P0 LDS.128 R104, [R4+0x400] ;  /* 0x0004000004680984 */ /* 0x0002680000000c00 */
[----:B------:R1:W1:Y:S01]  /*9330*/  @P0 LDS.128 R120, [R0+0x400] ;  /* 0x0004000000780984 */ /* 0x0002620000000c00 */
[C---:B----4-:R-:W-:Y:S01]  /*9340*/  @P0 IMAD.IADD R6, R85.reuse, 0x1, R4 ;  /* 0x0000000155060824 */ /* 0x050fe200078e0204 */
[----:B---3--:R-:W-:Y:S04]  /*9350*/  @P0 IADD3 R5, PT, PT, R85, R0, RZ ;  /* 0x0000000055050210 */ /* 0x008fe80007ffe0ff */
[----:B------:R4:W3:Y:S04]  /*9360*/  @P0 LDS.128 R112, [R6+0x400] ;  /* 0x0004000006700984 */ /* 0x0008e80000000c00 */
[----:B------:R4:W1:Y:S02]  /*9370*/  @P0 LDS.128 R128, [R5+0x400] ;  /* 0x0004000005800984 */ /* 0x0008640000000c00 */
.L_x_119:
[----:B------:R-:W-:Y:S05]  /*9380*/  BSYNC B1 ;  /* 0x0000000000017941 */ /* 0x000fea0003800000 */
.L_x_118:
[----:B-1----:R-:W-:Y:S05]  /*9390*/  VIADD R16, R69, UR39 ;  /* 0x0000002745107c36 */ /* 0x002fea0008000000 */
[----:B---3--:R-:W-:Y:S04]  /*93a0*/  SHF.R.U32.HI R0, RZ, 0x15, R16 ;  /* 0x00000015ff007819 */ /* 0x008fe80000011610 */
[----:B------:R-:W-:Y:S11]  /*93b0*/  LOP3.LUT P0, RZ, R0, 0x3, R143, 0x48, !PT ;  /* 0x0000000300ff7812 */ /* 0x000ff6000780488f */
[----:B------:R-:W-:Y:S02]  /*93c0*/  @!UPT UIADD3 URZ, UPT, UPT, URZ, URZ, URZ ;  /* 0x000000fffffff290 */ /* 0x000fe4000fffe0ff */
[----:B------:R-:W-:Y:S05]  /*93d0*/  @!P0 BRA `(.L_x_123) ;  /* 0x0000000000408947 */ /* 0x000fea0003800000 */
[----:B------:R-:W4:Y:S01]  /*93e0*/  LDCU.64 UR8, c[0x4][0x70] ;  /* 0x01000e00ff0877ac */ /* 0x000f220008000a00 */
[----:B------:R-:W-:Y:S01]  /*93f0*/  MOV R15, 0x0 ;  /* 0x00000000000f7802 */ /* 0x000fe20000000f00 */
[----:B------:R-:W-:Y:S02]  /*9400*/  HFMA2 R12, -RZ, RZ, 0, 5.9604644775390625e-08 ;  /* 0x00000001ff0c7431 */ /* 0x000fe400000001ff */
[----:B------:R-:W-:Y:S02]  /*9410*/  IMAD.MOV.U32 R8, RZ, RZ, 0x192 ;  /* 0x00000192ff087424 */ /* 0x000fe400078e00ff */
[----:B------:R-:W-:Y:S01]  /*9420*/  IMAD.MOV.U32 R13, RZ, RZ, RZ ;  /* 0x000000ffff0d7224 */ /* 0x000fe200078e00ff */
[----:B------:R-:W1:Y:S01]  /*9430*/  LDCU.64 UR6, c[0x4][0x78] ;  /* 0x01000f00ff0677ac */ /* 0x000e620008000a00 */
[----:B------:R-:W3:Y:S01]  /*9440*/  LDC.64 R14, c[0x4][R15] ;  /* 0x010000000f0e7b82 */ /* 0x000ee20000000a00 */
[----:B------:R-:W5:Y:S01]  /*9450*/  LDCU.64 UR4, c[0x4][0x10] ;  /* 0x01000200ff0477ac */ /* 0x000f620008000a00 */
[----:B----4-:R-:W-:Y:S01]  /*9460*/  MOV R5, UR9 ;  /* 0x0000000900057c02 */ /* 0x010fe20008000f00 */
[----:B------:R-:W-:Y:S01]  /*9470*/  IMAD.U32 R4, RZ, RZ, UR8 ;  /* 0x00000008ff047e24 */ /* 0x000fe2000f8e00ff */
[----:B-1----:R-:W-:Y:S01]  /*9480*/  MOV R7, UR7 ;  /* 0x0000000700077c02 */ /* 0x002fe20008000f00 */
[----:B------:R-:W-:Y:S01]  /*9490*/  IMAD.U32 R6, RZ, RZ, UR6 ;  /* 0x00000006ff067e24 */ /* 0x000fe2000f8e00ff */
[----:B-----5:R-:W-:Y:S01]  /*94a0*/  MOV R11, UR5 ;  /* 0x00000005000b7c02 */ /* 0x020fe20008000f00 */
[----:B------:R-:W-:Y:S02]  /*94b0*/  IMAD.U32 R10, RZ, RZ, UR4 ;  /* 0x00000004ff0a7e24 */ /* 0x000fe4000f8e00ff */
[----:B------:R-:W-:Y:S07]  /*94c0*/  LEPC R20, `(.L_x_123) ;  /* 0x000000001014794e */ /* 0x000fee0000000000 */
[----:B--23--:R-:W-:Y:S05]  /*94d0*/  CALL.ABS.NOINC R14 ;  /* 0x000000000e007343 */ /* 0x00cfea0003c00000 */
.L_x_123:
[----:B------:R-:W-:Y:S01]  /*94e0*/  SHF.L.U32 R70, R76, 0x10, RZ ;  /* 0x000000104c467819 */ /* 0x000fe200000006ff */
[----:B------:R-:W-:Y:S05]  /*94f0*/  WARPSYNC.ALL ;  /* 0x0000000000007948 */ /* 0x000fea0003800000 */
[----:B------:R-:W-:Y:S01]  /*9500*/  R2UR UR4, R16 ;  /* 0x00000000100472ca */ /* 0x000fe200000e0000 */
[----:B------:R-:W1:Y:S01]  /*9510*/  S2R R165, SR_CgaCtaId ;  /* 0x0000000000a57919 */ /* 0x000e620000008800 */
[----:B------:R-:W-:Y:S01]  /*9520*/  LOP3.LUT R72, R79, 0xffff0000, RZ, 0xc0, !PT ;  /* 0xffff00004f487812 */ /* 0x000fe200078ec0ff */
[----:B------:R-:W-:Y:S01]  /*9530*/  BSSY.RECONVERGENT B0, `(.L_x_124) ;  /* 0x0000102000007945 */ /* 0x000fe20003800200 */
[----:B------:R-:W-:Y:S02]  /*9540*/  ISETP.NE.AND P6, PT, R157, RZ, PT ;  /* 0x000000ff9d00720c */ /* 0x000fe40003fc5270 */
[----:B------:R-:W-:Y:S07]  /*9550*/  ISETP.NE.AND P0, PT, R154, RZ, PT ;  /* 0x000000ff9a00720c */ /* 0x000fee0003f05270 */
[----:B----4-:R-:W3:Y:S02]  /*9560*/  LDTM.x64 R4, tmem[UR4] ;  /* 0x00000004000479ee */ /* 0x010ee40008340000 */
[----:B---3--:R-:W-:Y:S01]  /*9570*/  FMUL R0, R68, R4 ;  /* 0x0000000444007220 */ /* 0x008fe20000400000 */
[----:B------:R-:W-:Y:S01]  /*9580*/  LOP3.LUT R4, R76, 0xffff0000, RZ, 0xc0, !PT ;  /* 0xffff00004c047812 */ /* 0x000fe200078ec0ff */
[C---:B------:R-:W-:Y:S01]  /*9590*/  FMUL R3, R68.reuse, R5 ;  /* 0x0000000544037220 */ /* 0x040fe20000400000 */
[----:B------:R-:W-:Y:S01]  /*95a0*/  SHF.L.U32 R5, R77, 0x10, RZ ;  /* 0x000000104d057819 */ /* 0x000fe200000006ff */
[----:B------:R-:W-:Y:S01]  /*95b0*/  FMUL R6, R68, R6 ;  /* 0x0000000644067220 */ /* 0x000fe20000400000 */
[----:B------:R-:W-:Y:S01]  /*95c0*/  FFMA R0, R71, R70, R0 ;  /* 0x0000004647007223 */ /* 0x000fe20000000000 */
[----:B------:R-:W-:Y:S01]  /*95d0*/  LOP3.LUT R70, R77, 0xffff0000, RZ, 0xc0, !PT ;  /* 0xffff00004d467812 */ /* 0x000fe200078ec0ff */
[C---:B------:R-:W-:Y:S01]  /*95e0*/  FFMA R3, R71.reuse, R4, R3 ;  /* 0x0000000447037223 */ /* 0x040fe20000000003 */
[----:B------:R-:W-:Y:S01]  /*95f0*/  FFMA R6, R71, R5, R6 ;  /* 0x0000000547067223 */ /* 0x000fe20000000006 */
[----:B------:R-:W-:Y:S01]  /*9600*/  SHF.L.U32 R5, R78, 0x10, RZ ;  /* 0x000000104e057819 */ /* 0x000fe200000006ff */
[C---:B------:R-:W-:Y:S01]  /*9610*/  FMUL R7, R68.reuse, R7 ;  /* 0x0000000744077220 */ /* 0x040fe20000400000 */
[C---:B------:R-:W-:Y:S01]  /*9620*/  FMUL R4, R68.reuse, R8 ;  /* 0x0000000844047220 */ /* 0x040fe20000400000 */
[----:B------:R-:W-:Y:S01]  /*9630*/  F2FP.BF16.F32.PACK_AB R92, R3, R0 ;  /* 0x00000000035c723e */ /* 0x000fe200000010ff */
[----:B------:R-:W-:Y:S01]  /*9640*/  FMUL R0, R68, R9 ;  /* 0x0000000944007220 */ /* 0x000fe20000400000 */
[----:B------:R-:W-:Y:S01]  /*9650*/  LOP3.LUT R8, R78, 0xffff0000, RZ, 0xc0, !PT ;  /* 0xffff00004e087812 */ /* 0x000fe200078ec0ff */
[----:B------:R-:W-:Y:S01]  /*9660*/  FFMA R7, R71, R70, R7 ;  /* 0x0000004647077223 */ /* 0x000fe20000000007 */
[----:B------:R-:W-:Y:S01]  /*9670*/  SHF.L.U32 R70, R79, 0x10, RZ ;  /* 0x000000104f467819 */ /* 0x000fe200000006ff */
[----:B------:R-:W-:Y:S01]  /*9680*/  FFMA R4, R71, R5, R4 ;  /* 0x0000000547047223 */ /* 0x000fe20000000004 */
[----:B------:R-:W-:Y:S01]  /*9690*/  LOP3.LUT R9, R80, 0xffff0000, RZ, 0xc0, !PT ;  /* 0xffff000050097812 */ /* 0x000fe200078ec0ff */
[C---:B------:R-:W-:Y:S01]  /*96a0*/  FMUL R3, R68.reuse, R10 ;  /* 0x0000000a44037220 */ /* 0x040fe20000400000 */
[----:B------:R-:W-:Y:S01]  /*96b0*/  F2FP.BF16.F32.PACK_AB R93, R7, R6 ;  /* 0x00000006075d723e */ /* 0x000fe200000010ff */
[----:B------:R-:W-:Y:S01]  /*96c0*/  FMUL R5, R68, R11 ;  /* 0x0000000b44057220 */ /* 0x000fe20000400000 */
[----:B------:R-:W-:Y:S01]  /*96d0*/  LOP3.LUT R10, R83, 0xffff0000, RZ, 0xc0, !PT ;  /* 0xffff0000530a7812 */ /* 0x000fe200078ec0ff */
[C---:B------:R-:W-:Y:S01]  /*96e0*/  FFMA R0, R71.reuse, R8, R0 ;  /* 0x0000000847007223 */ /* 0x040fe20000000000 */
[----:B------:R-:W-:Y:S01]  /*96f0*/  SHF.L.U32 R8, R80, 0x10, RZ ;  /* 0x0000001050087819 */ /* 0x000fe200000006ff */
[----:B------:R-:W-:Y:S01]  /*9700*/  FFMA R3, R71, R70, R3 ;  /* 0x0000004647037223 */ /* 0x000fe20000000003 */
[----:B------:R-:W-:Y:S01]  /*9710*/  SHF.L.U32 R70, R89, 0x10, RZ ;  /* 0x0000001059467819 */ /* 0x000fe200000006ff */
[----:B------:R-:W-:Y:S01]  /*9720*/  FFMA R5, R71, R72, R5 ;  /* 0x0000004847057223 */ /* 0x000fe20000000005 */
[----:B------:R-:W-:Y:S01]  /*9730*/  F2FP.BF16.F32.PACK_AB R94, R0, R4 ;  /* 0x00000004005e723e */ /* 0x000fe200000010ff */
[C---:B------:R-:W-:Y:S01]  /*9740*/  FMUL R6, R68.reuse, R12 ;  /* 0x0000000c44067220 */ /* 0x040fe20000400000 */
[C---:B------:R-:W-:Y:S01]  /*9750*/  FMUL R7, R68.reuse, R13 ;  /* 0x0000000d44077220 */ /* 0x040fe20000400000 */
[----:B------:R-:W-:Y:S01]  /*9760*/  FMUL R0, R68, R14 ;  /* 0x0000000e44007220 */ /* 0x000fe20000400000 */
[----:B------:R-:W-:Y:S01]  /*9770*/  F2FP.BF16.F32.PACK_AB R95, R5, R3 ;  /* 0x00000003055f723e */ /* 0x000fe200000010ff */
[----:B------:R-:W-:Y:S01]  /*9780*/  FFMA R6, R71, R8, R6 ;  /* 0x0000000847067223 */ /* 0x000fe20000000006 */
[----:B------:R-:W-:Y:S01]  /*9790*/  SHF.L.U32 R5, R81, 0x10, RZ ;  /* 0x0000001051057819 */ /* 0x000fe200000006ff */
[----:B------:R-:W-:Y:S01]  /*97a0*/  FFMA R7, R71, R9, R7 ;  /* 0x0000000947077223 */ /* 0x000fe20000000007 */
[----:B------:R-:W-:Y:S01]  /*97b0*/  LOP3.LUT R8, R81, 0xffff0000, RZ, 0xc0, !PT ;  /* 0xffff000051087812 */ /* 0x000fe200078ec0ff */
[----:B------:R-:W-:Y:S01]  /*97c0*/  STS.128 [R164+UR44+0x4400], R92 ;  /* 0x0044005ca4007988 */ /* 0x000fe20008000c2c */
[----:B------:R-:W-:Y:S01]  /*97d0*/  SHF.L.U32 R9, R82, 0x10, RZ ;  /* 0x0000001052097819 */ /* 0x000fe200000006ff */
[C---:B------:R-:W-:Y:S01]  /*97e0*/  FMUL R3, R68.reuse, R15 ;  /* 0x0000000f44037220 */ /* 0x040fe20000400000 */
[----:B------:R-:W-:Y:S01]  /*97f0*/  F2FP.BF16.F32.PACK_AB R100, R7, R6 ;  /* 0x000000060764723e */ /* 0x000fe200000010ff */
[----:B------:R-:W-:Y:S01]  /*9800*/  FMUL R4, R68, R16 ;  /* 0x0000001044047220 */ /* 0x000fe20000400000 */
[C---:B------:R-:W-:Y:S01]  /*9810*/  FFMA R0, R71.reuse, R5, R0 ;  /* 0x0000000547007223 */ /* 0x040fe20000000000 */
[C---:B------:R-:W-:Y:S01]  /*9820*/  FFMA R3, R71.reuse, R8, R3 ;  /* 0x0000000847037223 */ /* 0x040fe20000000003 */
[----:B------:R-:W-:Y:S01]  /*9830*/  LOP3.LUT R8, R82, 0xffff0000, RZ, 0xc0, !PT ;  /* 0xffff000052087812 */ /* 0x000fe200078ec0ff */
[----:B------:R-:W-:Y:S01]  /*9840*/  FFMA R4, R71, R9, R4 ;  /* 0x0000000947047223 */ /* 0x000fe20000000004 */
[----:B------:R-:W-:Y:S01]  /*9850*/  SHF.L.U32 R9, R83, 0x10, RZ ;  /* 0x0000001053097819 */ /* 0x000fe200000006ff */
[C---:B------:R-:W-:Y:S01]  /*9860*/  FMUL R5, R68.reuse, R17 ;  /* 0x0000001144057220 */ /* 0x040fe20000400000 */
[----:B------:R-:W-:Y:S01]  /*9870*/  F2FP.BF16.F32.PACK_AB R101, R3, R0 ;  /* 0x000000000365723e */ /* 0x000fe200000010ff */
[C---:B------:R-:W-:Y:S01]  /*9880*/  FMUL R6, R68.reuse, R18 ;  /* 0x0000001244067220 */ /* 0x040fe20000400000 */
[----:B------:R-:W-:Y:S01]  /*9890*/  FMUL R7, R68, R19 ;  /* 0x0000001344077220 */ /* 0x000fe20000400000 */
[C---:B------:R-:W-:Y:S01]  /*98a0*/  FFMA R5, R71.reuse, R8, R5 ;  /* 0x0000000847057223 */ /* 0x040fe20000000005 */
[C---:B------:R-:W-:Y:S01]  /*98b0*/  SHF.L.U32 R8, R88.reuse, 0x10, RZ ;  /* 0x0000001058087819 */ /* 0x040fe200000006ff */
[----:B------:R-:W-:Y:S01]  /*98c0*/  FFMA R6, R71, R9, R6 ;  /* 0x0000000947067223 */ /* 0x000fe20000000006 */
[----:B------:R-:W-:Y:S01]  /*98d0*/  LOP3.LUT R9, R88, 0xffff0000, RZ, 0xc0, !PT ;  /* 0xffff000058097812 */ /* 0x000fe200078ec0ff */
[C---:B------:R-:W-:Y:S01]  /*98e0*/  FMUL R0, R68.reuse, R20 ;  /* 0x0000001444007220 */ /* 0x040fe20000400000 */
[----:B------:R-:W-:Y:S01]  /*98f0*/  F2FP.BF16.F32.PACK_AB R102, R5, R4 ;  /* 0x000000040566723e */ /* 0x000fe200000010ff */
[C---:B------:R-:W-:Y:S01]  /*9900*/  FMUL R3, R68.reuse, R21 ;  /* 0x0000001544037220 */ /* 0x040fe20000400000 */
[C---:B------:R-:W-:Y:S01]  /*9910*/  FFMA R7, R71.reuse, R10, R7 ;  /* 0x0000000a47077223 */ /* 0x040fe20000000007 */
[C---:B------:R-:W-:Y:S01]  /*9920*/  FFMA R0, R71.reuse, R8, R0 ;  /* 0x0000000847007223 */ /* 0x040fe20000000000 */
[C---:B------:R-:W-:Y:S01]  /*9930*/  FMUL R20, R68.reuse, R38 ;  /* 0x0000002644147220 */ /* 0x040fe20000400000 */
[----:B------:R-:W-:Y:S01]  /*9940*/  FFMA R3, R71, R9, R3 ;  /* 0x0000000947037223 */ /* 0x000fe20000000003 */
[C---:B------:R-:W-:Y:S01]  /*9950*/  FMUL R38, R68.reuse, R56 ;  /* 0x0000003844267220 */ /* 0x040fe20000400000 */
[----:B------:R-:W-:Y:S01]  /*9960*/  F2FP.BF16.F32.PACK_AB R103, R7, R6 ;  /* 0x000000060767723e */ /* 0x000fe200000010ff */
[C---:B------:R-:W-:Y:S01]  /*9970*/  FMUL R4, R68.reuse, R22 ;  /* 0x0000001644047220 */ /* 0x040fe20000400000 */
[C---:B------:R-:W-:Y:S01]  /*9980*/  FMUL R5, R68.reuse, R23 ;  /* 0x0000001744057220 */ /* 0x040fe20000400000 */
[----:B------:R-:W-:Y:S01]  /*9990*/  F2FP.BF16.F32.PACK_AB R56, R3, R0 ;  /* 0x000000000338723e */ /* 0x000fe200000010ff */
[----:B------:R-:W-:Y:S01]  /*99a0*/  FMUL R14, R68, R32 ;  /* 0x00000020440e7220 */ /* 0x000fe20000400000 */
[----:B------:R-:W-:Y:S01]  /*99b0*/  LOP3.LUT R0, R89, 0xffff0000, RZ, 0xc0, !PT ;  /* 0xffff000059007812 */ /* 0x000fe200078ec0ff */
[----:B------:R-:W-:Y:S01]  /*99c0*/  STS.128 [R163+0x4400], R100 ;  /* 0x00440064a3007388 */ /* 0x000fe20000000c00 */
[----:B------:R-:W-:Y:S01]  /*99d0*/  SHF.L.U32 R3, R90, 0x10, RZ ;  /* 0x000000105a037819 */ /* 0x000fe200000006ff */
[C---:B------:R-:W-:Y:S01]  /*99e0*/  FMUL R15, R68.reuse, R33 ;  /* 0x00000021440f7220 */ /* 0x040fe20000400000 */
[----:B------:R-:W-:Y:S01]  /*99f0*/  FMUL R32, R68, R50 ;  /* 0x0000003244207220 */ /* 0x000fe20000400000 */
[----:B------:R-:W-:Y:S01]  /*9a00*/  LOP3.LUT R50, R90, 0xffff0000, RZ, 0xc0, !PT ;  /* 0xffff00005a327812 */ /* 0x000fe200078ec0ff */
[C---:B------:R-:W-:Y:S01]  /*9a10*/  FMUL R6, R68.reuse, R24 ;  /* 0x0000001844067220 */ /* 0x040fe20000400000 */
[C---:B------:R-:W-:Y:S01]  /*9a20*/  FMUL R16, R68.reuse, R34 ;  /* 0x0000002244107220 */ /* 0x040fe20000400000 */
[C---:B------:R-:W-:Y:S01]  /*9a30*/  FMUL R33, R68.reuse, R51 ;  /* 0x0000003344217220 */ /* 0x040fe20000400000 */
[----:B------:R-:W-:Y:S01]  /*9a40*/  SHF.L.U32 R51, R91, 0x10, RZ ;  /* 0x000000105b337819 */ /* 0x000fe200000006ff */
[----:B------:R-:W-:Y:S01]  /*9a50*/  FFMA R4, R71, R70, R4 ;  /* 0x0000004647047223 */ /* 0x000fe20000000004 */
[C---:B------:R-:W-:Y:S01]  /*9a60*/  FMUL R7, R68.reuse, R25 ;  /* 0x0000001944077220 */ /* 0x040fe20000400000 */
[----:B------:R-:W-:Y:S01]  /*9a70*/  FMUL R34, R68, R52 ;  /* 0x0000003444227220 */ /* 0x000fe20000400000 */
[----:B------:R-:W-:Y:S01]  /*9a80*/  LOP3.LUT R52, R91, 0xffff0000, RZ, 0xc0, !PT ;  /* 0xffff00005b347812 */ /* 0x000fe200078ec0ff */
[C---:B------:R-:W-:Y:S01]  /*9a90*/  FFMA R5, R71.reuse, R0, R5 ;  /* 0x0000000047057223 */ /* 0x040fe20000000005 */
[----:B------:R-:W-:Y:S01]  /*9aa0*/  SHF.L.U32 R0, R96, 0x10, RZ ;  /* 0x0000001060007819 */ /* 0x000fe200000006ff */
[C---:B------:R-:W-:Y:S01]  /*9ab0*/  FMUL R8, R68.reuse, R26 ;  /* 0x0000001a44087220 */ /* 0x040fe20000400000 */
[----:B------:R-:W-:Y:S01]  /*9ac0*/  FMUL R9, R68, R27 ;  /* 0x0000001b44097220 */ /* 0x000fe20000400000 */
[C---:B------:R-:W-:Y:S01]  /*9ad0*/  FFMA R6, R71.reuse, R3, R6 ;  /* 0x0000000347067223 */ /* 0x040fe20000000006 */
[----:B------:R-:W-:Y:S01]  /*9ae0*/  LOP3.LUT R3, R96, 0xffff0000, RZ, 0xc0, !PT ;  /* 0xffff000060037812 */ /* 0x000fe200078ec0ff */
[C---:B------:R-:W-:Y:S01]  /*9af0*/  FMUL R10, R68.reuse, R28 ;  /* 0x0000001c440a7220 */ /* 0x040fe20000400000 */
[----:B------:R-:W-:Y:S01]  /*9b00*/  FFMA R7, R71, R50, R7 ;  /* 0x0000003247077223 */ /* 0x000fe20000000007 */
[C---:B------:R-:W-:Y:S01]  /*9b10*/  FMUL R21, R68.reuse, R39 ;  /* 0x0000002744157220 */ /* 0x040fe20000400000 */
[C---:B------:R-:W-:Y:S01]  /*9b20*/  FMUL R39, R68.reuse, R57 ;  /* 0x0000003944277220 */ /* 0x040fe20000400000 */
[----:B------:R-:W-:Y:S01]  /*9b30*/  F2FP.BF16.F32.PACK_AB R57, R5, R4 ;  /* 0x000000040539723e */ /* 0x000fe200000010ff */
[----:B------:R-:W-:Y:S01]  /*9b40*/  FFMA R8, R71, R51, R8 ;  /* 0x0000003347087223 */ /* 0x000fe20000000008 */
[----:B------:R-:W-:Y:S01]  /*9b50*/  SHF.L.U32 R4, R97, 0x10, RZ ;  /* 0x0000001061047819 */ /* 0x000fe200000006ff */
[C---:B------:R-:W-:Y:S01]  /*9b60*/  FMUL R11, R68.reuse, R29 ;  /* 0x0000001d440b7220 */ /* 0x040fe20000400000 */
[----:B------:R-:W-:Y:S01]  /*9b70*/  SHF.L.U32 R5, R107, 0x10, RZ ;  /* 0x000000106b057819 */ /* 0x000fe200000006ff */
[C---:B------:R-:W-:Y:S01]  /*9b80*/  FFMA R9, R71.reuse, R52, R9 ;  /* 0x0000003447097223 */ /* 0x040fe20000000009 */
[----:B------:R-:W-:Y:S01]  /*9b90*/  FFMA R10, R71, R0, R10 ;  /* 0x00000000470a7223 */ /* 0x000fe2000000000a */
[----:B------:R-:W-:Y:S01]  /*9ba0*/  LOP3.LUT R0, R97, 0xffff0000, RZ, 0xc0, !PT ;  /* 0xffff000061007812 */ /* 0x000fe200078ec0ff */
[----:B------:R-:W-:Y:S01]  /*9bb0*/  FMUL R12, R68, R30 ;  /* 0x0000001e440c7220 */ /* 0x000fe20000400000 */
[C---:B------:R-:W-:Y:S01]  /*9bc0*/  FFMA R11, R71.reuse, R3, R11 ;  /* 0x00000003470b7223 */ /* 0x040fe2000000000b */
[----:B------:R-:W-:Y:S01]  /*9bd0*/  SHF.L.U32 R3, R98, 0x10, RZ ;  /* 0x0000001062037819 */ /* 0x000fe200000006ff */
[C---:B------:R-:W-:Y:S01]  /*9be0*/  FMUL R13, R68.reuse, R31 ;  /* 0x0000001f440d7220 */ /* 0x040fe20000400000 */
[----:B------:R-:W-:Y:S01]  /*9bf0*/  FFMA R12, R71, R4, R12 ;  /* 0x00000004470c7223 */ /* 0x000fe2000000000c */
[----:B------:R-:W-:Y:S01]  /*9c00*/  SHF.L.U32 R4, R99, 0x10, RZ ;  /* 0x0000001063047819 */ /* 0x000fe200000006ff */
[----:B------:R-:W-:Y:S01]  /*9c10*/  FMUL R17, R68, R35 ;  /* 0x0000002344117220 */ /* 0x000fe20000400000 */
[C---:B------:R-:W-:Y:S01]  /*9c20*/  FFMA R13, R71.reuse, R0, R13 ;  /* 0x00000000470d7223 */ /* 0x040fe2000000000d */
[----:B------:R-:W-:Y:S01]  /*9c30*/  LOP3.LUT R0, R98, 0xffff0000, RZ, 0xc0, !PT ;  /* 0xffff000062007812 */ /* 0x000fe200078ec0ff */
[----:B------:R-:W-:Y:S01]  /*9c40*/  FFMA R14, R71, R3, R14 ;  /* 0x00000003470e7223 */ /* 0x000fe2000000000e */
[----:B------:R-:W-:Y:S01]  /*9c50*/  LOP3.LUT R3, R99, 0xffff0000, RZ, 0xc0, !PT ;  /* 0xffff000063037812 */ /* 0x000fe200078ec0ff */
[C---:B------:R-:W-:Y:S01]  /*9c60*/  FMUL R18, R68.reuse, R36 ;  /* 0x0000002444127220 */ /* 0x040fe20000400000 */
        /* <DEDUP_REMOVED lines=9> */
[C---:B------:R-:W-:Y:S01]  /*9d00*/  FMUL R22, R68.reuse, R40 ;  /* 0x0000002844167220 */ /* 0x040fe20000400000 */
[----:B------:R-:W-:Y:S01]  /*9d10*/  FMUL R23, R68, R41 ;  /* 0x0000002944177220 */ /* 0x000fe20000400000 */
[----:B------:R-:W-:Y:S01]  /*9d20*/  FFMA R19, R71, R3, R19 ;  /* 0x0000000347137223 */ /* 0x000fe20000000013 */
[----:B------:R-:W-:Y:S01]  /*9d30*/  SHF.L.U32 R3, R106, 0x10, RZ ;  /* 0x000000106a037819 */ /* 0x000fe200000006ff */
[C---:B------:R-:W-:Y:S01]  /*9d40*/  FMUL R40, R68.reuse, R58 ;  /* 0x0000003a44287220 */ /* 0x040fe20000400000 */
[----:B------:R-:W-:Y:S01]  /*9d50*/  F2FP.BF16.F32.PACK_AB R58, R7, R6 ;  /* 0x00000006073a723e */ /* 0x000fe200000010ff */
[----:B------:R-:W-:Y:S01]  /*9d60*/  FMUL R41, R68, R59 ;  /* 0x0000003b44297220 */ /* 0x000fe20000400000 */
[----:B------:R-:W-:Y:S01]  /*9d70*/  F2FP.BF16.F32.PACK_AB R59, R9, R8 ;  /* 0x00000008093b723e */ /* 0x000fe200000010ff */
[C---:B------:R-:W-:Y:S01]  /*9d80*/  FFMA R20, R71.reuse, R4, R20 ;  /* 0x0000000447147223 */ /* 0x040fe20000000014 */
[----:B------:R-:W-:Y:S01]  /*9d90*/  LOP3.LUT R4, R106, 0xffff0000, RZ, 0xc0, !PT ;  /* 0xffff00006a047812 */ /* 0x000fe200078ec0ff */
[----:B------:R-:W-:Y:S01]  /*9da0*/  FFMA R21, R71, R0, R21 ;  /* 0x0000000047157223 */ /* 0x000fe20000000015 */
[----:B------:R-:W-:Y:S01]  /*9db0*/  LOP3.LUT R6, R107, 0xffff0000, RZ, 0xc0, !PT ;  /* 0xffff00006b067812 */ /* 0x000fe200078ec0ff */
[----:B------:R-:W-:Y:S01]  /*9dc0*/  FMUL R24, R68, R42 ;  /* 0x0000002a44187220 */ /* 0x000fe20000400000 */
[----:B------:R-:W-:Y:S01]  /*9dd0*/  SHF.L.U32 R0, R112, 0x10, RZ ;  /* 0x0000001070007819 */ /* 0x000fe200000006ff */
[----:B------:R-:W-:Y:S01]  /*9de0*/  FMUL R25, R68, R43 ;  /* 0x0000002b44197220 */ /* 0x000fe20000400000 */
[----:B------:R-:W-:Y:S01]  /*9df0*/  F2FP.BF16.F32.PACK_AB R8, R11, R10 ;  /* 0x0000000a0b08723e */ /* 0x000fe200000010ff */
[----:B------:R-:W-:Y:S01]  /*9e00*/  FFMA R22, R71, R3, R22 ;  /* 0x0000000347167223 */ /* 0x000fe20000000016 */
[----:B------:R-:W-:Y:S01]  /*9e10*/  LOP3.LUT R3, R112, 0xffff0000, RZ, 0xc0, !PT ;  /* 0xffff000070037812 */ /* 0x000fe200078ec0ff */
[C---:B------:R-:W-:Y:S01]  /*9e20*/  FMUL R26, R68.reuse, R44 ;  /* 0x0000002c441a7220 */ /* 0x040fe20000400000 */
[----:B------:R-:W-:Y:S01]  /*9e30*/  F2FP.BF16.F32.PACK_AB R9, R13, R12 ;  /* 0x0000000c0d09723e */ /* 0x000fe200000010ff */
[----:B------:R-:W-:Y:S01]  /*9e40*/  STS.128 [R162+0x4400], R56 ;  /* 0x00440038a2007388 */ /* 0x000fe20000000c00 */
[----:B------:R-:W-:Y:S01]  /*9e50*/  F2FP.BF16.F32.PACK_AB R10, R15, R14 ;  /* 0x0000000e0f0a723e */ /* 0x000fe200000010ff */
[----:B------:R-:W-:Y:S01]  /*9e60*/  FFMA R23, R71, R4, R23 ;  /* 0x0000000447177223 */ /* 0x000fe20000000017 */
[----:B------:R-:W-:Y:S01]  /*9e70*/  F2FP.BF16.F32.PACK_AB R11, R17, R16 ;  /* 0x00000010110b723e */ /* 0x000fe200000010ff */
[----:B------:R-:W-:Y:S01]  /*9e80*/  FFMA R24, R71, R5, R24 ;  /* 0x0000000547187223 */ /* 0x000fe20000000018 */
[----:B------:R-:W-:Y:S01]  /*9e90*/  SHF.L.U32 R4, R113, 0x10, RZ ;  /* 0x0000001071047819 */ /* 0x000fe200000006ff */
[C---:B------:R-:W-:Y:S01]  /*9ea0*/  FMUL R27, R68.reuse, R45 ;  /* 0x0000002d441b7220 */ /* 0x040fe20000400000 */
[----:B------:R-:W-:Y:S01]  /*9eb0*/  F2FP.BF16.F32.PACK_AB R12, R19, R18 ;  /* 0x00000012130c723e */ /* 0x000fe200000010ff */
[----:B------:R-:W-:Y:S01]  /*9ec0*/  FFMA R25, R71, R6, R25 ;  /* 0x0000000647197223 */ /* 0x000fe20000000019 */
[----:B------:R-:W-:Y:S01]  /*9ed0*/  F2FP.BF16.F32.PACK_AB R13, R21, R20 ;  /* 0x00000014150d723e */ /* 0x000fe200000010ff */
[----:B------:R-:W-:Y:S01]  /*9ee0*/  FFMA R26, R71, R0, R26 ;  /* 0x00000000471a7223 */ /* 0x000fe2000000001a */
[----:B------:R-:W-:Y:S01]  /*9ef0*/  LOP3.LUT R0, R113, 0xffff0000, RZ, 0xc0, !PT ;  /* 0xffff000071007812 */ /* 0x000fe200078ec0ff */
[----:B------:R-:W-:Y:S01]  /*9f00*/  FMUL R28, R68, R46 ;  /* 0x0000002e441c7220 */ /* 0x000fe20000400000 */
[----:B------:R-:W-:Y:S01]  /*9f10*/  F2FP.BF16.F32.PACK_AB R14, R23, R22 ;  /* 0x00000016170e723e */ /* 0x000fe200000010ff */
[----:B------:R-:W-:Y:S01]  /*9f20*/  FFMA R27, R71, R3, R27 ;  /* 0x00000003471b7223 */ /* 0x000fe2000000001b */
[----:B------:R-:W-:Y:S01]  /*9f30*/  SHF.L.U32 R3, R114, 0x10, RZ ;  /* 0x0000001072037819 */ /* 0x000fe200000006ff */
[C---:B------:R-:W-:Y:S01]  /*9f40*/  FMUL R29, R68.reuse, R47 ;  /* 0x0000002f441d7220 */ /* 0x040fe20000400000 */
[----:B------:R-:W-:Y:S01]  /*9f50*/  F2FP.BF16.F32.PACK_AB R15, R25, R24 ;  /* 0x00000018190f723e */ /* 0x000fe200000010ff */
[----:B------:R-:W-:Y:S01]  /*9f60*/  FMUL R30, R68, R48 ;  /* 0x00000030441e7220 */ /* 0x000fe20000400000 */
[C---:B------:R-:W-:Y:S01]  /*9f70*/  SHF.L.U32 R5, R131.reuse, 0x10, RZ ;  /* 0x0000001083057819 */ /* 0x040fe200000006ff */
[----:B------:R3:W-:Y:S01]  /*9f80*/  STS.128 [R161+0x4400], R8 ;  /* 0x00440008a1007388 */ /* 0x0007e20000000c00 */
[----:B------:R-:W-:Y:S01]  /*9f90*/  LOP3.LUT R6, R131, 0xffff0000, RZ, 0xc0, !PT ;  /* 0xffff000083067812 */ /* 0x000fe200078ec0ff */
[C---:B------:R-:W-:Y:S01]  /*9fa0*/  FFMA R28, R71.reuse, R4, R28 ;  /* 0x00000004471c7223 */ /* 0x040fe2000000001c */
[----:B------:R-:W-:Y:S01]  /*9fb0*/  LOP3.LUT R4, R114, 0xffff0000, RZ, 0xc0, !PT ;  /* 0xffff000072047812 */ /* 0x000fe200078ec0ff */
[----:B------:R-:W-:Y:S01]  /*9fc0*/  FFMA R29, R71, R0, R29 ;  /* 0x00000000471d7223 */ /* 0x000fe2000000001d */
[----:B------:R-:W-:Y:S01]  /*9fd0*/  SHF.L.U32 R0, R115, 0x10, RZ ;  /* 0x0000001073007819 */ /* 0x000fe200000006ff */
[----:B------:R-:W-:Y:S01]  /*9fe0*/  FMUL R31, R68, R49 ;  /* 0x00000031441f7220 */ /* 0x000fe20000400000 */
[----:B------:R-:W-:Y:S01]  /*9ff0*/  FFMA R30, R71, R3, R30 ;  /* 0x00000003471e7223 */ /* 0x000fe2000000001e */
[----:B------:R-:W-:Y:S01]  /*a000*/  LOP3.LUT R3, R115, 0xffff0000, RZ, 0xc0, !PT ;  /* 0xffff000073037812 */ /* 0x000fe200078ec0ff */
[----:B------:R4:W-:Y:S01]  /*a010*/  STS.128 [R149+0x4400], R12 ;  /* 0x0044000c95007388 */ /* 0x0009e20000000c00 */
[C---:B------:R-:W-:Y:S01]  /*a020*/  FFMA R31, R71.reuse, R4, R31 ;  /* 0x00000004471f7223 */ /* 0x040fe2000000001f */
[C---:B------:R-:W-:Y:S01]  /*a030*/  LOP3.LUT R4, R120.reuse, 0xffff0000, RZ, 0xc0, !PT ;  /* 0xffff000078047812 */ /* 0x040fe200078ec0ff */
[C---:B------:R-:W-:Y:S01]  /*a040*/  FFMA R32, R71.reuse, R0, R32 ;  /* 0x0000000047207223 */ /* 0x040fe20000000020 */
[----:B------:R-:W-:Y:S01]  /*a050*/  SHF.L.U32 R0, R120, 0x10, RZ ;  /* 0x0000001078007819 */ /* 0x000fe200000006ff */
[----:B------:R-:W-:Y:S01]  /*a060*/  FFMA R33, R71, R3, R33 ;  /* 0x0000000347217223 */ /* 0x000fe20000000021 */
[----:B------:R-:W-:Y:S01]  /*a070*/  SHF.L.U32 R3, R121, 0x10, RZ ;  /* 0x0000001079037819 */ /* 0x000fe200000006ff */
[C---:B------:R-:W-:Y:S01]  /*a080*/  FMUL R35, R68.reuse, R53 ;  /* 0x0000003544237220 */ /* 0x040fe20000400000 */
[----:B------:R-:W-:Y:S01]  /*a090*/  FMUL R36, R68, R54 ;  /* 0x0000003644247220 */ /* 0x000fe20000400000 */
[----:B------:R-:W-:Y:S01]  /*a0a0*/  FFMA R34, R71, R0, R34 ;  /* 0x0000000047227223 */ /* 0x000fe20000000022 */
[----:B------:R-:W-:Y:S01]  /*a0b0*/  LOP3.LUT R0, R121, 0xffff0000, RZ, 0xc0, !PT ;  /* 0xffff000079007812 */ /* 0x000fe200078ec0ff */
[----:B------:R-:W-:Y:S01]  /*a0c0*/  FFMA R35, R71, R4, R35 ;  /* 0x0000000447237223 */ /* 0x000fe20000000023 */
[----:B------:R-:W-:Y:S01]  /*a0d0*/  SHF.L.U32 R4, R123, 0x10, RZ ;  /* 0x000000107b047819 */ /* 0x000fe200000006ff */
[C---:B------:R-:W-:Y:S01]  /*a0e0*/  FFMA R36, R71.reuse, R3, R36 ;  /* 0x0000000347247223 */ /* 0x040fe20000000024 */
[----:B------:R-:W-:Y:S01]  /*a0f0*/  SHF.L.U32 R3, R122, 0x10, RZ ;  /* 0x000000107a037819 */ /* 0x000fe200000006ff */
[C---:B------:R-:W-:Y:S01]  /*a100*/  FMUL R37, R68.reuse, R55 ;  /* 0x0000003744257220 */ /* 0x040fe20000400000 */
[C---:B------:R-:W-:Y:S01]  /*a110*/  FMUL R42, R68.reuse, R60 ;  /* 0x0000003c442a7220 */ /* 0x040fe20000400000 */
[C---:B------:R-:W-:Y:S01]  /*a120*/  FMUL R43, R68.reuse, R61 ;  /* 0x0000003d442b7220 */ /* 0x040fe20000400000 */
[----:B------:R-:W-:Y:S01]  /*a130*/  FMUL R44, R68, R62 ;  /* 0x0000003e442c7220 */ /* 0x000fe20000400000 */
[C---:B------:R-:W-:Y:S01]  /*a140*/  FFMA R37, R71.reuse, R0, R37 ;  /* 0x0000000047257223 */ /* 0x040fe20000000025 */
[----:B------:R-:W-:Y:S01]  /*a150*/  LOP3.LUT R0, R122, 0xffff0000, RZ, 0xc0, !PT ;  /* 0xffff00007a007812 */ /* 0x000fe200078ec0ff */
[----:B------:R-:W-:Y:S01]  /*a160*/  FFMA R38, R71, R3, R38 ;  /* 0x0000000347267223 */ /* 0x000fe20000000026 */
[----:B------:R-:W-:Y:S01]  /*a170*/  LOP3.LUT R3, R123, 0xffff0000, RZ, 0xc0, !PT ;  /* 0xffff00007b037812 */ /* 0x000fe200078ec0ff */
[----:B------:R-:W-:Y:S01]  /*a180*/  FMUL R45, R68, R63 ;  /* 0x0000003f442d7220 */ /* 0x000fe20000400000 */
[----:B---3--:R-:W-:Y:S01]  /*a190*/  F2FP.BF16.F32.PACK_AB R8, R27, R26 ;  /* 0x0000001a1b08723e */ /* 0x008fe200000010ff */
[C---:B------:R-:W-:Y:S01]  /*a1a0*/  FFMA R39, R71.reuse, R0, R39 ;  /* 0x0000000047277223 */ /* 0x040fe20000000027 */
[C---:B------:R-:W-:Y:S01]  /*a1b0*/  SHF.L.U32 R0, R128.reuse, 0x10, RZ ;  /* 0x0000001080007819 */ /* 0x040fe200000006ff */
[----:B------:R-:W-:Y:S01]  /*a1c0*/  FFMA R40, R71, R4, R40 ;  /* 0x0000000447287223 */ /* 0x000fe20000000028 */
[----:B------:R-:W-:Y:S01]  /*a1d0*/  SHF.L.U32 R4, R129, 0x10, RZ ;  /* 0x0000001081047819 */ /* 0x000fe200000006ff */
[C---:B------:R-:W-:Y:S01]  /*a1e0*/  FFMA R41, R71.reuse, R3, R41 ;  /* 0x0000000347297223 */ /* 0x040fe20000000029 */
[----:B------:R-:W-:Y:S01]  /*a1f0*/  LOP3.LUT R3, R128, 0xffff0000, RZ, 0xc0, !PT ;  /* 0xffff000080037812 */ /* 0x000fe200078ec0ff */
[----:B------:R-:W-:Y:S01]  /*a200*/  FFMA R42, R71, R0, R42 ;  /* 0x00000000472a7223 */ /* 0x000fe2000000002a */
[----:B------:R-:W-:Y:S01]  /*a210*/  F2FP.BF16.F32.PACK_AB R9, R29, R28 ;  /* 0x0000001c1d09723e */ /* 0x000fe200000010ff */
[C---:B------:R-:W-:Y:S01]  /*a220*/  FMUL R46, R68.reuse, R64 ;  /* 0x00000040442e7220 */ /* 0x040fe20000400000 */
[----:B------:R-:W-:Y:S01]  /*a230*/  F2FP.BF16.F32.PACK_AB R10, R31, R30 ;  /* 0x0000001e1f0a723e */ /* 0x000fe200000010ff */
[----:B------:R-:W-:Y:S01]  /*a240*/  FFMA R43, R71, R3, R43 ;  /* 0x00000003472b7223 */ /* 0x000fe2000000002b */
[----:B------:R-:W-:Y:S01]  /*a250*/  F2FP.BF16.F32.PACK_AB R11, R33, R32 ;  /* 0x00000020210b723e */ /* 0x000fe200000010ff */
[----:B------:R-:W-:Y:S01]  /*a260*/  FFMA R44, R71, R4, R44 ;  /* 0x00000004472c7223 */ /* 0x000fe2000000002c */
[----:B------:R-:W-:Y:S01]  /*a270*/  LOP3.LUT R0, R129, 0xffff0000, RZ, 0xc0, !PT ;  /* 0xffff000081007812 */ /* 0x000fe200078ec0ff */
[----:B------:R-:W-:Y:S01]  /*a280*/  FMUL R47, R68, R65 ;  /* 0x00000041442f7220 */ /* 0x000fe20000400000 */
[C---:B------:R-:W-:Y:S01]  /*a290*/  SHF.L.U32 R3, R130.reuse, 0x10, RZ ;  /* 0x0000001082037819 */ /* 0x040fe200000006ff */
[----:B------:R-:W-:Y:S01]  /*a2a0*/  STS.128 [R160+0x4400], R8 ;  /* 0x00440008a0007388 */ /* 0x000fe20000000c00 */
[----:B------:R-:W-:Y:S01]  /*a2b0*/  LOP3.LUT R4, R130, 0xffff0000, RZ, 0xc0, !PT ;  /* 0xffff000082047812 */ /* 0x000fe200078ec0ff */
[C---:B------:R-:W-:Y:S01]  /*a2c0*/  FMUL R48, R68.reuse, R66 ;  /* 0x0000004244307220 */ /* 0x040fe20000400000 */
[----:B------:R-:W-:Y:S01]  /*a2d0*/  FFMA R45, R71, R0, R45 ;  /* 0x00000000472d7223 */ /* 0x000fe2000000002d */
[----:B------:R-:W-:Y:S01]  /*a2e0*/  FMUL R49, R68, R67 ;  /* 0x0000004344317220 */ /* 0x000fe20000400000 */
[----:B----4-:R-:W-:Y:S01]  /*a2f0*/  F2FP.BF16.F32.PACK_AB R12, R35, R34 ;  /* 0x00000022230c723e */ /* 0x010fe200000010ff */
[----:B------:R-:W-:Y:S01]  /*a300*/  FFMA R46, R71, R3, R46 ;  /* 0x00000003472e7223 */ /* 0x000fe2000000002e */
[----:B------:R-:W-:Y:S01]  /*a310*/  F2FP.BF16.F32.PACK_AB R13, R37, R36 ;  /* 0x00000024250d723e */ /* 0x000fe200000010ff */
[----:B------:R-:W-:Y:S01]  /*a320*/  FFMA R47, R71, R4, R47 ;  /* 0x00000004472f7223 */ /* 0x000fe2000000002f */
[----:B------:R-:W-:Y:S01]  /*a330*/  F2FP.BF16.F32.PACK_AB R14, R39, R38 ;  /* 0x00000026270e723e */ /* 0x000fe200000010ff */
[----:B------:R-:W-:Y:S01]  /*a340*/  FFMA R48, R71, R5, R48 ;  /* 0x0000000547307223 */ /* 0x000fe20000000030 */
[----:B------:R-:W-:Y:S01]  /*a350*/  F2FP.BF16.F32.PACK_AB R15, R41, R40 ;  /* 0x00000028290f723e */ /* 0x000fe200000010ff */
[----:B------:R-:W-:Y:S01]  /*a360*/  FFMA R49, R71, R6, R49 ;  /* 0x0000000647317223 */ /* 0x000fe20000000031 */
[----:B------:R-:W-:Y:S02]  /*a370*/  F2FP.BF16.F32.PACK_AB R4, R43, R42 ;  /* 0x0000002a2b04723e */ /* 0x000fe400000010ff */
[----:B------:R-:W-:Y:S01]  /*a380*/  F2FP.BF16.F32.PACK_AB R5, R45, R44 ;  /* 0x0000002c2d05723e */ /* 0x000fe200000010ff */
[----:B------:R-:W-:Y:S01]  /*a390*/  STS.128 [R159+0x4400], R12 ;  /* 0x0044000c9f007388 */ /* 0x000fe20000000c00 */
[----:B------:R-:W-:Y:S02]  /*a3a0*/  F2FP.BF16.F32.PACK_AB R6, R47, R46 ;  /* 0x0000002e2f06723e */ /* 0x000fe400000010ff */
[----:B------:R-:W-:Y:S02]  /*a3b0*/  F2FP.BF16.F32.PACK_AB R7, R49, R48 ;  /* 0x000000303107723e */ /* 0x000fe400000010ff */
[----:B------:R-:W-:Y:S02]  /*a3c0*/  MOV R0, UR47 ;  /* 0x0000002f00007c02 */ /* 0x000fe40008000f00 */
[----:B------:R-:W-:Y:S01]  /*a3d0*/  @P6 SHF.L.U32 R3, R151, 0x1f, RZ ;  /* 0x0000001f97036819 */ /* 0x000fe200000006ff */
[----:B------:R3:W-:Y:S01]  /*a3e0*/  STS.128 [R158+0x4400], R4 ;  /* 0x004400049e007388 */ /* 0x0007e20000000c00 */
[----:B------:R-:W-:Y:S04]  /*a3f0*/  @P6 LEA R0, R0, UR44, 0x3 ;  /* 0x0000002c00006c11 */ /* 0x000fe8000f8e18ff */
[----:B------:R-:W-:Y:S01]  /*a400*/  @P6 IADD3 R0, PT, PT, R0, 0x40, RZ ;  /* 0x0000004000006810 */ /* 0x000fe20007ffe0ff */
[----:B------:R-:W-:Y:S01]  /*a410*/  @!PT LDS RZ, [RZ] ;  /* 0x00000000fffff984 */ /* 0x000fe20000000800 */
[----:B------:R-:W-:Y:S01]  /*a420*/  @!PT LDS RZ, [RZ] ;  /* 0x00000000fffff984 */ /* 0x000fe20000000800 */
[----:B------:R-:W-:Y:S01]  /*a430*/  @!PT LDS RZ, [RZ] ;  /* 0x00000000fffff984 */ /* 0x000fe20000000800 */
[----:B------:R-:W-:Y:S01]  /*a440*/  @!PT LDS RZ, [RZ] ;  /* 0x00000000fffff984 */ /* 0x000fe20000000800 */
[----:B------:R4:W-:Y:S06]  /*a450*/  MEMBAR.ALL.CTA ;  /* 0x0000000000007992 */ /* 0x0009ec0000008000 */
[----:B----4-:R-:W4:Y:S01]  /*a460*/  FENCE.VIEW.ASYNC.S ;  /* 0x00000000000073c6 */ /* 0x010f220000000000 */
[----:B-1----:R-:W-:Y:S02]  /*a470*/  @P6 PRMT R0, R165, 0x654, R0 ;  /* 0x00000654a5006816 */ /* 0x002fe40000000000 */
[----:B---3--:R-:W-:Y:S01]  /*a480*/  LEA R7, R74, UR44, 0x3 ;  /* 0x0000002c4a077c11 */ /* 0x008fe2000f8e18ff */
[----:B----4-:R-:W-:Y:S06]  /*a490*/  BAR.SYNC.DEFER_BLOCKING 0x1, 0x80 ;  /* 0x0042000000007b1d */ /* 0x010fec0000010000 */
[----:B------:R-:W-:Y:S05]  /*a4a0*/  @P0 BRA `(.L_x_125) ;  /* 0x0000000000280947 */ /* 0x000fea0003800000 */
[----:B------:R-:W1:Y:S01]  /*a4b0*/  LDCU.64 UR6, c[0x0][0x348] ;  /* 0x00006900ff0677ac */ /* 0x000e620008000a00 */
[----:B------:R-:W-:Y:S02]  /*a4c0*/  UIADD3 UR9, UPT, UPT, UR53, UR39, URZ ;  /* 0x0000002735097290 */ /* 0x000fe4000fffe0ff */
[----:B------:R-:W-:Y:S01]  /*a4d0*/  UIADD3 UR8, UPT, UPT, UR44, 0x4400, URZ ;  /* 0x000044002c087890 */ /* 0x000fe2000fffe0ff */
[----:B------:R-:W-:Y:S01]  /*a4e0*/  UMOV UR10, UR50 ;  /* 0x00000032000a7c82 */ /* 0x000fe20008000000 */
[----:B------:R-:W-:Y:S01]  /*a4f0*/  UMOV UR11, UR52 ;  /* 0x00000034000b7c82 */ /* 0x000fe20008000000 */
[----:B-1----:R-:W-:Y:S04]  /*a500*/  UIADD3 UR4, UP0, UPT, UR6, 0xa80, URZ ;  /* 0x00000a8006047890 */ /* 0x002fe8000ff1e0ff */
[----:B------:R-:W-:Y:S09]  /*a510*/  UIADD3.X UR5, UPT, UPT, URZ, UR7, URZ, UP0, !UPT ;  /* 0x00000007ff057290 */ /* 0x000ff200087fe4ff */
[----:B------:R1:W-:Y:S01]  /*a520*/  UTMASTG.3D [UR8], [UR4] ;  /* 0x00000008040073b5 */ /* 0x0003e20008010000 */
[----:B------:R0:W-:Y:S01]  /*a530*/  UTMACMDFLUSH ;  /* 0x00000000000079b7 */ /* 0x0001e20000000000 */
[----:B-1----:R-:W-:Y:S04]  /*a540*/  DEPBAR.LE SB0, 0x1 ;  /* 0x000080400000791a */ /* 0x002fe80000000000 */
.L_x_125:
[----:B------:R-:W-:Y:S05]  /*a550*/  BSYNC.RECONVERGENT B0 ;  /* 0x0000000000007941 */ /* 0x000fea0003800200 */
.L_x_124:
[----:B------:R-:W-:Y:S01]  /*a560*/  BAR.SYNC.DEFER_BLOCKING 0x1, 0x80 ;  /* 0x0042000000007b1d */ /* 0x000fe20000010000 */
[----:B------:R-:W-:Y:S02]  /*a570*/  UIADD3 UR5, UPT, UPT, UR47, 0x1, URZ ;  /* 0x000000012f057890 */ /* 0x000fe4000fffe0ff */
[----:B------:R-:W-:Y:S02]  /*a580*/  UISETP.NE.AND UP0, UPT, UR38, URZ, UPT ;  /* 0x000000ff2600728c */ /* 0x000fe4000bf05270 */
[----:B------:R-:W-:Y:S04]  /*a590*/  UISETP.NE.AND UP1, UPT, UR5, 0x4, UPT ;  /* 0x000000040500788c */ /* 0x000fe8000bf25270 */
[----:B------:R-:W-:Y:S01]  /*a5a0*/  USEL UR46, UR5, URZ, UP1 ;  /* 0x000000ff052e7287 */ /* 0x000fe20008800000 */
[----:B------:R1:W-:Y:S01]  /*a5b0*/  @P6 SYNCS.ARRIVE.TRANS64.RED.A1T0 RZ, [R0+URZ], RZ ;  /* 0x000000ff00ff69a7 */ /* 0x0003e200081004ff */
[----:B------:R-:W-:Y:S01]  /*a5c0*/  UMOV UR4, 0x40 ;  /* 0x0000004000047882 */ /* 0x000fe20000000000 */
[----:B------:R-:W-:Y:S01]  /*a5d0*/  BSSY B1, `(.L_x_126) ;  /* 0x0000021000017945 */ /* 0x000fe20003800000 */
[----:B------:R-:W-:Y:S01]  /*a5e0*/  USEL UR39, UR4, 0x80, !UP0 ;  /* 0x0000008004277887 */ /* 0x000fe2000c000000 */
[----:B------:R-:W3:Y:S02]  /*a5f0*/  @P6 SYNCS.PHASECHK.TRANS64.TRYWAIT P0, [R7+URZ+0x20], R3 ;  /* 0x00002003070065a7 */ /* 0x000ee400080011ff */
[----:B---3--:R-:W-:Y:S01]  /*a600*/  @P6 SEL R86, RZ, 0x1, !P0 ;  /* 0x00000001ff566807 */ /* 0x008fe20004000000 */
[----:B-1----:R-:W-:Y:S08]  /*a610*/  @!P6 BRA `(.L_x_127) ;  /* 0x000000000070e947 */ /* 0x002ff00003800000 */
        /* <DEDUP_REMOVED lines=9> */
[----:B------:R-:W-:Y:S04]  /*a6b0*/  SHF.L.U32 R6, R151, 0x1f, RZ ;  /* 0x0000001f97067819 */ /* 0x000fe800000006ff */
[----:B------:R-:W1:Y:S02]  /*a6c0*/  SYNCS.PHASECHK.TRANS64.TRYWAIT P0, [R7+URZ+0x20], R6 ;  /* 0x00002006070075a7 */ /* 0x000e6400080011ff */
[----:B-1----:R-:W-:Y:S05]  /*a6d0*/  @!P0 BRA `(.L_x_130) ;  /* 0x0000003400588947 */ /* 0x002fea0003800000 */
.L_x_129:
[----:B------:R-:W-:Y:S05]  /*a6e0*/  BSYNC B0 ;  /* 0x0000000000007941 */ /* 0x000fea0003800000 */
.L_x_128:
[----:B------:R-:W-:Y:S01]  /*a6f0*/  ISETP.NE.AND P0, PT, R87, RZ, PT ;  /* 0x000000ff5700720c */ /* 0x000fe20003f05270 */
[----:B------:R-:W-:Y:S11]  /*a700*/  VIADD R74, R74, 0x1 ;  /* 0x000000014a4a7836 */ /* 0x000ff60000000000 */
[----:B------:R-:W-:Y:S01]  /*a710*/  @!UPT UIADD3 URZ, UPT, UPT, URZ, URZ, URZ ;  /* 0x000000fffffff290 */ /* 0x000fe2000fffe0ff */
[----:B------:R3:W4:Y:S01]  /*a720*/  @P0 LDS.128 R76, [R5+UR44+0x400] ;  /* 0x0004002c054c0984 */ /* 0x0007220008000c00 */
[C---:B-1----:R-:W-:Y:S03]  /*a730*/  @P0 IADD3 R6, PT, PT, R85.reuse, R3, RZ ;  /* 0x0000000355060210 */ /* 0x042fe60007ffe0ff */
[----:B------:R1:W2:Y:S04]  /*a740*/  @P0 LDS.128 R80, [R4+0x400] ;  /* 0x0004000004500984 */ /* 0x0002a80000000c00 */
[----:B------:R5:W2:Y:S04]  /*a750*/  @P0 LDS.128 R88, [R3+0x400] ;  /* 0x0004000003580984 */ /* 0x000aa80000000c00 */
[----:B------:R2:W2:Y:S04]  /*a760*/  @P0 LDS.128 R96, [R6+0x400] ;  /* 0x0004000006600984 */ /* 0x0004a80000000c00 */
[----:B------:R2:W2:Y:S01]  /*a770*/  @P0 LDS.128 R104, [R0+0x400] ;  /* 0x0004000000680984 */ /* 0x0004a20000000c00 */
[--C-:B---3--:R-:W-:Y:S02]  /*a780*/  @P0 IMAD.IADD R5, R84, 0x1, R0.reuse ;  /* 0x0000000154050824 */ /* 0x108fe400078e0200 */
[C---:B-1----:R-:W-:Y:S03]  /*a790*/  @P0 IMAD.IADD R4, R85.reuse, 0x1, R0 ;  /* 0x0000000155040824 */ /* 0x042fe600078e0200 */
[----:B------:R1:W3:Y:S01]  /*a7a0*/  @P0 LDS.128 R120, [R5+0x400] ;  /* 0x0004000005780984 */ /* 0x0002e20000000c00 */
[----:B-----5:R-:W-:Y:S03]  /*a7b0*/  @P0 IADD3 R3, PT, PT, R85, R5, RZ ;  /* 0x0000000555030210 */ /* 0x020fe60007ffe0ff */
[----:B------:R1:W1:Y:S04]  /*a7c0*/  @P0 LDS.128 R112, [R4+0x400] ;  /* 0x0004000004700984 */ /* 0x0002680000000c00 */
[----:B------:R1:W1:Y:S02]  /*a7d0*/  @P0 LDS.128 R128, [R3+0x400] ;  /* 0x0004000003800984 */ /* 0x0002640000000c00 */
.L_x_127:
[----:B------:R-:W-:Y:S05]  /*a7e0*/  BSYNC B1 ;  /* 0x0000000000017941 */ /* 0x000fea0003800000 */
.L_x_126:
[----:B------:R-:W-:Y:S05]  /*a7f0*/  VIADD R16, R69, UR39 ;  /* 0x0000002745107c36 */ /* 0x000fea0008000000 */
[----:B--2---:R-:W-:Y:S04]  /*a800*/  SHF.R.U32.HI R0, RZ, 0x15, R16 ;  /* 0x00000015ff007819 */ /* 0x004fe80000011610 */
[----:B------:R-:W-:Y:S11]  /*a810*/  LOP3.LUT P0, RZ, R0, 0x3, R143, 0x48, !PT ;  /* 0x0000000300ff7812 */ /* 0x000ff6000780488f */
[----:B------:R-:W-:Y:S02]  /*a820*/  @!UPT UIADD3 URZ, UPT, UPT, URZ, URZ, URZ ;  /* 0x000000fffffff290 */ /* 0x000fe4000fffe0ff */
[----:B------:R-:W-:Y:S05]  /*a830*/  @!P0 BRA `(.L_x_131) ;  /* 0x0000000000408947 */ /* 0x000fea0003800000 */
[----:B------:R-:W1:Y:S01]  /*a840*/  LDCU.64 UR8, c[0x4][0x70] ;  /* 0x01000e00ff0877ac */ /* 0x000e620008000a00 */
[----:B------:R-:W-:Y:S01]  /*a850*/  MOV R15, 0x0 ;  /* 0x00000000000f7802 */ /* 0x000fe20000000f00 */
[----:B------:R-:W-:Y:S02]  /*a860*/  HFMA2 R12, -RZ, RZ, 0, 5.9604644775390625e-08 ;  /* 0x00000001ff0c7431 */ /* 0x000fe400000001ff */
[----:B------:R-:W-:Y:S02]  /*a870*/  IMAD.MOV.U32 R8, RZ, RZ, 0x192 ;  /* 0x00000192ff087424 */ /* 0x000fe400078e00ff */
[----:B------:R-:W-:Y:S01]  /*a880*/  IMAD.MOV.U32 R13, RZ, RZ, RZ ;  /* 0x000000ffff0d7224 */ /* 0x000fe200078e00ff */
[----:B------:R-:W2:Y:S01]  /*a890*/  LDCU.64 UR6, c[0x4][0x78] ;  /* 0x01000f00ff0677ac */ /* 0x000ea20008000a00 */
[----:B------:R-:W3:Y:S01]  /*a8a0*/  LDC.64 R14, c[0x4][R15] ;  /* 0x010000000f0e7b82 */ /* 0x000ee20000000a00 */
[----:B------:R-:W5:Y:S01]  /*a8b0*/  LDCU.64 UR4, c[0x4][0x10] ;  /* 0x01000200ff0477ac */ /* 0x000f620008000a00 */
[----:B-1----:R-:W-:Y:S01]  /*a8c0*/  MOV R5, UR9 ;  /* 0x0000000900057c02 */ /* 0x002fe20008000f00 */
[----:B------:R-:W-:Y:S01]  /*a8d0*/  IMAD.U32 R4, RZ, RZ, UR8 ;  /* 0x00000008ff047e24 */ /* 0x000fe2000f8e00ff */
[----:B--2---:R-:W-:Y:S01]  /*a8e0*/  MOV R7, UR7 ;  /* 0x0000000700077c02 */ /* 0x004fe20008000f00 */
[----:B------:R-:W-:Y:S01]  /*a8f0*/  IMAD.U32 R6, RZ, RZ, UR6 ;  /* 0x00000006ff067e24 */ /* 0x000fe2000f8e00ff */
[----:B-----5:R-:W-:Y:S01]  /*a900*/  MOV R11, UR5 ;  /* 0x00000005000b7c02 */ /* 0x020fe20008000f00 */
[----:B------:R-:W-:Y:S02]  /*a910*/  IMAD.U32 R10, RZ, RZ, UR4 ;  /* 0x00000004ff0a7e24 */ /* 0x000fe4000f8e00ff */
[----:B------:R-:W-:Y:S07]  /*a920*/  LEPC R20, `(.L_x_131) ;  /* 0x000000001014794e */ /* 0x000fee0000000000 */
[----:B---34-:R-:W-:Y:S05]  /*a930*/  CALL.ABS.NOINC R14 ;  /* 0x000000000e007343 */ /* 0x018fea0003c00000 */
.L_x_131:
[----:B----4-:R-:W-:Y:S01]  /*a940*/  SHF.L.U32 R70, R76, 0x10, RZ ;  /* 0x000000104c467819 */ /* 0x010fe200000006ff */
[----:B------:R-:W-:Y:S05]  /*a950*/  WARPSYNC.ALL ;  /* 0x0000000000007948 */ /* 0x000fea0003800000 */
[----:B------:R-:W-:Y:S01]  /*a960*/  R2UR UR4, R16 ;  /* 0x00000000100472ca */ /* 0x000fe200000e0000 */
[----:B------:R-:W-:Y:S01]  /*a970*/  BSSY.RECONVERGENT B0, `(.L_x_132) ;  /* 0x0000103000007945 */ /* 0x000fe20003800200 */
[----:B------:R-:W-:Y:S02]  /*a980*/  LOP3.LUT R72, R79, 0xffff0000, RZ, 0xc0, !PT ;  /* 0xffff00004f487812 */ /* 0x000fe400078ec0ff */
[----:B------:R-:W-:Y:S02]  /*a990*/  ISETP.NE.AND P6, PT, R157, RZ, PT ;  /* 0x000000ff9d00720c */ /* 0x000fe40003fc5270 */
[----:B------:R-:W-:Y:S07]  /*a9a0*/  ISETP.NE.AND P0, PT, R154, RZ, PT ;  /* 0x000000ff9a00720c */ /* 0x000fee0003f05270 */
[----:B-1----:R-:W1:Y:S02]  /*a9b0*/  LDTM.x64 R4, tmem[UR4] ;  /* 0x00000004000479ee */ /* 0x002e640008340000 */
[----:B-1----:R-:W-:Y:S01]  /*a9c0*/  FMUL R0, R68, R4 ;  /* 0x0000000444007220 */ /* 0x002fe20000400000 */
[----:B------:R-:W-:Y:S01]  /*a9d0*/  LOP3.LUT R4, R76, 0xffff0000, RZ, 0xc0, !PT ;  /* 0xffff00004c047812 */ /* 0x000fe200078ec0ff */
[C---:B------:R-:W-:Y:S01]  /*a9e0*/  FMUL R3, R68.reuse, R5 ;  /* 0x0000000544037220 */ /* 0x040fe20000400000 */
[----:B------:R-:W-:Y:S01]  /*a9f0*/  SHF.L.U32 R5, R77, 0x10, RZ ;  /* 0x000000104d057819 */ /* 0x000fe200000006ff */
[----:B------:R-:W-:Y:S01]  /*aa00*/  FFMA R0, R71, R70, R0 ;  /* 0x0000004647007223 */ /* 0x000fe20000000000 */
[----:B------:R-:W-:Y:S01]  /*aa10*/  LOP3.LUT R70, R77, 0xffff0000, RZ, 0xc0, !PT ;  /* 0xffff00004d467812 */ /* 0x000fe200078ec0ff */
[C---:B------:R-:W-:Y:S01]  /*aa20*/  FMUL R6, R68.reuse, R6 ;  /* 0x0000000644067220 */ /* 0x040fe20000400000 */
[C---:B------:R-:W-:Y:S01]  /*aa30*/  FFMA R3, R71.reuse, R4, R3 ;  /* 0x0000000447037223 */ /* 0x040fe20000000003 */
[C---:B------:R-:W-:Y:S01]  /*aa40*/  FMUL R7, R68.reuse, R7 ;  /* 0x0000000744077220 */ /* 0x040fe20000400000 */
[----:B------:R-:W-:Y:S01]  /*aa50*/  FMUL R4, R68, R8 ;  /* 0x0000000844047220 */ /* 0x000fe20000400000 */
[C---:B------:R-:W-:Y:S01]  /*aa60*/  LOP3.LUT R8, R78.reuse, 0xffff0000, RZ, 0xc0, !PT ;  /* 0xffff00004e087812 */ /* 0x040fe200078ec0ff */
[C---:B------:R-:W-:Y:S01]  /*aa70*/  FFMA R6, R71.reuse, R5, R6 ;  /* 0x0000000547067223 */ /* 0x040fe20000000006 */
[----:B------:R-:W-:Y:S01]  /*aa80*/  SHF.L.U32 R5, R78, 0x10, RZ ;  /* 0x000000104e057819 */ /* 0x000fe200000006ff */
[----:B------:R-:W-:Y:S01]  /*aa90*/  FFMA R7, R71, R70, R7 ;  /* 0x0000004647077223 */ /* 0x000fe20000000007 */
[----:B------:R-:W-:Y:S01]  /*aaa0*/  F2FP.BF16.F32.PACK_AB R92, R3, R0 ;  /* 0x00000000035c723e */ /* 0x000fe200000010ff */
[----:B------:R-:W-:Y:S01]  /*aab0*/  FMUL R0, R68, R9 ;  /* 0x0000000944007220 */ /* 0x000fe20000400000 */
[----:B------:R-:W-:Y:S01]  /*aac0*/  SHF.L.U32 R70, R79, 0x10, RZ ;  /* 0x000000104f467819 */ /* 0x000fe200000006ff */
[----:B------:R-:W-:Y:S01]  /*aad0*/  FFMA R4, R71, R5, R4 ;  /* 0x0000000547047223 */ /* 0x000fe20000000004 */
[----:B------:R-:W-:Y:S01]  /*aae0*/  F2FP.BF16.F32.PACK_AB R93, R7, R6 ;  /* 0x00000006075d723e */ /* 0x000fe200000010ff */
[C---:B------:R-:W-:Y:S01]  /*aaf0*/  FFMA R0, R71.reuse, R8, R0 ;  /* 0x0000000847007223 */ /* 0x040fe20000000000 */
[----:B------:R-:W-:Y:S01]  /*ab00*/  SHF.L.U32 R8, R80, 0x10, RZ ;  /* 0x0000001050087819 */ /* 0x000fe200000006ff */
[----:B------:R-:W-:Y:S01]  /*ab10*/  FMUL R3, R68, R10 ;  /* 0x0000000a44037220 */ /* 0x000fe20000400000 */
[----:B------:R-:W-:Y:S01]  /*ab20*/  LOP3.LUT R9, R80, 0xffff0000, RZ, 0xc0, !PT ;  /* 0xffff000050097812 */ /* 0x000fe200078ec0ff */
[----:B------:R-:W-:Y:S01]  /*ab30*/  FMUL R5, R68, R11 ;  /* 0x0000000b44057220 */ /* 0x000fe20000400000 */
[----:B------:R-:W-:Y:S01]  /*ab40*/  F2FP.BF16.F32.PACK_AB R94, R0, R4 ;  /* 0x00000004005e723e */ /* 0x000fe200000010ff */
[C---:B------:R-:W-:Y:S01]  /*ab50*/  FMUL R6, R68.reuse, R12 ;  /* 0x0000000c44067220 */ /* 0x040fe20000400000 */
[C---:B------:R-:W-:Y:S01]  /*ab60*/  FMUL R7, R68.reuse, R13 ;  /* 0x0000000d44077220 */ /* 0x040fe20000400000 */
[----:B------:R-:W-:Y:S01]  /*ab70*/  FFMA R3, R71, R70, R3 ;  /* 0x0000004647037223 */ /* 0x000fe20000000003 */
[----:B------:R-:W-:Y:S01]  /*ab80*/  SHF.L.U32 R70, R81, 0x10, RZ ;  /* 0x0000001051467819 */ /* 0x000fe200000006ff */
        /* <DEDUP_REMOVED lines=8> */
[C---:B------:R-:W-:Y:S01]  /*ac10*/  FMUL R44, R68.reuse, R54 ;  /* 0x00000036442c7220 */ /* 0x040fe20000400000 */
[C---:B------:R-:W-:Y:S01]  /*ac20*/  FMUL R54, R68.reuse, R64 ;  /* 0x0000004044367220 */ /* 0x040fe20000400000 */
[----:B------:R-:W-:Y:S01]  /*ac30*/  F2FP.BF16.F32.PACK_AB R64, R7, R6 ;  /* 0x000000060740723e */ /* 0x000fe200000010ff */
[----:B------:R-:W-:Y:S01]  /*ac40*/  STS.128 [R164+UR44+0x8400], R92 ;  /* 0x0084005ca4007988 */ /* 0x000fe20008000c2c */
[----:B------:R-:W-:Y:S01]  /*ac50*/  LOP3.LUT R6, R81, 0xffff0000, RZ, 0xc0, !PT ;  /* 0xffff000051067812 */ /* 0x000fe200078ec0ff */
        /* <DEDUP_REMOVED lines=8> */
[----:B------:R-:W-:Y:S01]  /*ace0*/  FMUL R48, R68, R58 ;  /* 0x0000003a44307220 */ /* 0x000fe20000400000 */
[----:B------:R-:W-:Y:S01]  /*acf0*/  LOP3.LUT R58, R82, 0xffff0000, RZ, 0xc0, !PT ;  /* 0xffff0000523a7812 */ /* 0x000fe200078ec0ff */
[----:B------:R-:W-:Y:S01]  /*ad00*/  FFMA R3, R71, R6, R3 ;  /* 0x0000000647037223 */ /* 0x000fe20000000003 */
[----:B------:R-:W-:Y:S01]  /*ad10*/  LOP3.LUT R6, R99, 0xffff0000, RZ, 0xc0, !PT ;  /* 0xffff000063067812 */ /* 0x000fe200078ec0ff */
        /* <DEDUP_REMOVED lines=14> */
[----:B------:R-:W-:Y:S01]  /*ae00*/  SHF.L.U32 R59, R83, 0x10, RZ ;  /* 0x00000010533b7819 */ /* 0x000fe200000006ff */
[----:B------:R-:W-:Y:S01]  /*ae10*/  FMUL R55, R68, R65 ;  /* 0x0000004144377220 */ /* 0x000fe20000400000 */
[----:B------:R-:W-:Y:S01]  /*ae20*/  F2FP.BF16.F32.PACK_AB R65, R3, R0 ;  /* 0x000000000341723e */ /* 0x000fe200000010ff */
[----:B------:R-:W-:Y:S01]  /*ae30*/  FFMA R4, R71, R7, R4 ;  /* 0x0000000747047223 */ /* 0x000fe20000000004 */
[----:B------:R-:W-:Y:S01]  /*ae40*/  SHF.L.U32 R0, R88, 0x10, RZ ;  /* 0x0000001058007819 */ /* 0x000fe200000006ff */
        /* <DEDUP_REMOVED lines=26> */
[C---:B------:R-:W-:Y:S01]  /*aff0*/  FMUL R27, R68.reuse, R37 ;  /* 0x00000025441b7220 */ /* 0x040fe20000400000 */
[----:B------:R-:W-:Y:S01]  /*b000*/  FFMA R14, R71, R3, R14 ;  /* 0x00000003470e7223 */ /* 0x000fe2000000000e */
[----:B------:R-:W-:Y:S01]  /*b010*/  LOP3.LUT R3, R91, 0xffff0000, RZ, 0xc0, !PT ;  /* 0xffff00005b037812 */ /* 0x000fe200078ec0ff */
[C---:B------:R-:W-:Y:S01]  /*b020*/  FMUL R37, R68.reuse, R47 ;  /* 0x0000002f44257220 */ /* 0x040fe20000400000 */
[C---:B------:R-:W-:Y:S01]  /*b030*/  FMUL R47, R68.reuse, R57 ;  /* 0x00000039442f7220 */ /* 0x040fe20000400000 */
[----:B------:R-:W-:Y:S01]  /*b040*/  FMUL R57, R68, R67 ;  /* 0x0000004344397220 */ /* 0x000fe20000400000 */
[----:B------:R-:W-:Y:S01]  /*b050*/  F2FP.BF16.F32.PACK_AB R67, R9, R8 ;  /* 0x000000080943723e */ /* 0x000fe200000010ff */
[----:B------:R-:W-:Y:S01]  /*b060*/  FFMA R15, R71, R0, R15 ;  /* 0x00000000470f7223 */ /* 0x000fe2000000000f */
[----:B------:R-:W-:Y:S01]  /*b070*/  F2FP.BF16.F32.PACK_AB R8, R11, R10 ;  /* 0x0000000a0b08723e */ /* 0x000fe200000010ff */
[----:B------:R-:W-:Y:S01]  /*b080*/  FFMA R16, R71, R4, R16 ;  /* 0x0000000447107223 */ /* 0x000fe20000000010 */
[----:B------:R-:W-:Y:S01]  /*b090*/  F2FP.BF16.F32.PACK_AB R9, R13, R12 ;  /* 0x0000000c0d09723e */ /* 0x000fe200000010ff */
[----:B------:R-:W-:Y:S01]  /*b0a0*/  FFMA R17, R71, R3, R17 ;  /* 0x0000000347117223 */ /* 0x000fe20000000011 */
[----:B------:R-:W-:Y:S01]  /*b0b0*/  F2FP.BF16.F32.PACK_AB R10, R15, R14 ;  /* 0x0000000e0f0a723e */ /* 0x000fe200000010ff */
[----:B------:R-:W-:Y:S01]  /*b0c0*/  STS.128 [R163+0x8400], R64 ;  /* 0x00840040a3007388 */ /* 0x000fe20000000c00 */
[----:B------:R-:W-:Y:S01]  /*b0d0*/  SHF.L.U32 R0, R96, 0x10, RZ ;  /* 0x0000001060007819 */ /* 0x000fe200000006ff */
[C---:B------:R-:W-:Y:S01]  /*b0e0*/  FMUL R21, R68.reuse, R31 ;  /* 0x0000001f44157220 */ /* 0x040fe20000400000 */
[----:B------:R-:W-:Y:S01]  /*b0f0*/  F2FP.BF16.F32.PACK_AB R11, R17, R16 ;  /* 0x00000010110b723e */ /* 0x000fe200000010ff */
[----:B------:R-:W-:Y:S01]  /*b100*/  FMUL R22, R68, R32 ;  /* 0x0000002044167220 */ /* 0x000fe20000400000 */
[----:B------:R-:W-:Y:S01]  /*b110*/  LOP3.LUT R3, R96, 0xffff0000, RZ, 0xc0, !PT ;  /* 0xffff000060037812 */ /* 0x000fe200078ec0ff */
[----:B------:R-:W-:Y:S01]  /*b120*/  FFMA R18, R71, R0, R18 ;  /* 0x0000000047127223 */ /* 0x000fe20000000012 */
[C---:B------:R-:W-:Y:S01]  /*b130*/  SHF.L.U32 R4, R97.reuse, 0x10, RZ ;  /* 0x0000001061047819 */ /* 0x040fe200000006ff */
[----:B------:R1:W-:Y:S01]  /*b140*/  STS.128 [R162+0x8400], R8 ;  /* 0x00840008a2007388 */ /* 0x0003e20000000c00 */
[----:B------:R-:W-:Y:S01]  /*b150*/  LOP3.LUT R0, R97, 0xffff0000, RZ, 0xc0, !PT ;  /* 0xffff000061007812 */ /* 0x000fe200078ec0ff */
[C---:B------:R-:W-:Y:S01]  /*b160*/  FFMA R19, R71.reuse, R3, R19 ;  /* 0x0000000347137223 */ /* 0x040fe20000000013 */
[C---:B------:R-:W-:Y:S01]  /*b170*/  SHF.L.U32 R3, R98.reuse, 0x10, RZ ;  /* 0x0000001062037819 */ /* 0x040fe200000006ff */
[----:B------:R-:W-:Y:S01]  /*b180*/  FFMA R20, R71, R4, R20 ;  /* 0x0000000447147223 */ /* 0x000fe20000000014 */
[----:B------:R-:W-:Y:S01]  /*b190*/  LOP3.LUT R4, R98, 0xffff0000, RZ, 0xc0, !PT ;  /* 0xffff000062047812 */ /* 0x000fe200078ec0ff */
        /* <DEDUP_REMOVED lines=8> */
[----:B------:R-:W-:Y:S01]  /*b220*/  FFMA R24, R71, R5, R24 ;  /* 0x0000000547187223 */ /* 0x000fe20000000018 */
[----:B------:R-:W-:Y:S01]  /*b230*/  SHF.L.U32 R5, R107, 0x10, RZ ;  /* 0x000000106b057819 */ /* 0x000fe200000006ff */
[----:B------:R-:W-:Y:S01]  /*b240*/  FFMA R25, R71, R6, R25 ;  /* 0x0000000647197223 */ /* 0x000fe20000000019 */
[----:B------:R-:W-:Y:S01]  /*b250*/  LOP3.LUT R6, R107, 0xffff0000, RZ, 0xc0, !PT ;  /* 0xffff00006b067812 */ /* 0x000fe200078ec0ff */
[----:B------:R-:W-:Y:S01]  /*b260*/  FFMA R26, R71, R0, R26 ;  /* 0x00000000471a7223 */ /* 0x000fe2000000001a */
[----:B------:R-:W-:Y:S01]  /*b270*/  LOP3.LUT R0, R105, 0xffff0000, RZ, 0xc0, !PT ;  /* 0xffff000069007812 */ /* 0x000fe200078ec0ff */
[C---:B------:R-:W-:Y:S01]  /*b280*/  FFMA R27, R71.reuse, R3, R27 ;  /* 0x00000003471b7223 */ /* 0x040fe2000000001b */
[C---:B------:R-:W-:Y:S01]  /*b290*/  SHF.L.U32 R3, R106.reuse, 0x10, RZ ;  /* 0x000000106a037819 */ /* 0x040fe200000006ff */
        /* <DEDUP_REMOVED lines=13> */
[----:B------:R-:W-:Y:S01]  /*b370*/  SHF.L.U32 R4, R113, 0x10, RZ ;  /* 0x0000001071047819 */ /* 0x000fe200000006ff */
[----:B------:R-:W-:Y:S01]  /*b380*/  FFMA R32, R71, R5, R32 ;  /* 0x0000000547207223 */ /* 0x000fe20000000020 */
[----:B-1----:R-:W-:Y:S01]  /*b390*/  F2FP.BF16.F32.PACK_AB R8, R27, R26 ;  /* 0x0000001a1b08723e */ /* 0x002fe200000010ff */
[----:B------:R-:W-:Y:S01]  /*b3a0*/  FFMA R33, R71, R6, R33 ;  /* 0x0000000647217223 */ /* 0x000fe20000000021 */
[----:B------:R-:W-:Y:S01]  /*b3b0*/  F2FP.BF16.F32.PACK_AB R9, R29, R28 ;  /* 0x0000001c1d09723e */ /* 0x000fe200000010ff */
[----:B------:R-:W-:Y:S01]  /*b3c0*/  FFMA R34, R71, R0, R34 ;  /* 0x0000000047227223 */ /* 0x000fe20000000022 */
[----:B------:R-:W-:Y:S01]  /*b3d0*/  LOP3.LUT R0, R113, 0xffff0000, RZ, 0xc0, !PT ;  /* 0xffff000071007812 */ /* 0x000fe200078ec0ff */
[----:B------:R1:W-:Y:S01]  /*b3e0*/  STS.128 [R161+0x8400], R12 ;  /* 0x0084000ca1007388 */ /* 0x0003e20000000c00 */
[----:B------:R-:W-:Y:S01]  /*b3f0*/  F2FP.BF16.F32.PACK_AB R10, R31, R30 ;  /* 0x0000001e1f0a723e */ /* 0x000fe200000010ff */
[----:B------:R-:W-:Y:S01]  /*b400*/  FFMA R35, R71, R3, R35 ;  /* 0x0000000347237223 */ /* 0x000fe20000000023 */
[----:B------:R-:W-:Y:S01]  /*b410*/  F2FP.BF16.F32.PACK_AB R11, R33, R32 ;  /* 0x00000020210b723e */ /* 0x000fe200000010ff */
[C---:B------:R-:W-:Y:S01]  /*b420*/  FFMA R36, R71.reuse, R4, R36 ;  /* 0x0000000447247223 */ /* 0x040fe20000000024 */
[C---:B------:R-:W-:Y:S01]  /*b430*/  SHF.L.U32 R3, R114.reuse, 0x10, RZ ;  /* 0x0000001072037819 */ /* 0x040fe200000006ff */
[----:B------:R-:W-:Y:S01]  /*b440*/  FFMA R37, R71, R0, R37 ;  /* 0x0000000047257223 */ /* 0x000fe20000000025 */
[----:B------:R-:W-:Y:S01]  /*b450*/  LOP3.LUT R0, R114, 0xffff0000, RZ, 0xc0, !PT ;  /* 0xffff000072007812 */ /* 0x000fe200078ec0ff */
[----:B------:R2:W-:Y:S01]  /*b460*/  STS.128 [R149+0x8400], R8 ;  /* 0x0084000895007388 */ /* 0x0005e20000000c00 */
[----:B------:R-:W-:Y:S01]  /*b470*/  SHF.L.U32 R4, R115, 0x10, RZ ;  /* 0x0000001073047819 */ /* 0x000fe200000006ff */
[C---:B------:R-:W-:Y:S01]  /*b480*/  FFMA R38, R71.reuse, R3, R38 ;  /* 0x0000000347267223 */ /* 0x040fe20000000026 */
[----:B---3--:R-:W-:Y:S01]  /*b490*/  SHF.L.U32 R3, R120, 0x10, RZ ;  /* 0x0000001078037819 */ /* 0x008fe200000006ff */
[----:B------:R-:W-:Y:S01]  /*b4a0*/  FFMA R39, R71, R0, R39 ;  /* 0x0000000047277223 */ /* 0x000fe20000000027 */
[----:B------:R-:W-:Y:S01]  /*b4b0*/  LOP3.LUT R0, R115, 0xffff0000, RZ, 0xc0, !PT ;  /* 0xffff000073007812 */ /* 0x000fe200078ec0ff */
[----:B------:R-:W-:Y:S01]  /*b4c0*/  FMUL R41, R68, R51 ;  /* 0x0000003344297220 */ /* 0x000fe20000400000 */
[----:B------:R-:W-:Y:S01]  /*b4d0*/  SHF.L.U32 R5, R131, 0x10, RZ ;  /* 0x0000001083057819 */ /* 0x000fe200000006ff */
[C---:B------:R-:W-:Y:S01]  /*b4e0*/  FFMA R40, R71.reuse, R4, R40 ;  /* 0x0000000447287223 */ /* 0x040fe20000000028 */
[----:B------:R-:W-:Y:S01]  /*b4f0*/  LOP3.LUT R4, R120, 0xffff0000, RZ, 0xc0, !PT ;  /* 0xffff000078047812 */ /* 0x000fe200078ec0ff */
[----:B------:R-:W-:Y:S01]  /*b500*/  FFMA R41, R71, R0, R41 ;  /* 0x0000000047297223 */ /* 0x000fe20000000029 */
[----:B------:R-:W-:Y:S01]  /*b510*/  SHF.L.U32 R0, R121, 0x10, RZ ;  /* 0x0000001079007819 */ /* 0x000fe200000006ff */
[C---:B------:R-:W-:Y:S01]  /*b520*/  FMUL R42, R68.reuse, R52 ;  /* 0x00000034442a7220 */ /* 0x040fe20000400000 */
[----:B------:R-:W-:Y:S01]  /*b530*/  LOP3.LUT R6, R131, 0xffff0000, RZ, 0xc0, !PT ;  /* 0xffff000083067812 */ /* 0x000fe200078ec0ff */
[C---:B------:R-:W-:Y:S01]  /*b540*/  FMUL R43, R68.reuse, R53 ;  /* 0x00000035442b7220 */ /* 0x040fe20000400000 */
[----:B------:R-:W-:Y:S01]  /*b550*/  FMUL R51, R68, R61 ;  /* 0x0000003d44337220 */ /* 0x000fe20000400000 */
[----:B------:R-:W-:Y:S01]  /*b560*/  FFMA R42, R71, R3, R42 ;  /* 0x00000003472a7223 */ /* 0x000fe2000000002a */
[----:B------:R-:W-:Y:S01]  /*b570*/  LOP3.LUT R3, R121, 0xffff0000, RZ, 0xc0, !PT ;  /* 0xffff000079037812 */ /* 0x000fe200078ec0ff */
[----:B------:R-:W-:Y:S01]  /*b580*/  FFMA R43, R71, R4, R43 ;  /* 0x00000004472b7223 */ /* 0x000fe2000000002b */
[----:B------:R-:W-:Y:S01]  /*b590*/  SHF.L.U32 R4, R123, 0x10, RZ ;  /* 0x000000107b047819 */ /* 0x000fe200000006ff */
[C---:B------:R-:W-:Y:S01]  /*b5a0*/  FFMA R44, R71.reuse, R0, R44 ;  /* 0x00000000472c7223 */ /* 0x040fe2000000002c */
[C---:B------:R-:W-:Y:S01]  /*b5b0*/  SHF.L.U32 R0, R122.reuse, 0x10, RZ ;  /* 0x000000107a007819 */ /* 0x040fe200000006ff */
[----:B------:R-:W-:Y:S01]  /*b5c0*/  FFMA R45, R71, R3, R45 ;  /* 0x00000003472d7223 */ /* 0x000fe2000000002d */
[----:B------:R-:W-:Y:S01]  /*b5d0*/  LOP3.LUT R3, R122, 0xffff0000, RZ, 0xc0, !PT ;  /* 0xffff00007a037812 */ /* 0x000fe200078ec0ff */
[----:B------:R-:W-:Y:S01]  /*b5e0*/  FMUL R52, R68, R62 ;  /* 0x0000003e44347220 */ /* 0x000fe20000400000 */
[----:B-1----:R-:W-:Y:S01]  /*b5f0*/  F2FP.BF16.F32.PACK_AB R12, R43, R42 ;  /* 0x0000002a2b0c723e */ /* 0x002fe200000010ff */
[----:B------:R-:W-:Y:S01]  /*b600*/  FFMA R46, R71, R0, R46 ;  /* 0x00000000472e7223 */ /* 0x000fe2000000002e */
[----:B------:R-:W-:Y:S01]  /*b610*/  LOP3.LUT R0, R123, 0xffff0000, RZ, 0xc0, !PT ;  /* 0xffff00007b007812 */ /* 0x000fe200078ec0ff */
[C---:B------:R-:W-:Y:S01]  /*b620*/  FFMA R47, R71.reuse, R3, R47 ;  /* 0x00000003472f7223 */ /* 0x040fe2000000002f */
[C---:B------:R-:W-:Y:S01]  /*b630*/  SHF.L.U32 R3, R128.reuse, 0x10, RZ ;  /* 0x0000001080037819 */ /* 0x040fe200000006ff */
[----:B------:R-:W-:Y:S01]  /*b640*/  FFMA R48, R71, R4, R48 ;  /* 0x0000000447307223 */ /* 0x000fe20000000030 */
[----:B------:R-:W-:Y:S01]  /*b650*/  SHF.L.U32 R4, R129, 0x10, RZ ;  /* 0x0000001081047819 */ /* 0x000fe200000006ff */
[C---:B------:R-:W-:Y:S01]  /*b660*/  FFMA R49, R71.reuse, R0, R49 ;  /* 0x0000000047317223 */ /* 0x040fe20000000031 */
[----:B------:R-:W-:Y:S01]  /*b670*/  LOP3.LUT R0, R128, 0xffff0000, RZ, 0xc0, !PT ;  /* 0xffff000080007812 */ /* 0x000fe200078ec0ff */
[----:B------:R-:W-:Y:S01]  /*b680*/  FFMA R50, R71, R3, R50 ;  /* 0x0000000347327223 */ /* 0x000fe20000000032 */
[----:B--2---:R-:W-:Y:S01]  /*b690*/  F2FP.BF16.F32.PACK_AB R8, R35, R34 ;  /* 0x000000222308723e */ /* 0x004fe200000010ff */
[----:B------:R-:W-:Y:S01]  /*b6a0*/  FMUL R53, R68, R63 ;  /* 0x0000003f44357220 */ /* 0x000fe20000400000 */
[----:B------:R-:W-:Y:S01]  /*b6b0*/  F2FP.BF16.F32.PACK_AB R9, R37, R36 ;  /* 0x000000242509723e */ /* 0x000fe200000010ff */
[----:B------:R-:W-:Y:S01]  /*b6c0*/  FFMA R51, R71, R0, R51 ;  /* 0x0000000047337223 */ /* 0x000fe20000000033 */
[----:B------:R-:W-:Y:S01]  /*b6d0*/  F2FP.BF16.F32.PACK_AB R10, R39, R38 ;  /* 0x00000026270a723e */ /* 0x000fe200000010ff */
[----:B------:R-:W-:Y:S01]  /*b6e0*/  FFMA R52, R71, R4, R52 ;  /* 0x0000000447347223 */ /* 0x000fe20000000034 */
[----:B------:R-:W-:Y:S02]  /*b6f0*/  F2FP.BF16.F32.PACK_AB R11, R41, R40 ;  /* 0x00000028290b723e */ /* 0x000fe400000010ff */
[----:B------:R-:W-:Y:S02]  /*b700*/  LOP3.LUT R0, R129, 0xffff0000, RZ, 0xc0, !PT ;  /* 0xffff000081007812 */ /* 0x000fe400078ec0ff */
[C---:B------:R-:W-:Y:S01]  /*b710*/  SHF.L.U32 R3, R130.reuse, 0x10, RZ ;  /* 0x0000001082037819 */ /* 0x040fe200000006ff */
[----:B------:R-:W-:Y:S01]  /*b720*/  STS.128 [R160+0x8400], R8 ;  /* 0x00840008a0007388 */ /* 0x000fe20000000c00 */
[----:B------:R-:W-:Y:S01]  /*b730*/  LOP3.LUT R4, R130, 0xffff0000, RZ, 0xc0, !PT ;  /* 0xffff000082047812 */ /* 0x000fe200078ec0ff */
[----:B------:R-:W-:Y:S01]  /*b740*/  FFMA R53, R71, R0, R53 ;  /* 0x0000000047357223 */ /* 0x000fe20000000035 */
        /* <DEDUP_REMOVED lines=8> */
[----:B------:R-:W-:Y:S01]  /*b7d0*/  STS.128 [R159+0x8400], R12 ;  /* 0x0084000c9f007388 */ /* 0x000fe20000000c00 */
[----:B------:R-:W-:Y:S02]  /*b7e0*/  F2FP.BF16.F32.PACK_AB R5, R53, R52 ;  /* 0x000000343505723e */ /* 0x000fe400000010ff */
        /* <DEDUP_REMOVED lines=12> */
[----:B--2---:R-:W2:Y:S01]  /*b8b0*/  FENCE.VIEW.ASYNC.S ;  /* 0x00000000000073c6 */ /* 0x004ea20000000000 */
[----:B------:R-:W-:Y:S02]  /*b8c0*/  @P6 PRMT R0, R165, 0x654, R0 ;  /* 0x00000654a5006816 */ /* 0x000fe40000000000 */
[----:B-1----:R-:W-:Y:S01]  /*b8d0*/  LEA R4, R74, UR44, 0x3 ;  /* 0x0000002c4a047c11 */ /* 0x002fe2000f8e18ff */
[----:B--2---:R-:W-:Y:S06]  /*b8e0*/  BAR.SYNC.DEFER_BLOCKING 0x1, 0x80 ;  /* 0x0042000000007b1d */ /* 0x004fec0000010000 */
        /* <DEDUP_REMOVED lines=11> */
.L_x_133:
[----:B------:R-:W-:Y:S05]  /*b9a0*/  BSYNC.RECONVERGENT B0 ;  /* 0x0000000000007941 */ /* 0x000fea0003800200 */
.L_x_132:
[----:B------:R-:W-:Y:S01]  /*b9b0*/  BAR.SYNC.DEFER_BLOCKING 0x1, 0x80 ;  /* 0x0042000000007b1d */ /* 0x000fe20000010000 */
[----:B------:R-:W-:Y:S02]  /*b9c0*/  UIADD3 UR4, UPT, UPT, UR46, 0x1, URZ ;  /* 0x000000012e047890 */ /* 0x000fe4000fffe0ff */
[----:B------:R-:W-:Y:S02]  /*b9d0*/  UISETP.NE.AND UP0, UPT, UR38, URZ, UPT ;  /* 0x000000ff2600728c */ /* 0x000fe4000bf05270 */
[----:B------:R-:W-:Y:S02]  /*b9e0*/  UISETP.NE.AND UP1, UPT, UR4, 0x4, UPT ;  /* 0x000000040400788c */ /* 0x000fe4000bf25270 */
[----:B------:R-:W-:Y:S02]  /*b9f0*/  USEL UR39, URZ, 0xc0, !UP0 ;  /* 0x000000c0ff277887 */ /* 0x000fe4000c000000 */
[----:B------:R-:W-:Y:S01]  /*ba00*/  USEL UR47, UR4, URZ, UP1 ;  /* 0x000000ff042f7287 */ /* 0x000fe20008800000 */
[----:B------:R1:W-:Y:S01]  /*ba10*/  @P6 SYNCS.ARRIVE.TRANS64.RED.A1T0 RZ, [R0+URZ], RZ ;  /* 0x000000ff00ff69a7 */ /* 0x0003e200081004ff */
[----:B------:R-:W-:Y:S01]  /*ba20*/  BSSY B1, `(.L_x_134) ;  /* 0x000001f000017945 */ /* 0x000fe20003800000 */
[----:B------:R-:W2:Y:S02]  /*ba30*/  @P6 SYNCS.PHASECHK.TRANS64.TRYWAIT P0, [R4+URZ+0x20], R3 ;  /* 0x00002003040065a7 */ /* 0x000ea400080011ff */
[----:B--2---:R-:W-:Y:S01]  /*ba40*/  @P6 SEL R86, RZ, 0x1, !P0 ;  /* 0x00000001ff566807 */ /* 0x004fe20004000000 */
[----:B-1----:R-:W-:Y:S06]  /*ba50*/  @!P6 BRA `(.L_x_135) ;  /* 0x00000000006ce947 */ /* 0x002fec0003800000 */
        /* <DEDUP_REMOVED lines=12> */
.L_x_137:
[----:B------:R-:W-:Y:S05]  /*bb20*/  BSYNC B0 ;  /* 0x0000000000007941 */ /* 0x000fea0003800000 */
.L_x_136:
[----:B------:R-:W-:Y:S11]  /*bb30*/  ISETP.NE.AND P0, PT, R87, RZ, PT ;  /* 0x000000ff5700720c */ /* 0x000ff60003f05270 */
[----:B------:R-:W-:Y:S02]  /*bb40*/  @!UPT UIADD3 URZ, UPT, UPT, URZ, URZ, URZ ;  /* 0x000000fffffff290 */ /* 0x000fe4000fffe0ff */
[----:B------:R2:W3:Y:S01]  /*bb50*/  @P0 LDS.128 R76, [R74+UR44+0x400] ;  /* 0x0004002c4a4c0984 */ /* 0x0004e20008000c00 */
[----:B------:R-:W-:Y:S01]  /*bb60*/  @P0 IMAD.IADD R84, R84, 0x1, R75 ;  /* 0x0000000154540824 */ /* 0x000fe200078e024b */
[C---:B-1----:R-:W-:Y:S01]  /*bb70*/  @P0 IADD3 R4, PT, PT, R85.reuse, R75, RZ ;  /* 0x0000004b55040210 */ /* 0x042fe20007ffe0ff */
[C---:B------:R-:W-:Y:S01]  /*bb80*/  @P0 IMAD.IADD R0, R85.reuse, 0x1, R3 ;  /* 0x0000000155000824 */ /* 0x040fe200078e0203 */
[----:B------:R2:W1:Y:S02]  /*bb90*/  @P0 LDS.128 R80, [R5+0x400] ;  /* 0x0004000005500984 */ /* 0x0004640000000c00 */
[----:B------:R-:W-:Y:S02]  /*bba0*/  @P0 IADD3 R85, PT, PT, R85, R84, RZ ;  /* 0x0000005455550210 */ /* 0x000fe40007ffe0ff */
[----:B------:R2:W4:Y:S04]  /*bbb0*/  @P0 LDS.128 R88, [R3+0x400] ;  /* 0x0004000003580984 */ /* 0x0005280000000c00 */
[----:B------:R2:W1:Y:S04]  /*bbc0*/  @P0 LDS.128 R96, [R0+0x400] ;  /* 0x0004000000600984 */ /* 0x0004680000000c00 */
[----:B------:R2:W1:Y:S04]  /*bbd0*/  @P0 LDS.128 R104, [R75+0x400] ;  /* 0x000400004b680984 */ /* 0x0004680000000c00 */
[----:B------:R2:W1:Y:S04]  /*bbe0*/  @P0 LDS.128 R112, [R4+0x400] ;  /* 0x0004000004700984 */ /* 0x0004680000000c00 */
[----:B------:R2:W1:Y:S04]  /*bbf0*/  @P0 LDS.128 R120, [R84+0x400] ;  /* 0x0004000054780984 */ /* 0x0004680000000c00 */
[----:B------:R2:W1:Y:S02]  /*bc00*/  @P0 LDS.128 R128, [R85+0x400] ;  /* 0x0004000055800984 */ /* 0x0004640000000c00 */
.L_x_135:
[----:B------:R-:W-:Y:S05]  /*bc10*/  BSYNC B1 ;  /* 0x0000000000017941 */ /* 0x000fea0003800000 */
.L_x_134:
[----:B------:R-:W-:Y:S01]  /*bc20*/  VIADD R16, R69, UR39 ;  /* 0x0000002745107c36 */ /* 0x000fe20008000000 */
[----:B------:R-:W-:Y:S04]  /*bc30*/  BSSY.RECONVERGENT B6, `(.L_x_139) ;  /* 0x0000015000067945 */ /* 0x000fe80003800200 */
[----:B--2---:R-:W-:Y:S04]  /*bc40*/  SHF.R.U32.HI R0, RZ, 0x15, R16 ;  /* 0x00000015ff007819 */ /* 0x004fe80000011610 */
[----:B------:R-:W-:Y:S11]  /*bc50*/  LOP3.LUT P0, RZ, R0, 0x3, R143, 0x48, !PT ;  /* 0x0000000300ff7812 */ /* 0x000ff6000780488f */
[----:B------:R-:W-:Y:S02]  /*bc60*/  @!UPT UIADD3 URZ, UPT, UPT, URZ, URZ, URZ ;  /* 0x000000fffffff290 */ /* 0x000fe4000fffe0ff */
[----:B------:R-:W-:Y:S05]  /*bc70*/  @!P0 BRA `(.L_x_140) ;  /* 0x0000000000408947 */ /* 0x000fea0003800000 */
[----:B------:R-:W2:Y:S01]  /*bc80*/  LDCU.64 UR8, c[0x4][0x70] ;  /* 0x01000e00ff0877ac */ /* 0x000ea20008000a00 */
[----:B------:R-:W-:Y:S01]  /*bc90*/  MOV R15, 0x0 ;  /* 0x00000000000f7802 */ /* 0x000fe20000000f00 */
[----:B------:R-:W-:Y:S02]  /*bca0*/  HFMA2 R12, -RZ, RZ, 0, 5.9604644775390625e-08 ;  /* 0x00000001ff0c7431 */ /* 0x000fe400000001ff */
[----:B------:R-:W-:Y:S02]  /*bcb0*/  IMAD.MOV.U32 R8, RZ, RZ, 0x192 ;  /* 0x00000192ff087424 */ /* 0x000fe400078e00ff */
[----:B------:R-:W-:Y:S01]  /*bcc0*/  IMAD.MOV.U32 R13, RZ, RZ, RZ ;  /* 0x000000ffff0d7224 */ /* 0x000fe200078e00ff */
[----:B------:R-:W5:Y:S01]  /*bcd0*/  LDCU.64 UR6, c[0x4][0x78] ;  /* 0x01000f00ff0677ac */ /* 0x000f620008000a00 */
[----:B------:R-:W1:Y:S01]  /*bce0*/  LDC.64 R14, c[0x4][R15] ;  /* 0x010000000f0e7b82 */ /* 0x000e620000000a00 */
[----:B------:R-:W3:Y:S01]  /*bcf0*/  LDCU.64 UR4, c[0x4][0x10] ;  /* 0x01000200ff0477ac */ /* 0x000ee20008000a00 */
[----:B--2---:R-:W-:Y:S01]  /*bd00*/  MOV R5, UR9 ;  /* 0x0000000900057c02 */ /* 0x004fe20008000f00 */
[----:B------:R-:W-:Y:S01]  /*bd10*/  IMAD.U32 R4, RZ, RZ, UR8 ;  /* 0x00000008ff047e24 */ /* 0x000fe2000f8e00ff */
[----:B-----5:R-:W-:Y:S01]  /*bd20*/  MOV R7, UR7 ;  /* 0x0000000700077c02 */ /* 0x020fe20008000f00 */
[----:B------:R-:W-:Y:S01]  /*bd30*/  IMAD.U32 R6, RZ, RZ, UR6 ;  /* 0x00000006ff067e24 */ /* 0x000fe2000f8e00ff */
[----:B---3--:R-:W-:Y:S01]  /*bd40*/  MOV R11, UR5 ;  /* 0x00000005000b7c02 */ /* 0x008fe20008000f00 */
[----:B------:R-:W-:Y:S02]  /*bd50*/  IMAD.U32 R10, RZ, RZ, UR4 ;  /* 0x00000004ff0a7e24 */ /* 0x000fe4000f8e00ff */
[----:B------:R-:W-:Y:S07]  /*bd60*/  LEPC R20, `(.L_x_140) ;  /* 0x000000001014794e */ /* 0x000fee0000000000 */
[----:B-1--4-:R-:W-:Y:S05]  /*bd70*/  CALL.ABS.NOINC R14 ;  /* 0x000000000e007343 */ /* 0x012fea0003c00000 */
.L_x_140:
[----:B------:R-:W-:Y:S05]  /*bd80*/  BSYNC.RECONVERGENT B6 ;  /* 0x0000000000067941 */ /* 0x000fea0003800200 */
.L_x_139:
[----:B---3--:R-:W-:Y:S01]  /*bd90*/  SHF.L.U32 R0, R76, 0x10, RZ ;  /* 0x000000104c007819 */ /* 0x008fe200000006ff */
[----:B------:R-:W-:Y:S05]  /*bda0*/  WARPSYNC.ALL ;  /* 0x0000000000007948 */ /* 0x000fea0003800000 */
[----:B------:R-:W-:Y:S01]  /*bdb0*/  R2UR UR4, R16 ;  /* 0x00000000100472ca */ /* 0x000fe200000e0000 */
[----:B------:R-:W-:Y:S01]  /*bdc0*/  BSSY.RECONVERGENT B0, `(.L_x_141) ;  /* 0x00000fc000007945 */ /* 0x000fe20003800200 */
[----:B------:R-:W-:Y:S02]  /*bdd0*/  LOP3.LUT R3, R76, 0xffff0000, RZ, 0xc0, !PT ;  /* 0xffff00004c037812 */ /* 0x000fe400078ec0ff */
[C---:B------:R-:W-:Y:S02]  /*bde0*/  SHF.L.U32 R69, R77.reuse, 0x10, RZ ;  /* 0x000000104d457819 */ /* 0x040fe400000006ff */
[----:B------:R-:W-:Y:S02]  /*bdf0*/  LOP3.LUT R70, R77, 0xffff0000, RZ, 0xc0, !PT ;  /* 0xffff00004d467812 */ /* 0x000fe400078ec0ff */
[C---:B------:R-:W-:Y:S02]  /*be00*/  SHF.L.U32 R72, R78.reuse, 0x10, RZ ;  /* 0x000000104e487819 */ /* 0x040fe400000006ff */
[----:B------:R-:W-:Y:S02]  /*be10*/  LOP3.LUT R73, R78, 0xffff0000, RZ, 0xc0, !PT ;  /* 0xffff00004e497812 */ /* 0x000fe400078ec0ff */
[C---:B------:R-:W-:Y:S01]  /*be20*/  SHF.L.U32 R74, R79.reuse, 0x10, RZ ;  /* 0x000000104f4a7819 */ /* 0x040fe200000006ff */
[----:B------:R-:W2:Y:S01]  /*be30*/  LDTM.x64 R4, tmem[UR4] ;  /* 0x00000004000479ee */ /* 0x000ea20008340000 */
[----:B------:R-:W-:Y:S02]  /*be40*/  LOP3.LUT R75, R79, 0xffff0000, RZ, 0xc0, !PT ;  /* 0xffff00004f4b7812 */ /* 0x000fe400078ec0ff */
[C---:B-1----:R-:W-:Y:S02]  /*be50*/  SHF.L.U32 R76, R80.reuse, 0x10, RZ ;  /* 0x00000010504c7819 */ /* 0x042fe400000006ff */
[----:B------:R-:W-:Y:S02]  /*be60*/  LOP3.LUT R77, R80, 0xffff0000, RZ, 0xc0, !PT ;  /* 0xffff0000504d7812 */ /* 0x000fe400078ec0ff */
[C---:B------:R-:W-:Y:S02]  /*be70*/  SHF.L.U32 R78, R81.reuse, 0x10, RZ ;  /* 0x00000010514e7819 */ /* 0x040fe400000006ff */
[----:B------:R-:W-:Y:S02]  /*be80*/  LOP3.LUT R79, R81, 0xffff0000, RZ, 0xc0, !PT ;  /* 0xffff0000514f7812 */ /* 0x000fe400078ec0ff */
[C---:B------:R-:W-:Y:S02]  /*be90*/  SHF.L.U32 R80, R82.reuse, 0x10, RZ ;  /* 0x0000001052507819 */ /* 0x040fe400000006ff */
[----:B------:R-:W-:Y:S02]  /*bea0*/  LOP3.LUT R81, R82, 0xffff0000, RZ, 0xc0, !PT ;  /* 0xffff000052517812 */ /* 0x000fe400078ec0ff */
[C---:B------:R-:W-:Y:S02]  /*beb0*/  SHF.L.U32 R82, R83.reuse, 0x10, RZ ;  /* 0x0000001053527819 */ /* 0x040fe400000006ff */
[----:B------:R-:W-:Y:S02]  /*bec0*/  LOP3.LUT R83, R83, 0xffff0000, RZ, 0xc0, !PT ;  /* 0xffff000053537812 */ /* 0x000fe400078ec0ff */
[C---:B----4-:R-:W-:Y:S02]  /*bed0*/  SHF.L.U32 R84, R88.reuse, 0x10, RZ ;  /* 0x0000001058547819 */ /* 0x050fe400000006ff */
[----:B------:R-:W-:Y:S02]  /*bee0*/  LOP3.LUT R85, R88, 0xffff0000, RZ, 0xc0, !PT ;  /* 0xffff000058557812 */ /* 0x000fe400078ec0ff */
[C---:B------:R-:W-:Y:S01]  /*bef0*/  SHF.L.U32 R86, R89.reuse, 0x10, RZ ;  /* 0x0000001059567819 */ /* 0x040fe200000006ff */
[C---:B--2---:R-:W-:Y:S01]  /*bf00*/  FMUL R4, R68.reuse, R4 ;  /* 0x0000000444047220 */ /* 0x044fe20000400000 */
[----:B------:R-:W-:Y:S01]  /*bf10*/  LOP3.LUT R87, R89, 0xffff0000, RZ, 0xc0, !PT ;  /* 0xffff000059577812 */ /* 0x000fe200078ec0ff */
[----:B------:R-:W-:Y:S01]  /*bf20*/  FMUL R5, R68, R5 ;  /* 0x0000000544057220 */ /* 0x000fe20000400000 */
[C---:B------:R-:W-:Y:S01]  /*bf30*/  SHF.L.U32 R88, R90.reuse, 0x10, RZ ;  /* 0x000000105a587819 */ /* 0x040fe200000006ff */
[C---:B------:R-:W-:Y:S01]  /*bf40*/  FFMA R4, R71.reuse, R0, R4 ;  /* 0x0000000047047223 */ /* 0x040fe20000000004 */
[----:B------:R-:W-:Y:S01]  /*bf50*/  LOP3.LUT R89, R90, 0xffff0000, RZ, 0xc0, !PT ;  /* 0xffff00005a597812 */ /* 0x000fe200078ec0ff */
[----:B------:R-:W-:Y:S01]  /*bf60*/  FFMA R5, R71, R3, R5 ;  /* 0x0000000347057223 */ /* 0x000fe20000000005 */
[C---:B------:R-:W-:Y:S01]  /*bf70*/  SHF.L.U32 R90, R91.reuse, 0x10, RZ ;  /* 0x000000105b5a7819 */ /* 0x040fe200000006ff */
[C---:B------:R-:W-:Y:S01]  /*bf80*/  FMUL R6, R68.reuse, R6 ;  /* 0x0000000644067220 */ /* 0x040fe20000400000 */
[----:B------:R-:W-:Y:S01]  /*bf90*/  LOP3.LUT R91, R91, 0xffff0000, RZ, 0xc0, !PT ;  /* 0xffff00005b5b7812 */ /* 0x000fe200078ec0ff */
[----:B------:R-:W-:Y:S01]  /*bfa0*/  FMUL R7, R68, R7 ;  /* 0x0000000744077220 */ /* 0x000fe20000400000 */
[----:B------:R-:W-:Y:S01]  /*bfb0*/  F2FP.BF16.F32.PACK_AB R4, R5, R4 ;  /* 0x000000040504723e */ /* 0x000fe200000010ff */
[C---:B------:R-:W-:Y:S01]  /*bfc0*/  FFMA R6, R71.reuse, R69, R6 ;  /* 0x0000004547067223 */ /* 0x040fe20000000006 */
[C---:B------:R-:W-:Y:S01]  /*bfd0*/  SHF.L.U32 R92, R96.reuse, 0x10, RZ ;  /* 0x00000010605c7819 */ /* 0x040fe200000006ff */
[----:B------:R-:W-:Y:S01]  /*bfe0*/  FFMA R7, R71, R70, R7 ;  /* 0x0000004647077223 */ /* 0x000fe20000000007 */
[----:B------:R-:W-:Y:S01]  /*bff0*/  LOP3.LUT R93, R96, 0xffff0000, RZ, 0xc0, !PT ;  /* 0xffff0000605d7812 */ /* 0x000fe200078ec0ff */
[C---:B------:R-:W-:Y:S01]  /*c000*/  FMUL R8, R68.reuse, R8 ;  /* 0x0000000844087220 */ /* 0x040fe20000400000 */
[----:B------:R-:W-:Y:S01]  /*c010*/  SHF.L.U32 R94, R97, 0x10, RZ ;  /* 0x00000010615e7819 */ /* 0x000fe200000006ff */
[----:B------:R-:W-:Y:S01]  /*c020*/  FMUL R9, R68, R9 ;  /* 0x0000000944097220 */ /* 0x000fe20000400000 */
[----:B------:R-:W-:Y:S01]  /*c030*/  F2FP.BF16.F32.PACK_AB R5, R7, R6 ;  /* 0x000000060705723e */ /* 0x000fe200000010ff */
[----:B------:R-:W-:Y:S01]  /*c040*/  FFMA R8, R71, R72, R8 ;  /* 0x0000004847087223 */ /* 0x000fe20000000008 */
[----:B------:R-:W-:Y:S01]  /*c050*/  LOP3.LUT R95, R97, 0xffff0000, RZ, 0xc0, !PT ;  /* 0xffff0000615f7812 */ /* 0x000fe200078ec0ff */
[----:B------:R-:W-:Y:S01]  /*c060*/  FFMA R9, R71, R73, R9 ;  /* 0x0000004947097223 */ /* 0x000fe20000000009 */
[----:B------:R-:W-:Y:S01]  /*c070*/  SHF.L.U32 R96, R98, 0x10, RZ ;  /* 0x0000001062607819 */ /* 0x000fe200000006ff */
[----:B------:R-:W-:Y:S01]  /*c080*/  FMUL R10, R68, R10 ;  /* 0x0000000a440a7220 */ /* 0x000fe20000400000 */
[----:B------:R-:W-:Y:S01]  /*c090*/  LOP3.LUT R97, R98, 0xffff0000, RZ, 0xc0, !PT ;  /* 0xffff000062617812 */ /* 0x000fe200078ec0ff */
[C---:B------:R-:W-:Y:S01]  /*c0a0*/  FMUL R11, R68.reuse, R11 ;  /* 0x0000000b440b7220 */ /* 0x040fe20000400000 */
[----:B------:R-:W-:Y:S01]  /*c0b0*/  F2FP.BF16.F32.PACK_AB R6, R9, R8 ;  /* 0x000000080906723e */ /* 0x000fe200000010ff */
[----:B------:R-:W-:Y:S01]  /*c0c0*/  FFMA R10, R71, R74, R10 ;  /* 0x0000004a470a7223 */ /* 0x000fe2000000000a */
[----:B------:R-:W-:Y:S01]  /*c0d0*/  SHF.L.U32 R98, R99, 0x10, RZ ;  /* 0x0000001063627819 */ /* 0x000fe200000006ff */
[----:B------:R-:W-:Y:S01]  /*c0e0*/  FFMA R11, R71, R75, R11 ;  /* 0x0000004b470b7223 */ /* 0x000fe2000000000b */
[----:B------:R-:W-:Y:S01]  /*c0f0*/  LOP3.LUT R99, R99, 0xffff0000, RZ, 0xc0, !PT ;  /* 0xffff000063637812 */ /* 0x000fe200078ec0ff */
[----:B------:R-:W-:Y:S01]  /*c100*/  FMUL R0, R68, R12 ;  /* 0x0000000c44007220 */ /* 0x000fe20000400000 */
[----:B------:R-:W-:Y:S01]  /*c110*/  SHF.L.U32 R100, R104, 0x10, RZ ;  /* 0x0000001068647819 */ /* 0x000fe200000006ff */
[C---:B------:R-:W-:Y:S01]  /*c120*/  FMUL R3, R68.reuse, R13 ;  /* 0x0000000d44037220 */ /* 0x040fe20000400000 */
[----:B------:R-:W-:Y:S01]  /*c130*/  F2FP.BF16.F32.PACK_AB R7, R11, R10 ;  /* 0x0000000a0b07723e */ /* 0x000fe200000010ff */
[----:B------:R-:W-:Y:S01]  /*c140*/  FMUL R14, R68, R14 ;  /* 0x0000000e440e7220 */ /* 0x000fe20000400000 */
[----:B------:R-:W-:Y:S01]  /*c150*/  LOP3.LUT R101, R104, 0xffff0000, RZ, 0xc0, !PT ;  /* 0xffff000068657812 */ /* 0x000fe200078ec0ff */
[C---:B------:R-:W-:Y:S01]  /*c160*/  FMUL R15, R68.reuse, R15 ;  /* 0x0000000f440f7220 */ /* 0x040fe20000400000 */
[----:B------:R-:W-:Y:S01]  /*c170*/  SHF.L.U32 R102, R105, 0x10, RZ ;  /* 0x0000001069667819 */ /* 0x000fe200000006ff */
[----:B------:R-:W-:Y:S01]  /*c180*/  FFMA R0, R71, R76, R0 ;  /* 0x0000004c47007223 */ /* 0x000fe20000000000 */
[----:B------:R-:W-:Y:S01]  /*c190*/  LOP3.LUT R103, R105, 0xffff0000, RZ, 0xc0, !PT ;  /* 0xffff000069677812 */ /* 0x000fe200078ec0ff */
[----:B------:R-:W-:Y:S01]  /*c1a0*/  FMUL R12, R68, R16 ;  /* 0x00000010440c7220 */ /* 0x000fe20000400000 */
[C---:B------:R-:W-:Y:S01]  /*c1b0*/  SHF.L.U32 R104, R106.reuse, 0x10, RZ ;  /* 0x000000106a687819 */ /* 0x040fe200000006ff */
[----:B------:R-:W-:Y:S01]  /*c1c0*/  FFMA R3, R71, R77, R3 ;  /* 0x0000004d47037223 */ /* 0x000fe20000000003 */
[----:B------:R-:W-:Y:S01]  /*c1d0*/  LOP3.LUT R105, R106, 0xffff0000, RZ, 0xc0, !PT ;  /* 0xffff00006a697812 */ /* 0x000fe200078ec0ff */
[C---:B------:R-:W-:Y:S01]  /*c1e0*/  FMUL R13, R68.reuse, R17 ;  /* 0x00000011440d7220 */ /* 0x040fe20000400000 */
[----:B------:R-:W-:Y:S01]  /*c1f0*/  SHF.L.U32 R106, R107, 0x10, RZ ;  /* 0x000000106b6a7819 */ /* 0x000fe200000006ff */
[----:B------:R-:W-:Y:S01]  /*c200*/  FFMA R14, R71, R78, R14 ;  /* 0x0000004e470e7223 */ /* 0x000fe2000000000e */
[----:B------:R-:W-:Y:S01]  /*c210*/  F2FP.BF16.F32.PACK_AB R8, R3, R0 ;  /* 0x000000000308723e */ /* 0x000fe200000010ff */
[----:B------:R-:W-:Y:S01]  /*c220*/  FMUL R18, R68, R18 ;  /* 0x0000001244127220 */ /* 0x000fe20000400000 */
[----:B------:R-:W-:Y:S01]  /*c230*/  LOP3.LUT R107, R107, 0xffff0000, RZ, 0xc0, !PT ;  /* 0xffff00006b6b7812 */ /* 0x000fe200078ec0ff */
[----:B------:R-:W-:Y:S01]  /*c240*/  FFMA R15, R71, R79, R15 ;  /* 0x0000004f470f7223 */ /* 0x000fe2000000000f */
[----:B------:R-:W-:Y:S01]  /*c250*/  SHF.L.U32 R108, R112, 0x10, RZ ;  /* 0x00000010706c7819 */ /* 0x000fe200000006ff */
[----:B------:R-:W-:Y:S01]  /*c260*/  FMUL R19, R68, R19 ;  /* 0x0000001344137220 */ /* 0x000fe20000400000 */
[----:B------:R-:W-:Y:S01]  /*c270*/  LOP3.LUT R109, R112, 0xffff0000, RZ, 0xc0, !PT ;  /* 0xffff0000706d7812 */ /* 0x000fe200078ec0ff */
[----:B------:R1:W-:Y:S01]  /*c280*/  STS.128 [R164+UR44+0xc400], R4 ;  /* 0x00c40004a4007988 */ /* 0x0003e20008000c2c */
[----:B------:R-:W-:Y:S01]  /*c290*/  F2FP.BF16.F32.PACK_AB R9, R15, R14 ;  /* 0x0000000e0f09723e */ /* 0x000fe200000010ff */
[C---:B------:R-:W-:Y:S01]  /*c2a0*/  FFMA R12, R71.reuse, R80, R12 ;  /* 0x00000050470c7223 */ /* 0x040fe2000000000c */
[C---:B------:R-:W-:Y:S01]  /*c2b0*/  FFMA R13, R71.reuse, R81, R13 ;  /* 0x00000051470d7223 */ /* 0x040fe2000000000d */
[----:B------:R-:W-:Y:S01]  /*c2c0*/  FFMA R18, R71, R82, R18 ;  /* 0x0000005247127223 */ /* 0x000fe20000000012 */
[----:B------:R-:W-:Y:S01]  /*c2d0*/  SHF.L.U32 R110, R113, 0x10, RZ ;  /* 0x00000010716e7819 */ /* 0x000fe200000006ff */
[----:B------:R-:W-:Y:S01]  /*c2e0*/  FFMA R19, R71, R83, R19 ;  /* 0x0000005347137223 */ /* 0x000fe20000000013 */
[C---:B------:R-:W-:Y:S01]  /*c2f0*/  FMUL R16, R68.reuse, R20 ;  /* 0x0000001444107220 */ /* 0x040fe20000400000 */
[----:B------:R-:W-:Y:S01]  /*c300*/  F2FP.BF16.F32.PACK_AB R10, R13, R12 ;  /* 0x0000000c0d0a723e */ /* 0x000fe200000010ff */
[C---:B------:R-:W-:Y:S01]  /*c310*/  FMUL R17, R68.reuse, R21 ;  /* 0x0000001544117220 */ /* 0x040fe20000400000 */
[C---:B------:R-:W-:Y:S01]  /*c320*/  FMUL R22, R68.reuse, R22 ;  /* 0x0000001644167220 */ /* 0x040fe20000400000 */
[----:B------:R-:W-:Y:S01]  /*c330*/  F2FP.BF16.F32.PACK_AB R11, R19, R18 ;  /* 0x00000012130b723e */ /* 0x000fe200000010ff */
[C---:B------:R-:W-:Y:S01]  /*c340*/  FFMA R16, R71.reuse, R84, R16 ;  /* 0x0000005447107223 */ /* 0x040fe20000000010 */
[----:B------:R-:W-:Y:S01]  /*c350*/  FFMA R17, R71, R85, R17 ;  /* 0x0000005547117223 */ /* 0x000fe20000000011 */
[----:B------:R-:W-:Y:S01]  /*c360*/  LOP3.LUT R111, R113, 0xffff0000, RZ, 0xc0, !PT ;  /* 0xffff0000716f7812 */ /* 0x000fe200078ec0ff */
[----:B------:R-:W-:Y:S01]  /*c370*/  FFMA R22, R71, R86, R22 ;  /* 0x0000005647167223 */ /* 0x000fe20000000016 */
[----:B------:R1:W-:Y:S01]  /*c380*/  STS.128 [R163+0xc400], R8 ;  /* 0x00c40008a3007388 */ /* 0x0003e20000000c00 */
[C---:B------:R-:W-:Y:S01]  /*c390*/  FMUL R23, R68.reuse, R23 ;  /* 0x0000001744177220 */ /* 0x040fe20000400000 */
[----:B------:R-:W-:Y:S01]  /*c3a0*/  F2FP.BF16.F32.PACK_AB R16, R17, R16 ;  /* 0x000000101110723e */ /* 0x000fe200000010ff */
[C---:B------:R-:W-:Y:S01]  /*c3b0*/  FMUL R20, R68.reuse, R24 ;  /* 0x0000001844147220 */ /* 0x040fe20000400000 */
[----:B------:R-:W-:Y:S01]  /*c3c0*/  FMUL R21, R68, R25 ;  /* 0x0000001944157220 */ /* 0x000fe20000400000 */
[C---:B------:R-:W-:Y:S01]  /*c3d0*/  SHF.L.U32 R112, R114.reuse, 0x10, RZ ;  /* 0x0000001072707819 */ /* 0x040fe200000006ff */
[C---:B------:R-:W-:Y:S01]  /*c3e0*/  FFMA R23, R71.reuse, R87, R23 ;  /* 0x0000005747177223 */ /* 0x040fe20000000017 */
[C---:B------:R-:W-:Y:S01]  /*c3f0*/  FFMA R20, R71.reuse, R88, R20 ;  /* 0x0000005847147223 */ /* 0x040fe20000000014 */
[----:B------:R-:W-:Y:S01]  /*c400*/  LOP3.LUT R113, R114, 0xffff0000, RZ, 0xc0, !PT ;  /* 0xffff000072717812 */ /* 0x000fe200078ec0ff */
        /* <DEDUP_REMOVED lines=8> */
[----:B------:R-:W-:Y:S01]  /*c490*/  SHF.L.U32 R114, R115, 0x10, RZ ;  /* 0x0000001073727819 */ /* 0x000fe200000006ff */
[----:B------:R-:W-:Y:S01]  /*c4a0*/  FFMA R24, R71, R92, R24 ;  /* 0x0000005c47187223 */ /* 0x000fe20000000018 */
[C---:B------:R-:W-:Y:S01]  /*c4b0*/  FMUL R25, R68.reuse, R29 ;  /* 0x0000001d44197220 */ /* 0x040fe20000400000 */
[----:B------:R-:W-:Y:S01]  /*c4c0*/  LOP3.LUT R115, R115, 0xffff0000, RZ, 0xc0, !PT ;  /* 0xffff000073737812 */ /* 0x000fe200078ec0ff */
[C---:B------:R-:W-:Y:S01]  /*c4d0*/  FMUL R30, R68.reuse, R30 ;  /* 0x0000001e441e7220 */ /* 0x040fe20000400000 */
[----:B------:R-:W-:Y:S01]  /*c4e0*/  F2FP.BF16.F32.PACK_AB R19, R27, R26 ;  /* 0x0000001a1b13723e */ /* 0x000fe200000010ff */
[C---:B------:R-:W-:Y:S01]  /*c4f0*/  FFMA R25, R71.reuse, R93, R25 ;  /* 0x0000005d47197223 */ /* 0x040fe20000000019 */
[----:B------:R-:W-:Y:S01]  /*c500*/  FMUL R31, R68, R31 ;  /* 0x0000001f441f7220 */ /* 0x000fe20000400000 */
[----:B------:R-:W-:Y:S01]  /*c510*/  FFMA R30, R71, R94, R30 ;  /* 0x0000005e471e7223 */ /* 0x000fe2000000001e */
[----:B------:R-:W-:Y:S01]  /*c520*/  SHF.L.U32 R116, R120, 0x10, RZ ;  /* 0x0000001078747819 */ /* 0x000fe200000006ff */
[----:B------:R1:W-:Y:S01]  /*c530*/  STS.128 [R162+0xc400], R16 ;  /* 0x00c40010a2007388 */ /* 0x0003e20000000c00 */
[----:B------:R-:W-:Y:S01]  /*c540*/  F2FP.BF16.F32.PACK_AB R24, R25, R24 ;  /* 0x000000181918723e */ /* 0x000fe200000010ff */
[C---:B------:R-:W-:Y:S01]  /*c550*/  FFMA R31, R71.reuse, R95, R31 ;  /* 0x0000005f471f7223 */ /* 0x040fe2000000001f */
[C---:B------:R-:W-:Y:S01]  /*c560*/  FMUL R28, R68.reuse, R32 ;  /* 0x00000020441c7220 */ /* 0x040fe20000400000 */
[C---:B------:R-:W-:Y:S01]  /*c570*/  FMUL R29, R68.reuse, R33 ;  /* 0x00000021441d7220 */ /* 0x040fe20000400000 */
[----:B------:R-:W-:Y:S01]  /*c580*/  FMUL R34, R68, R34 ;  /* 0x0000002244227220 */ /* 0x000fe20000400000 */
[----:B------:R-:W-:Y:S01]  /*c590*/  LOP3.LUT R117, R120, 0xffff0000, RZ, 0xc0, !PT ;  /* 0xffff000078757812 */ /* 0x000fe200078ec0ff */
[----:B------:R-:W-:Y:S01]  /*c5a0*/  FFMA R28, R71, R96, R28 ;  /* 0x00000060471c7223 */ /* 0x000fe2000000001c */
[----:B------:R-:W-:Y:S01]  /*c5b0*/  F2FP.BF16.F32.PACK_AB R25, R31, R30 ;  /* 0x0000001e1f19723e */ /* 0x000fe200000010ff */
[C---:B------:R-:W-:Y:S01]  /*c5c0*/  FFMA R29, R71.reuse, R97, R29 ;  /* 0x00000061471d7223 */ /* 0x040fe2000000001d */
[----:B------:R-:W-:Y:S01]  /*c5d0*/  FFMA R34, R71, R98, R34 ;  /* 0x0000006247227223 */ /* 0x000fe20000000022 */
[C---:B------:R-:W-:Y:S01]  /*c5e0*/  FMUL R35, R68.reuse, R35 ;  /* 0x0000002344237220 */ /* 0x040fe20000400000 */
[----:B------:R-:W-:Y:S01]  /*c5f0*/  SHF.L.U32 R118, R121, 0x10, RZ ;  /* 0x0000001079767819 */ /* 0x000fe200000006ff */
[C---:B------:R-:W-:Y:S01]  /*c600*/  FMUL R32, R68.reuse, R36 ;  /* 0x0000002444207220 */ /* 0x040fe20000400000 */
[----:B------:R-:W-:Y:S01]  /*c610*/  F2FP.BF16.F32.PACK_AB R26, R29, R28 ;  /* 0x0000001c1d1a723e */ /* 0x000fe200000010ff */
[C---:B------:R-:W-:Y:S01]  /*c620*/  FFMA R35, R71.reuse, R99, R35 ;  /* 0x0000006347237223 */ /* 0x040fe20000000023 */
[C---:B------:R-:W-:Y:S01]  /*c630*/  FMUL R33, R68.reuse, R37 ;  /* 0x0000002544217220 */ /* 0x040fe20000400000 */
[----:B------:R-:W-:Y:S01]  /*c640*/  FFMA R32, R71, R100, R32 ;  /* 0x0000006447207223 */ /* 0x000fe20000000020 */
        /* <DEDUP_REMOVED lines=29> */
[C---:B------:R-:W-:Y:S01]  /*c820*/  FMUL R47, R68.reuse, R47 ;  /* 0x0000002f442f7220 */ /* 0x040fe20000400000 */
[C---:B------:R-:W-:Y:S01]  /*c830*/  FMUL R44, R68.reuse, R48 ;  /* 0x00000030442c7220 */ /* 0x040fe20000400000 */
[----:B------:R-:W-:Y:S01]  /*c840*/  FMUL R45, R68, R49 ;  /* 0x00000031442d7220 */ /* 0x000fe20000400000 */
[----:B------:R1:W-:Y:S01]  /*c850*/  STS.128 [R149+0xc400], R32 ;  /* 0x00c4002095007388 */ /* 0x0003e20000000c00 */
[C---:B------:R-:W-:Y:S01]  /*c860*/  SHF.L.U32 R124, R128.reuse, 0x10, RZ ;  /* 0x00000010807c7819 */ /* 0x040fe200000006ff */
[----:B------:R-:W-:Y:S01]  /*c870*/  FFMA R46, R71, R110, R46 ;  /* 0x0000006e472e7223 */ /* 0x000fe2000000002e */
[----:B------:R-:W-:Y:S01]  /*c880*/  F2FP.BF16.F32.PACK_AB R40, R41, R40 ;  /* 0x000000282928723e */ /* 0x000fe200000010ff */
[C---:B------:R-:W-:Y:S01]  /*c890*/  FFMA R47, R71.reuse, R111, R47 ;  /* 0x0000006f472f7223 */ /* 0x040fe2000000002f */
[C---:B------:R-:W-:Y:S01]  /*c8a0*/  FFMA R44, R71.reuse, R112, R44 ;  /* 0x00000070472c7223 */ /* 0x040fe2000000002c */
[----:B------:R-:W-:Y:S01]  /*c8b0*/  LOP3.LUT R125, R128, 0xffff0000, RZ, 0xc0, !PT ;  /* 0xffff0000807d7812 */ /* 0x000fe200078ec0ff */
[C---:B------:R-:W-:Y:S01]  /*c8c0*/  FFMA R45, R71.reuse, R113, R45 ;  /* 0x00000071472d7223 */ /* 0x040fe2000000002d */
        /* <DEDUP_REMOVED lines=14> */
[----:B------:R-:W-:Y:S01]  /*c9b0*/  FFMA R55, R71, R119, R55 ;  /* 0x0000007747377223 */ /* 0x000fe20000000037 */
[C---:B------:R-:W-:Y:S01]  /*c9c0*/  FMUL R59, R68.reuse, R59 ;  /* 0x0000003b443b7220 */ /* 0x040fe20000400000 */
[----:B------:R-:W-:Y:S01]  /*c9d0*/  F2FP.BF16.F32.PACK_AB R41, R47, R46 ;  /* 0x0000002e2f29723e */ /* 0x000fe200000010ff */
[----:B------:R-:W-:Y:S01]  /*c9e0*/  FFMA R52, R71, R120, R52 ;  /* 0x0000007847347223 */ /* 0x000fe20000000034 */
[----:B------:R-:W-:Y:S01]  /*c9f0*/  F2FP.BF16.F32.PACK_AB R42, R45, R44 ;  /* 0x0000002c2d2a723e */ /* 0x000fe200000010ff */
[C---:B------:R-:W-:Y:S01]  /*ca00*/  FMUL R56, R68.reuse, R60 ;  /* 0x0000003c44387220 */ /* 0x040fe20000400000 */
[----:B------:R-:W-:Y:S01]  /*ca10*/  F2FP.BF16.F32.PACK_AB R43, R51, R50 ;  /* 0x00000032332b723e */ /* 0x000fe200000010ff */
[----:B------:R-:W-:Y:S01]  /*ca20*/  FFMA R53, R71, R121, R53 ;  /* 0x0000007947357223 */ /* 0x000fe20000000035 */
[----:B------:R-:W-:Y:S01]  /*ca30*/  SHF.L.U32 R126, R129, 0x10, RZ ;  /* 0x00000010817e7819 */ /* 0x000fe200000006ff */
[C---:B------:R-:W-:Y:S01]  /*ca40*/  FMUL R57, R68.reuse, R61 ;  /* 0x0000003d44397220 */ /* 0x040fe20000400000 */
[----:B------:R-:W-:Y:S01]  /*ca50*/  FFMA R58, R71, R122, R58 ;  /* 0x0000007a473a7223 */ /* 0x000fe2000000003a */
[----:B------:R1:W-:Y:S01]  /*ca60*/  STS.128 [R160+0xc400], R40 ;  /* 0x00c40028a0007388 */ /* 0x0003e20000000c00 */
[----:B------:R-:W-:Y:S01]  /*ca70*/  LOP3.LUT R127, R129, 0xffff0000, RZ, 0xc0, !PT ;  /* 0xffff0000817f7812 */ /* 0x000fe200078ec0ff */
[----:B------:R-:W-:Y:S01]  /*ca80*/  FMUL R62, R68, R62 ;  /* 0x0000003e443e7220 */ /* 0x000fe20000400000 */
[C---:B------:R-:W-:Y:S01]  /*ca90*/  FFMA R59, R71.reuse, R123, R59 ;  /* 0x0000007b473b7223 */ /* 0x040fe2000000003b */
[----:B------:R-:W-:Y:S01]  /*caa0*/  SHF.L.U32 R128, R130, 0x10, RZ ;  /* 0x0000001082807819 */ /* 0x000fe200000006ff */
[----:B------:R-:W-:Y:S01]  /*cab0*/  FMUL R63, R68, R63 ;  /* 0x0000003f443f7220 */ /* 0x000fe20000400000 */
[C---:B------:R-:W-:Y:S01]  /*cac0*/  FFMA R56, R71.reuse, R124, R56 ;  /* 0x0000007c47387223 */ /* 0x040fe20000000038 */
[----:B------:R-:W-:Y:S01]  /*cad0*/  LOP3.LUT R129, R130, 0xffff0000, RZ, 0xc0, !PT ;  /* 0xffff000082817812 */ /* 0x000fe200078ec0ff */
[C---:B------:R-:W-:Y:S01]  /*cae0*/  FMUL R60, R68.reuse, R64 ;  /* 0x00000040443c7220 */ /* 0x040fe20000400000 */
[----:B------:R-:W-:Y:S01]  /*caf0*/  FFMA R57, R71, R125, R57 ;  /* 0x0000007d47397223 */ /* 0x000fe20000000039 */
[----:B------:R-:W-:Y:S01]  /*cb00*/  SHF.L.U32 R130, R131, 0x10, RZ ;  /* 0x0000001083827819 */ /* 0x000fe200000006ff */
[C---:B------:R-:W-:Y:S01]  /*cb10*/  FMUL R61, R68.reuse, R65 ;  /* 0x00000041443d7220 */ /* 0x040fe20000400000 */
        /* <DEDUP_REMOVED lines=17> */
[----:B------:R-:W-:Y:S02]  /*cc30*/  F2FP.BF16.F32.PACK_AB R59, R67, R66 ;  /* 0x00000042433b723e */ /* 0x000fe400000010ff */
[----:B------:R-:W-:Y:S03]  /*cc40*/  ISETP.NE.AND P0, PT, R154, RZ, PT ;  /* 0x000000ff9a00720c */ /* 0x000fe60003f05270 */
[----:B------:R1:W-:Y:S01]  /*cc50*/  STS.128 [R158+0xc400], R56 ;  /* 0x00c400389e007388 */ /* 0x0003e20000000c00 */
[----:B------:R-:W-:Y:S01]  /*cc60*/  @!PT LDS RZ, [RZ] ;  /* 0x00000000fffff984 */ /* 0x000fe20000000800 */
[----:B------:R-:W-:Y:S01]  /*cc70*/  @!PT LDS RZ, [RZ] ;  /* 0x00000000fffff984 */ /* 0x000fe20000000800 */
[----:B------:R-:W-:Y:S01]  /*cc80*/  @!PT LDS RZ, [RZ] ;  /* 0x00000000fffff984 */ /* 0x000fe20000000800 */
[----:B------:R-:W-:Y:S01]  /*cc90*/  @!PT LDS RZ, [RZ] ;  /* 0x00000000fffff984 */ /* 0x000fe20000000800 */
[----:B------:R2:W-:Y:S07]  /*cca0*/  MEMBAR.ALL.CTA ;  /* 0x0000000000007992 */ /* 0x0005ee0000008000 */
[----:B--2---:R-:W2:Y:S02]  /*ccb0*/  FENCE.VIEW.ASYNC.S ;  /* 0x00000000000073c6 */ /* 0x004ea40000000000 */
[----:B--2---:R-:W-:Y:S06]  /*ccc0*/  BAR.SYNC.DEFER_BLOCKING 0x1, 0x80 ;  /* 0x0042000000007b1d */ /* 0x004fec0000010000 */
[----:B------:R-:W-:Y:S05]  /*ccd0*/  @P0 BRA `(.L_x_142) ;  /* 0x0000000000280947 */ /* 0x000fea0003800000 */
[----:B------:R-:W2:Y:S01]  /*cce0*/  LDCU.64 UR6, c[0x0][0x348] ;  /* 0x00006900ff0677ac */ /* 0x000ea20008000a00 */
[----:B------:R-:W-:Y:S02]  /*ccf0*/  UIADD3 UR9, UPT, UPT, UR53, UR39, URZ ;  /* 0x0000002735097290 */ /* 0x000fe4000fffe0ff */
[----:B------:R-:W-:Y:S01]  /*cd00*/  UIADD3 UR8, UPT, UPT, UR44, 0xc400, URZ ;  /* 0x0000c4002c087890 */ /* 0x000fe2000fffe0ff */
[----:B------:R-:W-:Y:S01]  /*cd10*/  UMOV UR10, UR50 ;  /* 0x00000032000a7c82 */ /* 0x000fe20008000000 */
[----:B------:R-:W-:Y:S01]  /*cd20*/  UMOV UR11, UR52 ;  /* 0x00000034000b7c82 */ /* 0x000fe20008000000 */
[----:B--2---:R-:W-:Y:S04]  /*cd30*/  UIADD3 UR4, UP0, UPT, UR6, 0xa80, URZ ;  /* 0x00000a8006047890 */ /* 0x004fe8000ff1e0ff */
[----:B------:R-:W-:Y:S09]  /*cd40*/  UIADD3.X UR5, UPT, UPT, URZ, UR7, URZ, UP0, !UPT ;  /* 0x00000007ff057290 */ /* 0x000ff200087fe4ff */
[----:B------:R2:W-:Y:S01]  /*cd50*/  UTMASTG.3D [UR8], [UR4] ;  /* 0x00000008040073b5 */ /* 0x0005e20008010000 */
[----:B------:R0:W-:Y:S01]  /*cd60*/  UTMACMDFLUSH ;  /* 0x00000000000079b7 */ /* 0x0001e20000000000 */
[----:B--2---:R-:W-:Y:S04]  /*cd70*/  DEPBAR.LE SB0, 0x1 ;  /* 0x000080400000791a */ /* 0x004fe80000000000 */
.L_x_142:
[----:B------:R-:W-:Y:S05]  /*cd80*/  BSYNC.RECONVERGENT B0 ;  /* 0x0000000000007941 */ /* 0x000fea0003800200 */
.L_x_141:
[----:B------:R-:W-:Y:S01]  /*cd90*/  BAR.SYNC.DEFER_BLOCKING 0x1, 0x80 ;  /* 0x0042000000007b1d */ /* 0x000fe20000010000 */
[----:B------:R-:W-:Y:S09]  /*cda0*/  UISETP.NE.AND UP0, UPT, UR54, -0x4, UPT ;  /* 0xfffffffc3600788c */ /* 0x000ff2000bf05270 */
[----:B------:R-:W-:Y:S05]  /*cdb0*/  BRA.U !UP0, `(.L_x_143) ;  /* 0x0000000108247547 */ /* 0x000fea000b800000 */
[----:B------:R-:W-:Y:S01]  /*cdc0*/  ISETP.NE.AND P0, PT, R157, RZ, PT ;  /* 0x000000ff9d00720c */ /* 0x000fe20003f05270 */
[----:B------:R-:W-:Y:S01]  /*cdd0*/  IMAD.U32 R0, RZ, RZ, UR47 ;  /* 0x0000002fff007e24 */ /* 0x000fe2000f8e00ff */
[----:B------:R-:W-:Y:S04]  /*cde0*/  UIADD3 UR4, UPT, UPT, UR47, 0x1, URZ ;  /* 0x000000012f047890 */ /* 0x000fe8000fffe0ff */
[----:B------:R-:W-:Y:S04]  /*cdf0*/  UISETP.NE.AND UP0, UPT, UR4, 0x4, UPT ;  /* 0x000000040400788c */ /* 0x000fe8000bf05270 */
[----:B------:R-:W-:Y:S03]  /*ce00*/  USEL UR47, UR4, URZ, UP0 ;  /* 0x000000ff042f7287 */ /* 0x000fe60008000000 */
[----:B------:R-:W-:Y:S05]  /*ce10*/  @P0 LEA R0, R0, UR44, 0x3 ;  /* 0x0000002c00000c11 */ /* 0x000fea000f8e18ff */
[----:B------:R-:W-:Y:S05]  /*ce20*/  @P0 VIADD R0, R0, 0x40 ;  /* 0x0000004000000836 */ /* 0x000fea0000000000 */
[----:B------:R-:W-:Y:S04]  /*ce30*/  @P0 PRMT R0, R165, 0x654, R0 ;  /* 0x00000654a5000816 */ /* 0x000fe80000000000 */
[----:B------:R2:W-:Y:S03]  /*ce40*/  @P0 SYNCS.ARRIVE.TRANS64.RED.A1T0 RZ, [R0+URZ], RZ ;  /* 0x000000ff00ff09a7 */ /* 0x0005e600081004ff */
.L_x_143:
[----:B------:R-:W-:Y:S01]  /*ce50*/  R2UR UR6, R156 ;  /* 0x000000009c0672ca */ /* 0x000fe200000e0000 */
[----:B------:R-:W-:Y:S01]  /*ce60*/  UIADD3 UR54, UPT, UPT, UR54, 0x4, URZ ;  /* 0x0000000436367890 */ /* 0x000fe2000fffe0ff */
[----:B------:R-:W-:Y:S01]  /*ce70*/  R2UR UR5, R144 ;  /* 0x00000000900572ca */ /* 0x000fe200000e0000 */
[----:B------:R-:W-:Y:S01]  /*ce80*/  ULOP3.LUT UR38, UR38, 0x1, URZ, 0x3c, !UPT ;  /* 0x0000000126267892 */ /* 0x000fe2000f8e3cff */
[----:B------:R-:W-:Y:S01]  /*ce90*/  R2UR UR4, R145 ;  /* 0x00000000910472ca */ /* 0x000fe200000e0000 */
[----:B------:R-:W-:Y:S01]  /*cea0*/  UMOV UR52, UR63 ;  /* 0x0000003f00347c82 */ /* 0x000fe20008000000 */
[C---:B------:R-:W-:Y:S04]  /*ceb0*/  ISETP.NE.AND P0, PT, R148.reuse, 0x2, PT ;  /* 0x000000029400780c */ /* 0x040fe80003f05270 */
[----:B--2---:R-:W-:Y:S02]  /*cec0*/  SEL R0, RZ, 0x1, P0 ;  /* 0x00000001ff007807 */ /* 0x004fe40000000000 */
[----:B------:R-:W-:Y:S01]  /*ced0*/  SEL R148, R148, RZ, P0 ;  /* 0x000000ff94947207 */ /* 0x000fe20000000000 */
[----:B------:R-:W-:Y:S01]  /*cee0*/  UISETP.NE.AND UP0, UPT, UR6, URZ, UPT ;  /* 0x000000ff0600728c */ /* 0x000fe2000bf05270 */
[----:B------:R-:W-:Y:S01]  /*cef0*/  LOP3.LUT R150, R150, R0, RZ, 0x3c, !PT ;  /* 0x0000000096967212 */ /* 0x000fe200078e3cff */
[----:B------:R-:W-:Y:S02]  /*cf00*/  UIADD3 UR16, UPT, UPT, UR36, UR5, URZ ;  /* 0x0000000524107290 */ /* 0x000fe4000fffe0ff */
[----:B------:R-:W-:Y:S05]  /*cf10*/  UIADD3 UR20, UPT, UPT, UR37, UR4, URZ ;  /* 0x0000000425147290 */ /* 0x000fea000fffe0ff */
[----:B------:R-:W-:Y:S07]  /*cf20*/  BRA.U UP0, `(.L_x_144) ;  /* 0xffffff9d00a47547 */ /* 0x000fee000b83ffff */
[----:B------:R-:W2:Y:S01]  /*cf30*/  S2UR UR4, SR_CgaCtaId ;  /* 0x00000000000479c3 */ /* 0x000ea20000008800 */
[----:B------:R-:W3:Y:S01]  /*cf40*/  LDCU.64 UR6, c[0x0][0xc90] ;  /* 0x00019200ff0677ac */ /* 0x000ee20008000a00 */
[----:B------:R-:W-:Y:S01]  /*cf50*/  UIADD3 UR8, UPT, UPT, UR44, 0xc0, URZ ;  /* 0x000000c02c087890 */ /* 0x000fe2000fffe0ff */
[----:B---3--:R-:W-:-:S04]  /*cf60*/  ISETP.NE.U32.AND P1, PT, RZ, UR6, PT ;  /* 0x00000006ff007c0c */ /* 0x008fc8000bf25070 */
[----:B------:R-:W-:Y:S01]  /*cf70*/  ISETP.NE.AND.EX P0, PT, RZ, UR7, PT, P1 ;  /* 0x00000007ff007c0c */ /* 0x000fe2000bf05310 */
[----:B--2---:R-:W-:Y:S01]  /*cf80*/  ULOP3.LUT UR9, UR4, 0x1, URZ, 0x3c, !UPT ;  /* 0x0000000104097892 */ /* 0x004fe2000f8e3cff */
[----:B------:R-:W2:Y:S03]  /*cf90*/  LDCU.64 UR4, c[0x0][0xc88] ;  /* 0x00019100ff0477ac */ /* 0x000ea60008000a00 */
[----:B------:R-:W-:-:S09]  /*cfa0*/  UPRMT UR8, UR9, 0x654, UR8 ;  /* 0x0000065409087896 */ /* 0x000fd20008000008 */
[----:B------:R-:W-:Y:S01]  /*cfb0*/  SYNCS.ARRIVE.TRANS64.RED.A1T0 RZ, [UR8], RZ ;  /* 0x000000ffffff79a7 */ /* 0x000fe20008100408 */
[----:B--2---:R-:W-:Y:S01]  /*cfc0*/  ISETP.NE.U32.AND P2, PT, RZ, UR4, PT ;  /* 0x00000004ff007c0c */ /* 0x004fe2000bf45070 */
[----:B------:R-:W-:Y:S03]  /*cfd0*/  SYNCS.ARRIVE.TRANS64.A1T0 RZ, [UR44+0xc0], RZ ;  /* 0x0000c0ffffff79a7 */ /* 0x000fe6000810002c */
[----:B------:R-:W-:-:S13]  /*cfe0*/  ISETP.NE.AND.EX P2, PT, RZ, UR5, PT, P2 ;  /* 0x00000005ff007c0c */ /* 0x000fda000bf45320 */
[----:B------:R-:W-:Y:S05]  /*cff0*/  @P2 BRA P0, `(.L_x_145) ;  /* 0x00000000003c2947 */ /* 0x000fea0000000000 */
[----:B------:R-:W-:-:S13]  /*d000*/  ISETP.NE.AND.EX P1, PT, RZ, UR7, PT, P1 ;  /* 0x00000007ff007c0c */ /* 0x000fda000bf25310 */
[----:B------:R-:W-:Y:S05]  /*d010*/  @P1 BRA `(.L_x_146) ;  /* 0x00000000000c1947 */ /* 0x000fea0003800000 */
[----:B------:R-:W-:-:S13]  /*d020*/  FSETP.NEU.AND P0, PT, R71, RZ, PT ;  /* 0x000000ff4700720b */ /* 0x000fda0003f0d000 */
[----:B------:R-:W-:Y:S05]  /*d030*/  @!P0 EXIT ;  /* 0x000000000000894d */ /* 0x000fea0003800000 */
[----:B------:R-:W-:Y:S05]  /*d040*/  BRA `(.L_x_145) ;  /* 0x0000000000287947 */ /* 0x000fea0003800000 */
.L_x_146:
[----:B------:R-:W-:Y:S01]  /*d050*/  ISETP.NE.AND P0, PT, R147, RZ, PT ;  /* 0x000000ff9300720c */ /* 0x000fe20003f05270 */
[----:B------:R-:W-:-:S12]  /*d060*/  BSSY.RECONVERGENT B0, `(.L_x_145) ;  /* 0x0000008000007945 */ /* 0x000fd80003800200 */
[----:B------:R-:W-:Y:S05]  /*d070*/  @P0 BRA `(.L_x_147) ;  /* 0x0000000000100947 */ /* 0x000fea0003800000 */
[----:B------:R-:W-:-:S04]  /*d080*/  ISETP.NE.U32.AND P0, PT, RZ, UR4, PT ;  /* 0x00000004ff007c0c */ /* 0x000fc8000bf05070 */
[----:B------:R-:W-:-:S13]  /*d090*/  ISETP.NE.AND.EX P0, PT, RZ, UR5, PT, P0 ;  /* 0x00000005ff007c0c */ /* 0x000fda000bf05300 */
[----:B------:R-:W-:Y:S05]  /*d0a0*/  @!P0 EXIT ;  /* 0x000000000000894d */ /* 0x000fea0003800000 */
[----:B------:R-:W-:Y:S05]  /*d0b0*/  BRA `(.L_x_148) ;  /* 0x0000000000087947 */ /* 0x000fea0003800000 */
.L_x_147:
[----:B------:R-:W-:-:S13]  /*d0c0*/  FSETP.NEU.AND P0, PT, R71, RZ, PT ;  /* 0x000000ff4700720b */ /* 0x000fda0003f0d000 */
[----:B------:R-:W-:Y:S05]  /*d0d0*/  @!P0 EXIT ;  /* 0x000000000000894d */ /* 0x000fea0003800000 */
.L_x_148:
[----:B------:R-:W-:Y:S05]  /*d0e0*/  BSYNC.RECONVERGENT B0 ;  /* 0x0000000000007941 */ /* 0x000fea0003800200 */
.L_x_145:
[----:B------:R-:W2:Y:S01]  /*d0f0*/  S2UR UR7, SR_CgaCtaId ;  /* 0x00000000000779c3 */ /* 0x000ea20000008800 */
[----:B------:R-:W-:Y:S01]  /*d100*/  ULEA UR6, UR47, UR44, 0x3 ;  /* 0x0000002c2f067291 */ /* 0x000fe2000f8e18ff */
[----:B------:R-:W-:-:S04]  /*d110*/  DEPBAR.LE SB0, 0x0 ;  /* 0x000080000000791a */ /* 0x000fc80000000000 */
[----:B------:R-:W-:-:S04]  /*d120*/  UIADD3 UR6, UPT, UPT, UR6, 0x40, URZ ;  /* 0x0000004006067890 */ /* 0x000fc8000fffe0ff */
[----:B--2---:R-:W-:-:S09]  /*d130*/  UPRMT UR6, UR7, 0x654, UR6 ;  /* 0x0000065407067896 */ /* 0x004fd20008000006 */
[----:B------:R-:W-:Y:S01]  /*d140*/  SYNCS.ARRIVE.TRANS64.RED.A1T0 RZ, [UR6], RZ ;  /* 0x000000ffffff79a7 */ /* 0x000fe20008100406 */
[----:B------:R-:W-:Y:S05]  /*d150*/  EXIT ;  /* 0x000000000000794d */ /* 0x000fea0003800000 */
.L_x_24:
[----:B-1----:R1:W2:Y:S02]  /*d160*/  SYNCS.PHASECHK.TRANS64.TRYWAIT P0, [R0+URZ+0xb0], R2 ;  /* 0x0000b002000075a7 */ /* 0x0022a400080011ff */
[----:B--2---:R-:W-:Y:S05]  /*d170*/  @!P0 NANOSLEEP.SYNCS 0x989680 ;  /* 0x009896800000895d */ /* 0x004fea0003900000 */
[----:B------:R-:W2:Y:S02]  /*d180*/  @!P0 SYNCS.PHASECHK.TRANS64 P0, [R0+URZ+0xb0], R2 ;  /* 0x0000b002000085a7 */ /* 0x000ea400080010ff */
[----:B--2---:R-:W-:Y:S05]  /*d190*/  @!P0 BRA `(.L_x_24) ;  /* 0xfffffffc00f08947 */ /* 0x004fea000383ffff */
[----:B------:R-:W-:Y:S05]  /*d1a0*/  BRA `(.L_x_149) ;  /* 0xffffff4800dc7947 */ /* 0x000fea000383ffff */
.L_x_27:
[----:B------:R-:W-:-:S07]  /*d1b0*/  MOV R0, UR6 ;  /* 0x0000000600007c02 */ /* 0x000fce0008000f00 */
.L_x_150:
[----:B-1----:R1:W2:Y:S02]  /*d1c0*/  SYNCS.PHASECHK.TRANS64.TRYWAIT P0, [R0+URZ+0x10], R3 ;  /* 0x00001003000075a7 */ /* 0x0022a400080011ff */
[----:B--2---:R-:W-:Y:S05]  /*d1d0*/  @!P0 NANOSLEEP.SYNCS 0x989680 ;  /* 0x009896800000895d */ /* 0x004fea0003900000 */
[----:B------:R-:W2:Y:S02]  /*d1e0*/  @!P0 SYNCS.PHASECHK.TRANS64 P0, [R0+URZ+0x10], R3 ;  /* 0x00001003000085a7 */ /* 0x000ea400080010ff */
[----:B--2---:R-:W-:Y:S05]  /*d1f0*/  @!P0 BRA `(.L_x_150) ;  /* 0xfffffffc00f08947 */ /* 0x004fea000383ffff */
[----:B------:R-:W-:Y:S05]  /*d200*/  BRA `(.L_x_26) ;  /* 0xffffff4c00547947 */ /* 0x000fea000383ffff */
.L_x_36:
[----:B-1----:R-:W-:-:S07]  /*d210*/  MOV R0, UR7 ;  /* 0x0000000700007c02 */ /* 0x002fce0008000f00 */
.L_x_151:
[----:B-1----:R1:W2:Y:S02]  /*d220*/  SYNCS.PHASECHK.TRANS64.TRYWAIT P0, [R0+URZ+0x10], R3 ;  /* 0x00001003000075a7 */ /* 0x0022a400080011ff */
[----:B--2---:R-:W-:Y:S05]  /*d230*/  @!P0 NANOSLEEP.SYNCS 0x989680 ;  /* 0x009896800000895d */ /* 0x004fea0003900000 */
[----:B------:R-:W2:Y:S02]  /*d240*/  @!P0 SYNCS.PHASECHK.TRANS64 P0, [R0+URZ+0x10], R3 ;  /* 0x00001003000085a7 */ /* 0x000ea400080010ff */
[----:B--2---:R-:W-:Y:S05]  /*d250*/  @!P0 BRA `(.L_x_151) ;  /* 0xfffffffc00f08947 */ /* 0x004fea000383ffff */
[----:B------:R-:W-:Y:S05]  /*d260*/  BRA `(.L_x_35) ;  /* 0xffffff5000b47947 */ /* 0x000fea000383ffff */
.L_x_43:
[----:B-1----:R1:W4:Y:S02]  /*d270*/  SYNCS.PHASECHK.TRANS64.TRYWAIT P0, [R3+URZ+0x70], R0 ;  /* 0x00007000030075a7 */ /* 0x00232400080011ff */
[----:B----4-:R-:W-:Y:S05]  /*d280*/  @!P0 NANOSLEEP.SYNCS 0x989680 ;  /* 0x009896800000895d */ /* 0x010fea0003900000 */
[----:B------:R-:W4:Y:S02]  /*d290*/  @!P0 SYNCS.PHASECHK.TRANS64 P0, [R3+URZ+0x70], R0 ;  /* 0x00007000030085a7 */ /* 0x000f2400080010ff */
[----:B----4-:R-:W-:Y:S05]  /*d2a0*/  @!P0 BRA `(.L_x_43) ;  /* 0xfffffffc00f08947 */ /* 0x010fea000383ffff */
[----:B------:R-:W-:Y:S05]  /*d2b0*/  BRA `(.L_x_152) ;  /* 0xffffff5400f07947 */ /* 0x000fea000383ffff */
.L_x_47:
[----:B------:R-:W-:-:S07]  /*d2c0*/  MOV R0, UR4 ;  /* 0x0000000400007c02 */ /* 0x000fce0008000f00 */
.L_x_153:
[----:B-1----:R1:W2:Y:S02]  /*d2d0*/  SYNCS.PHASECHK.TRANS64.TRYWAIT P0, [R0+URZ], R2 ;  /* 0x00000002000075a7 */ /* 0x0022a400080011ff */
[----:B--2---:R-:W-:Y:S05]  /*d2e0*/  @!P0 NANOSLEEP.SYNCS 0x989680 ;  /* 0x009896800000895d */ /* 0x004fea0003900000 */
[----:B------:R-:W2:Y:S02]  /*d2f0*/  @!P0 SYNCS.PHASECHK.TRANS64 P0, [R0+URZ], R2 ;  /* 0x00000002000085a7 */ /* 0x000ea400080010ff */
[----:B--2---:R-:W-:Y:S05]  /*d300*/  @!P0 BRA `(.L_x_153) ;  /* 0xfffffffc00f08947 */ /* 0x004fea000383ffff */
[----:B------:R-:W-:Y:S05]  /*d310*/  BRA `(.L_x_154) ;  /* 0xffffff5c009c7947 */ /* 0x000fea000383ffff */
.L_x_50:
[----:B-1----:R1:W2:Y:S02]  /*d320*/  SYNCS.PHASECHK.TRANS64.TRYWAIT P0, [R0+URZ+0xa0], R4 ;  /* 0x0000a004000075a7 */ /* 0x0022a400080011ff */
[----:B--2---:R-:W-:Y:S05]  /*d330*/  @!P0 NANOSLEEP.SYNCS 0x989680 ;  /* 0x009896800000895d */ /* 0x004fea0003900000 */
[----:B------:R-:W2:Y:S02]  /*d340*/  @!P0 SYNCS.PHASECHK.TRANS64 P0, [R0+URZ+0xa0], R4 ;  /* 0x0000a004000085a7 */ /* 0x000ea400080010ff */
[----:B--2---:R-:W-:Y:S05]  /*d350*/  @!P0 BRA `(.L_x_50) ;  /* 0xfffffffc00f08947 */ /* 0x004fea000383ffff */
[----:B------:R-:W-:Y:S05]  /*d360*/  BRA `(.L_x_155) ;  /* 0xffffff6000007947 */ /* 0x000fea000383ffff */
.L_x_51:
[----:B------:R-:W-:-:S07]  /*d370*/  MOV R0, UR4 ;  /* 0x0000000400007c02 */ /* 0x000fce0008000f00 */
.L_x_156:
[----:B-1----:R1:W2:Y:S02]  /*d380*/  SYNCS.PHASECHK.TRANS64.TRYWAIT P0, [R0+URZ+0x80], R5 ;  /* 0x00008005000075a7 */ /* 0x0022a400080011ff */
[----:B--2---:R-:W-:Y:S05]  /*d390*/  @!P0 NANOSLEEP.SYNCS 0x989680 ;  /* 0x009896800000895d */ /* 0x004fea0003900000 */
[----:B------:R-:W2:Y:S02]  /*d3a0*/  @!P0 SYNCS.PHASECHK.TRANS64 P0, [R0+URZ+0x80], R5 ;  /* 0x00008005000085a7 */ /* 0x000ea400080010ff */
[----:B--2---:R-:W-:Y:S05]  /*d3b0*/  @!P0 BRA `(.L_x_156) ;  /* 0xfffffffc00f08947 */ /* 0x004fea000383ffff */
[----:B------:R-:W-:Y:S05]  /*d3c0*/  BRA `(.L_x_157) ;  /* 0xffffff6000107947 */ /* 0x000fea000383ffff */
.L_x_52:
[----:B-1----:R1:W2:Y:S02]  /*d3d0*/  SYNCS.PHASECHK.TRANS64.TRYWAIT P1, [R0+URZ+0x70], R4 ;  /* 0x00007004000075a7 */ /* 0x0022a400080211ff */
[----:B--2---:R-:W-:Y:S05]  /*d3e0*/  @!P1 NANOSLEEP.SYNCS 0x989680 ;  /* 0x009896800000995d */ /* 0x004fea0003900000 */
[----:B------:R-:W2:Y:S02]  /*d3f0*/  @!P1 SYNCS.PHASECHK.TRANS64 P1, [R0+URZ+0x70], R4 ;  /* 0x00007004000095a7 */ /* 0x000ea400080210ff */
[----:B--2---:R-:W-:Y:S05]  /*d400*/  @!P1 BRA `(.L_x_52) ;  /* 0xfffffffc00f09947 */ /* 0x004fea000383ffff */
[----:B------:R-:W-:Y:S05]  /*d410*/  BRA `(.L_x_158) ;  /* 0xffffff6000407947 */ /* 0x000fea000383ffff */
.L_x_55:
[----:B------:R-:W-:-:S07]  /*d420*/  MOV R0, UR4 ;  /* 0x0000000400007c02 */ /* 0x000fce0008000f00 */
.L_x_159:
[----:B-1----:R1:W2:Y:S02]  /*d430*/  SYNCS.PHASECHK.TRANS64.TRYWAIT P0, [R0+URZ+0x80], R2 ;  /* 0x00008002000075a7 */ /* 0x0022a400080011ff */
[----:B--2---:R-:W-:Y:S05]  /*d440*/  @!P0 NANOSLEEP.SYNCS 0x989680 ;  /* 0x009896800000895d */ /* 0x004fea0003900000 */
[----:B------:R-:W2:Y:S02]  /*d450*/  @!P0 SYNCS.PHASECHK.TRANS64 P0, [R0+URZ+0x80], R2 ;  /* 0x00008002000085a7 */ /* 0x000ea400080010ff */
[----:B--2---:R-:W-:Y:S05]  /*d460*/  @!P0 BRA `(.L_x_159) ;  /* 0xfffffffc00f08947 */ /* 0x004fea000383ffff */
[----:B------:R-:W-:Y:S05]  /*d470*/  BRA `(.L_x_54) ;  /* 0xffffff6000947947 */ /* 0x000fea000383ffff */
.L_x_64:
[----:B-1----:R-:W-:-:S04]  /*d480*/  MOV R5, UR5 ;  /* 0x0000000500057c02 */ /* 0x002fc80008000f00 */
[----:B------:R1:W2:Y:S03]  /*d490*/  SYNCS.PHASECHK.TRANS64.TRYWAIT P0, [R5+URZ+0x8], R7 ;  /* 0x00000807050075a7 */ /* 0x0002a600080011ff */
[----:B--2---:R-:W-:Y:S05]  /*d4a0*/  @!P0 NANOSLEEP.SYNCS 0x989680 ;  /* 0x009896800000895d */ /* 0x004fea0003900000 */
[----:B------:R-:W2:Y:S02]  /*d4b0*/  @!P0 SYNCS.PHASECHK.TRANS64 P0, [R5+URZ+0x8], R7 ;  /* 0x00000807050085a7 */ /* 0x000ea400080010ff */
[----:B--2---:R-:W-:Y:S05]  /*d4c0*/  @!P0 BRA `(.L_x_64) ;  /* 0xfffffffc00ec8947 */ /* 0x004fea000383ffff */
[----:B------:R-:W-:Y:S05]  /*d4d0*/  BRA `(.L_x_63) ;  /* 0xffffff6400587947 */ /* 0x000fea000383ffff */
.L_x_66:
[----:B------:R-:W-:Y:S01]  /*d4e0*/  BSSY B0, `(.L_x_160) ;  /* 0x0000006000007945 */ /* 0x000fe20003800000 */
[----:B------:R-:W-:-:S07]  /*d4f0*/  MOV R15, 0xffffffff ;  /* 0xffffffff000f7802 */ /* 0x000fce0000000f00 */
[----:B-1---5:R-:W-:Y:S05]  /*d500*/  WARPSYNC.COLLECTIVE R15, `(.L_x_161) ;  /* 0x000000000f0c7348 */ /* 0x022fea0003c00000 */
[----:B------:R-:W-:Y:S02]  /*d510*/  ELECT P6, UR79, PT ;  /* 0x00000000004f782f */ /* 0x000fe400038c0000 */
[----:B------:R-:W-:Y:S01]  /*d520*/  MOV R14, UR79 ;  /* 0x0000004f000e7c02 */ /* 0x000fe20008000f00 */
[----:B-1---5:R-:W-:Y:S10]  /*d530*/  ENDCOLLECTIVE ;  /* 0x000000000000791b */ /* 0x022ff40003800000 */
.L_x_161:
[----:B------:R-:W-:Y:S05]  /*d540*/  BSYNC B0 ;  /* 0x0000000000007941 */ /* 0x000fea0003800000 */
.L_x_160:
[----:B------:R-:W-:Y:S05]  /*d550*/  BRA `(.L_x_162) ;  /* 0xffffff6400887947 */ /* 0x000fea000383ffff */
.L_x_68:
[----:B-1----:R-:W-:-:S04]  /*d560*/  MOV R3, UR5 ;  /* 0x0000000500037c02 */ /* 0x002fc80008000f00 */
[----:B------:R1:W2:Y:S03]  /*d570*/  SYNCS.PHASECHK.TRANS64.TRYWAIT P0, [R3+URZ+0x8], R5 ;  /* 0x00000805030075a7 */ /* 0x0002a600080011ff */
[----:B--2---:R-:W-:Y:S05]  /*d580*/  @!P0 NANOSLEEP.SYNCS 0x989680 ;  /* 0x009896800000895d */ /* 0x004fea0003900000 */
[----:B------:R-:W2:Y:S02]  /*d590*/  @!P0 SYNCS.PHASECHK.TRANS64 P0, [R3+URZ+0x8], R5 ;  /* 0x00000805030085a7 */ /* 0x000ea400080010ff */
[----:B--2---:R-:W-:Y:S05]  /*d5a0*/  @!P0 BRA `(.L_x_68) ;  /* 0xfffffffc00ec8947 */ /* 0x004fea000383ffff */
[----:B------:R-:W-:Y:S05]  /*d5b0*/  BRA `(.L_x_67) ;  /* 0xffffff64008c7947 */ /* 0x000fea000383ffff */
.L_x_69:
[----:B-1----:R1:W2:Y:S02]  /*d5c0*/  SYNCS.PHASECHK.TRANS64.TRYWAIT P0, [R2+URZ+0x70], R4 ;  /* 0x00007004020075a7 */ /* 0x0022a400080011ff */
[----:B--2---:R-:W-:Y:S05]  /*d5d0*/  @!P0 NANOSLEEP.SYNCS 0x989680 ;  /* 0x009896800000895d */ /* 0x004fea0003900000 */
[----:B------:R-:W2:Y:S02]  /*d5e0*/  @!P0 SYNCS.PHASECHK.TRANS64 P0, [R2+URZ+0x70], R4 ;  /* 0x00007004020085a7 */ /* 0x000ea400080010ff */
[----:B--2---:R-:W-:Y:S05]  /*d5f0*/  @!P0 BRA `(.L_x_69) ;  /* 0xfffffffc00f08947 */ /* 0x004fea000383ffff */
[----:B------:R-:W-:Y:S05]  /*d600*/  BRA `(.L_x_163) ;  /* 0xffffff70003c7947 */ /* 0x000fea000383ffff */
.L_x_73:
[----:B------:R-:W-:-:S07]  /*d610*/  MOV R2, UR18 ;  /* 0x0000001200027c02 */ /* 0x000fce0008000f00 */
.L_x_164:
[----:B-1----:R1:W2:Y:S02]  /*d620*/  SYNCS.PHASECHK.TRANS64.TRYWAIT P0, [R2+URZ], R4 ;  /* 0x00000004020075a7 */ /* 0x0022a400080011ff */
[----:B--2---:R-:W-:Y:S05]  /*d630*/  @!P0 NANOSLEEP.SYNCS 0x989680 ;  /* 0x009896800000895d */ /* 0x004fea0003900000 */
[----:B------:R-:W2:Y:S02]  /*d640*/  @!P0 SYNCS.PHASECHK.TRANS64 P0, [R2+URZ], R4 ;  /* 0x00000004020085a7 */ /* 0x000ea400080010ff */
[----:B--2---:R-:W-:Y:S05]  /*d650*/  @!P0 BRA `(.L_x_164) ;  /* 0xfffffffc00f08947 */ /* 0x004fea000383ffff */
[----:B------:R-:W-:Y:S05]  /*d660*/  BRA `(.L_x_72) ;  /* 0xffffff7000947947 */ /* 0x000fea000383ffff */
.L_x_74:
[----:B------:R-:W-:-:S07]  /*d670*/  MOV R2, UR39 ;  /* 0x0000002700027c02 */ /* 0x000fce0008000f00 */
.L_x_165:
[----:B-1----:R1:W2:Y:S02]  /*d680*/  SYNCS.PHASECHK.TRANS64.TRYWAIT P0, [R2+URZ+0x98], R4 ;  /* 0x00009804020075a7 */ /* 0x0022a400080011ff */
[----:B--2---:R-:W-:Y:S05]  /*d690*/  @!P0 NANOSLEEP.SYNCS 0x989680 ;  /* 0x009896800000895d */ /* 0x004fea0003900000 */
[----:B------:R-:W2:Y:S02]  /*d6a0*/  @!P0 SYNCS.PHASECHK.TRANS64 P0, [R2+URZ+0x98], R4 ;  /* 0x00009804020085a7 */ /* 0x000ea400080010ff */
[----:B--2---:R-:W-:Y:S05]  /*d6b0*/  @!P0 BRA `(.L_x_165) ;  /* 0xfffffffc00f08947 */ /* 0x004fea000383ffff */
[----:B------:R-:W-:Y:S05]  /*d6c0*/  BRA `(.L_x_166) ;  /* 0xffffff7400087947 */ /* 0x000fea000383ffff */
.L_x_77:
[----:B------:R-:W-:Y:S07]  /*d6d0*/  MOV R2, UR9 ;  /* 0x0000000900027c02 */ /* 0x000fee0008000f00 */
.L_x_167:
[----:B-1----:R1:W2:Y:S02]  /*d6e0*/  SYNCS.PHASECHK.TRANS64.TRYWAIT P0, [R2+URZ], R4 ;  /* 0x00000004020075a7 */ /* 0x0022a400080011ff */
[----:B--2---:R-:W-:Y:S05]  /*d6f0*/  @!P0 NANOSLEEP.SYNCS 0x989680 ;  /* 0x009896800000895d */ /* 0x004fea0003900000 */
[----:B------:R-:W2:Y:S02]  /*d700*/  @!P0 SYNCS.PHASECHK.TRANS64 P0, [R2+URZ], R4 ;  /* 0x00000004020085a7 */ /* 0x000ea400080010ff */
[----:B--2---:R-:W-:Y:S05]  /*d710*/  @!P0 BRA `(.L_x_167) ;  /* 0xfffffffc00f08947 */ /* 0x004fea000383ffff */
[----:B------:R-:W-:Y:S05]  /*d720*/  BRA `(.L_x_76) ;  /* 0xffffff7800207947 */ /* 0x000fea000383ffff */
.L_x_80:
[----:B------:R-:W-:-:S07]  /*d730*/  MOV R0, UR39 ;  /* 0x0000002700007c02 */ /* 0x000fce0008000f00 */
.L_x_168:
[----:B-1----:R1:W2:Y:S02]  /*d740*/  SYNCS.PHASECHK.TRANS64.TRYWAIT P0, [R0+URZ+0xc0], R2 ;  /* 0x0000c002000075a7 */ /* 0x0022a400080011ff */
[----:B--2---:R-:W-:Y:S05]  /*d750*/  @!P0 NANOSLEEP.SYNCS 0x989680 ;  /* 0x009896800000895d */ /* 0x004fea0003900000 */
[----:B------:R-:W2:Y:S02]  /*d760*/  @!P0 SYNCS.PHASECHK.TRANS64 P0, [R0+URZ+0xc0], R2 ;  /* 0x0000c002000085a7 */ /* 0x000ea400080010ff */
[----:B--2---:R-:W-:Y:S05]  /*d770*/  @!P0 BRA `(.L_x_168) ;  /* 0xfffffffc00f08947 */ /* 0x004fea000383ffff */
[----:B------:R-:W-:Y:S05]  /*d780*/  BRA `(.L_x_169) ;  /* 0xffffff7c00a07947 */ /* 0x000fea000383ffff */
.L_x_85:
[----:B-1----:R1:W2:Y:S02]  /*d790*/  SYNCS.PHASECHK.TRANS64.TRYWAIT P0, [R12+URZ+0x70], R0 ;  /* 0x000070000c0075a7 */ /* 0x0022a400080011ff */
[----:B--2---:R-:W-:Y:S05]  /*d7a0*/  @!P0 NANOSLEEP.SYNCS 0x989680 ;  /* 0x009896800000895d */ /* 0x004fea0003900000 */
[----:B------:R-:W2:Y:S02]  /*d7b0*/  @!P0 SYNCS.PHASECHK.TRANS64 P0, [R12+URZ+0x70], R0 ;  /* 0x000070000c0085a7 */ /* 0x000ea400080010ff */
[----:B--2---:R-:W-:Y:S05]  /*d7c0*/  @!P0 BRA `(.L_x_85) ;  /* 0xfffffffc00f08947 */ /* 0x004fea000383ffff */
[----:B------:R-:W-:Y:S05]  /*d7d0*/  BRA `(.L_x_170) ;  /* 0xffffff8000d47947 */ /* 0x000fea000383ffff */
.L_x_88:
[----:B-1----:R-:W-:Y:S07]  /*d7e0*/  MOV R0, UR21 ;  /* 0x0000001500007c02 */ /* 0x002fee0008000f00 */
.L_x_171:
[----:B-1----:R1:W2:Y:S02]  /*d7f0*/  SYNCS.PHASECHK.TRANS64.TRYWAIT P2, [R0+URZ+0x68], R6 ;  /* 0x00006806000075a7 */ /* 0x0022a400080411ff */
[----:B--2---:R-:W-:Y:S05]  /*d800*/  @!P2 NANOSLEEP.SYNCS 0x989680 ;  /* 0x009896800000a95d */ /* 0x004fea0003900000 */
[----:B------:R-:W2:Y:S02]  /*d810*/  @!P2 SYNCS.PHASECHK.TRANS64 P2, [R0+URZ+0x68], R6 ;  /* 0x000068060000a5a7 */ /* 0x000ea400080410ff */
[----:B--2---:R-:W-:Y:S05]  /*d820*/  @!P2 BRA `(.L_x_171) ;  /* 0xfffffffc00f0a947 */ /* 0x004fea000383ffff */
[----:B------:R-:W-:Y:S05]  /*d830*/  BRA `(.L_x_87) ;  /* 0xffffff88003c7947 */ /* 0x000fea000383ffff */
.L_x_91:
[----:B------:R-:W-:Y:S07]  /*d840*/  MOV R0, UR21 ;  /* 0x0000001500007c02 */ /* 0x000fee0008000f00 */
.L_x_172:
[----:B-1----:R1:W2:Y:S02]  /*d850*/  SYNCS.PHASECHK.TRANS64.TRYWAIT P0, [R0+URZ+0x40], R9 ;  /* 0x00004009000075a7 */ /* 0x0022a400080011ff */
[----:B--2---:R-:W-:Y:S05]  /*d860*/  @!P0 NANOSLEEP.SYNCS 0x989680 ;  /* 0x009896800000895d */ /* 0x004fea0003900000 */
[----:B------:R-:W2:Y:S02]  /*d870*/  @!P0 SYNCS.PHASECHK.TRANS64 P0, [R0+URZ+0x40], R9 ;  /* 0x00004009000085a7 */ /* 0x000ea400080010ff */
[----:B--2---:R-:W-:Y:S05]  /*d880*/  @!P0 BRA `(.L_x_172) ;  /* 0xfffffffc00f08947 */ /* 0x004fea000383ffff */
[----:B------:R-:W-:Y:S05]  /*d890*/  BRA `(.L_x_173) ;  /* 0xffffff88009c7947 */ /* 0x000fea000383ffff */
.L_x_92:
[----:B------:R-:W-:Y:S07]  /*d8a0*/  MOV R0, UR21 ;  /* 0x0000001500007c02 */ /* 0x000fee0008000f00 */
.L_x_174:
[----:B-1----:R1:W2:Y:S02]  /*d8b0*/  SYNCS.PHASECHK.TRANS64.TRYWAIT P0, [R0+URZ+0x48], R9 ;  /* 0x00004809000075a7 */ /* 0x0022a400080011ff */
[----:B--2---:R-:W-:Y:S05]  /*d8c0*/  @!P0 NANOSLEEP.SYNCS 0x989680 ;  /* 0x009896800000895d */ /* 0x004fea0003900000 */
[----:B------:R-:W2:Y:S02]  /*d8d0*/  @!P0 SYNCS.PHASECHK.TRANS64 P0, [R0+URZ+0x48], R9 ;  /* 0x00004809000085a7 */ /* 0x000ea400080010ff */
[----:B--2---:R-:W-:Y:S05]  /*d8e0*/  @!P0 BRA `(.L_x_174) ;  /* 0xfffffffc00f08947 */ /* 0x004fea000383ffff */
[----:B------:R-:W-:Y:S05]  /*d8f0*/  BRA `(.L_x_175) ;  /* 0xffffff8800f07947 */ /* 0x000fea000383ffff */
.L_x_93:
[----:B------:R-:W-:Y:S07]  /*d900*/  MOV R0, UR21 ;  /* 0x0000001500007c02 */ /* 0x000fee0008000f00 */
.L_x_176:
[----:B-1----:R1:W2:Y:S02]  /*d910*/  SYNCS.PHASECHK.TRANS64.TRYWAIT P0, [R0+URZ+0x50], R9 ;  /* 0x00005009000075a7 */ /* 0x0022a400080011ff */
[----:B--2---:R-:W-:Y:S05]  /*d920*/  @!P0 NANOSLEEP.SYNCS 0x989680 ;  /* 0x009896800000895d */ /* 0x004fea0003900000 */
[----:B------:R-:W2:Y:S02]  /*d930*/  @!P0 SYNCS.PHASECHK.TRANS64 P0, [R0+URZ+0x50], R9 ;  /* 0x00005009000085a7 */ /* 0x000ea400080010ff */
[----:B--2---:R-:W-:Y:S05]  /*d940*/  @!P0 BRA `(.L_x_176) ;  /* 0xfffffffc00f08947 */ /* 0x004fea000383ffff */
[----:B------:R-:W-:Y:S05]  /*d950*/  BRA `(.L_x_177) ;  /* 0xffffff8c00347947 */ /* 0x000fea000383ffff */
.L_x_94:
[----:B------:R-:W-:Y:S07]  /*d960*/  MOV R0, UR21 ;  /* 0x0000001500007c02 */ /* 0x000fee0008000f00 */
.L_x_178:
[----:B-1----:R1:W2:Y:S02]  /*d970*/  SYNCS.PHASECHK.TRANS64.TRYWAIT P0, [R0+URZ+0x58], R9 ;  /* 0x00005809000075a7 */ /* 0x0022a400080011ff */
[----:B--2---:R-:W-:Y:S05]  /*d980*/  @!P0 NANOSLEEP.SYNCS 0x989680 ;  /* 0x009896800000895d */ /* 0x004fea0003900000 */
[----:B------:R-:W2:Y:S02]  /*d990*/  @!P0 SYNCS.PHASECHK.TRANS64 P0, [R0+URZ+0x58], R9 ;  /* 0x00005809000085a7 */ /* 0x000ea400080010ff */
[----:B--2---:R-:W-:Y:S05]  /*d9a0*/  @!P0 BRA `(.L_x_178) ;  /* 0xfffffffc00f08947 */ /* 0x004fea000383ffff */
[----:B------:R-:W-:Y:S05]  /*d9b0*/  BRA `(.L_x_179) ;  /* 0xffffff8c00787947 */ /* 0x000fea000383ffff */
.L_x_96:
[----:B------:R-:W-:-:S07]  /*d9c0*/  MOV R0, UR21 ;  /* 0x0000001500007c02 */ /* 0x000fce0008000f00 */
.L_x_180:
[----:B--2---:R2:W3:Y:S02]  /*d9d0*/  SYNCS.PHASECHK.TRANS64.TRYWAIT P0, [R0+URZ+0x40], R2 ;  /* 0x00004002000075a7 */ /* 0x0044e400080011ff */
[----:B---3--:R-:W-:Y:S05]  /*d9e0*/  @!P0 NANOSLEEP.SYNCS 0x989680 ;  /* 0x009896800000895d */ /* 0x008fea0003900000 */
[----:B------:R-:W3:Y:S02]  /*d9f0*/  @!P0 SYNCS.PHASECHK.TRANS64 P0, [R0+URZ+0x40], R2 ;  /* 0x00004002000085a7 */ /* 0x000ee400080010ff */
[----:B---3--:R-:W-:Y:S05]  /*da00*/  @!P0 BRA `(.L_x_180) ;  /* 0xfffffffc00f08947 */ /* 0x008fea000383ffff */
[----:B------:R-:W-:Y:S05]  /*da10*/  BRA `(.L_x_181) ;  /* 0xffffff9000007947 */ /* 0x000fea000383ffff */
.L_x_97:
[----:B--2---:R-:W-:-:S07]  /*da20*/  MOV R0, UR21 ;  /* 0x0000001500007c02 */ /* 0x004fce0008000f00 */
.L_x_182:
[----:B--2---:R2:W3:Y:S02]  /*da30*/  SYNCS.PHASECHK.TRANS64.TRYWAIT P0, [R0+URZ+0x48], R2 ;  /* 0x00004802000075a7 */ /* 0x0044e400080011ff */
[----:B---3--:R-:W-:Y:S05]  /*da40*/  @!P0 NANOSLEEP.SYNCS 0x989680 ;  /* 0x009896800000895d */ /* 0x008fea0003900000 */
[----:B------:R-:W3:Y:S02]  /*da50*/  @!P0 SYNCS.PHASECHK.TRANS64 P0, [R0+URZ+0x48], R2 ;  /* 0x00004802000085a7 */ /* 0x000ee400080010ff */
[----:B---3--:R-:W-:Y:S05]  /*da60*/  @!P0 BRA `(.L_x_182) ;  /* 0xfffffffc00f08947 */ /* 0x008fea000383ffff */
[----:B------:R-:W-:Y:S05]  /*da70*/  BRA `(.L_x_183) ;  /* 0xffffff8c00f07947 */ /* 0x000fea000383ffff */
.L_x_98:
[----:B--2---:R-:W-:-:S07]  /*da80*/  MOV R0, UR21 ;  /* 0x0000001500007c02 */ /* 0x004fce0008000f00 */
.L_x_184:
[----:B--2---:R2:W3:Y:S02]  /*da90*/  SYNCS.PHASECHK.TRANS64.TRYWAIT P0, [R0+URZ+0x50], R2 ;  /* 0x00005002000075a7 */ /* 0x0044e400080011ff */
[----:B---3--:R-:W-:Y:S05]  /*daa0*/  @!P0 NANOSLEEP.SYNCS 0x989680 ;  /* 0x009896800000895d */ /* 0x008fea0003900000 */
[----:B------:R-:W3:Y:S02]  /*dab0*/  @!P0 SYNCS.PHASECHK.TRANS64 P0, [R0+URZ+0x50], R2 ;  /* 0x00005002000085a7 */ /* 0x000ee400080010ff */
[----:B---3--:R-:W-:Y:S05]  /*dac0*/  @!P0 BRA `(.L_x_184) ;  /* 0xfffffffc00f08947 */ /* 0x008fea000383ffff */
[----:B------:R-:W-:Y:S05]  /*dad0*/  BRA `(.L_x_185) ;  /* 0xffffff8c00e07947 */ /* 0x000fea000383ffff */
.L_x_100:
[----:B--2---:R2:W3:Y:S02]  /*dae0*/  SYNCS.PHASECHK.TRANS64.TRYWAIT P0, [R8+URZ+0x70], R0 ;  /* 0x00007000080075a7 */ /* 0x0044e400080011ff */
[----:B---3--:R-:W-:Y:S05]  /*daf0*/  @!P0 NANOSLEEP.SYNCS 0x989680 ;  /* 0x009896800000895d */ /* 0x008fea0003900000 */
[----:B------:R-:W3:Y:S02]  /*db00*/  @!P0 SYNCS.PHASECHK.TRANS64 P0, [R8+URZ+0x70], R0 ;  /* 0x00007000080085a7 */ /* 0x000ee400080010ff */
[----:B---3--:R-:W-:Y:S05]  /*db10*/  @!P0 BRA `(.L_x_100) ;  /* 0xfffffffc00f08947 */ /* 0x008fea000383ffff */
[----:B------:R-:W-:Y:S05]  /*db20*/  BRA `(.L_x_186) ;  /* 0xffffff9000b87947 */ /* 0x000fea000383ffff */
.L_x_111:
[----:B-1----:R-:W-:Y:S04]  /*db30*/  MOV R0, UR44 ;  /* 0x0000002c00007c02 */ /* 0x002fe80008000f00 */
[----:B------:R1:W2:Y:S03]  /*db40*/  SYNCS.PHASECHK.TRANS64.TRYWAIT P0, [R0+URZ+0x20], R4 ;  /* 0x00002004000075a7 */ /* 0x0002a600080011ff */
[----:B--2---:R-:W-:Y:S05]  /*db50*/  @!P0 NANOSLEEP.SYNCS 0x989680 ;  /* 0x009896800000895d */ /* 0x004fea0003900000 */
[----:B------:R-:W2:Y:S02]  /*db60*/  @!P0 SYNCS.PHASECHK.TRANS64 P0, [R0+URZ+0x20], R4 ;  /* 0x00002004000085a7 */ /* 0x000ea400080010ff */
[----:B--2---:R-:W-:Y:S05]  /*db70*/  @!P0 BRA `(.L_x_111) ;  /* 0xfffffffc00ec8947 */ /* 0x004fea000383ffff */
[----:B------:R-:W-:Y:S05]  /*db80*/  BRA `(.L_x_110) ;  /* 0xffffffa0008c7947 */ /* 0x000fea000383ffff */
.L_x_113:
[----:B-1----:R-:W-:Y:S04]  /*db90*/  MOV R0, UR44 ;  /* 0x0000002c00007c02 */ /* 0x002fe80008000f00 */
[----:B------:R1:W3:Y:S03]  /*dba0*/  SYNCS.PHASECHK.TRANS64.TRYWAIT P1, [R0+URZ+0x90], R3 ;  /* 0x00009003000075a7 */ /* 0x0002e600080211ff */
[----:B---3--:R-:W-:Y:S05]  /*dbb0*/  @!P1 NANOSLEEP.SYNCS 0x989680 ;  /* 0x009896800000995d */ /* 0x008fea0003900000 */
[----:B------:R-:W3:Y:S02]  /*dbc0*/  @!P1 SYNCS.PHASECHK.TRANS64 P1, [R0+URZ+0x90], R3 ;  /* 0x00009003000095a7 */ /* 0x000ee400080210ff */
[----:B---3--:R-:W-:Y:S05]  /*dbd0*/  @!P1 BRA `(.L_x_113) ;  /* 0xfffffffc00ec9947 */ /* 0x008fea000383ffff */
[----:B------:R-:W-:Y:S05]  /*dbe0*/  BRA `(.L_x_112) ;  /* 0xffffffa000c47947 */ /* 0x000fea000383ffff */
.L_x_122:
[----:B---3--:R3:W4:Y:S02]  /*dbf0*/  SYNCS.PHASECHK.TRANS64.TRYWAIT P0, [R3+URZ+0x20], R0 ;  /* 0x00002000030075a7 */ /* 0x00872400080011ff */
[----:B----4-:R-:W-:Y:S05]  /*dc00*/  @!P0 NANOSLEEP.SYNCS 0x989680 ;  /* 0x009896800000895d */ /* 0x010fea0003900000 */
[----:B------:R-:W4:Y:S02]  /*dc10*/  @!P0 SYNCS.PHASECHK.TRANS64 P0, [R3+URZ+0x20], R0 ;  /* 0x00002000030085a7 */ /* 0x000f2400080010ff */
[----:B----4-:R-:W-:Y:S05]  /*dc20*/  @!P0 BRA `(.L_x_122) ;  /* 0xfffffffc00f08947 */ /* 0x010fea000383ffff */
[----:B------:R-:W-:Y:S05]  /*dc30*/  BRA `(.L_x_121) ;  /* 0xffffffb400907947 */ /* 0x000fea000383ffff */
.L_x_130:
[----:B-1----:R1:W3:Y:S02]  /*dc40*/  SYNCS.PHASECHK.TRANS64.TRYWAIT P0, [R7+URZ+0x20], R6 ;  /* 0x00002006070075a7 */ /* 0x0022e400080011ff */
[----:B---3--:R-:W-:Y:S05]  /*dc50*/  @!P0 NANOSLEEP.SYNCS 0x989680 ;  /* 0x009896800000895d */ /* 0x008fea0003900000 */
[----:B------:R-:W3:Y:S02]  /*dc60*/  @!P0 SYNCS.PHASECHK.TRANS64 P0, [R7+URZ+0x20], R6 ;  /* 0x00002006070085a7 */ /* 0x000ee400080010ff */
[----:B---3--:R-:W-:Y:S05]  /*dc70*/  @!P0 BRA `(.L_x_130) ;  /* 0xfffffffc00f08947 */ /* 0x008fea000383ffff */
[----:B------:R-:W-:Y:S05]  /*dc80*/  BRA `(.L_x_129) ;  /* 0xffffffc800947947 */ /* 0x000fea000383ffff */
.L_x_138:
[----:B-1----:R1:W2:Y:S02]  /*dc90*/  SYNCS.PHASECHK.TRANS64.TRYWAIT P0, [R4+URZ+0x20], R0 ;  /* 0x00002000040075a7 */ /* 0x0022a400080011ff */
[----:B--2---:R-:W-:Y:S05]  /*dca0*/  @!P0 NANOSLEEP.SYNCS 0x989680 ;  /* 0x009896800000895d */ /* 0x004fea0003900000 */
[----:B------:R-:W2:Y:S02]  /*dcb0*/  @!P0 SYNCS.PHASECHK.TRANS64 P0, [R4+URZ+0x20], R0 ;  /* 0x00002000040085a7 */ /* 0x000ea400080010ff */
[----:B--2---:R-:W-:Y:S05]  /*dcc0*/  @!P0 BRA `(.L_x_138) ;  /* 0xfffffffc00f08947 */ /* 0x004fea000383ffff */
[----:B------:R-:W-:Y:S05]  /*dcd0*/  BRA `(.L_x_137) ;  /* 0xffffffdc00907947 */ /* 0x000fea000383ffff */
        .weak           $__internal_0_$__cuda_sm10x_tcgen05_guardrail_trap_col_being_dealloced_not_returned_by_alloc
        .type           $__internal_0_$__cuda_sm10x_tcgen05_guardrail_trap_col_being_dealloced_not_returned_by_alloc,@function
        .size           $__internal_0_$__cuda_sm10x_tcgen05_guardrail_trap_col_being_dealloced_not_returned_by_alloc,($__internal_1_$__cuda_sm10x_tcgen05_guardrail_trap_phase_invalid_during_alloc - $__internal_0_$__cuda_sm10x_tcgen05_guardrail_trap_col_being_dealloced_not_returned_by_alloc)
$__internal_0_$__cuda_sm10x_tcgen05_guardrail_trap_col_being_dealloced_not_returned_by_alloc:
[----:B------:R-:W-:Y:S05]  /*dce0*/  BPT.TRAP 0x1 ;  /* 0x000000040000795c */ /* 0x000fea0000300000 */
[----:B------:R-:W-:-:S04]  /*dcf0*/  HFMA2 R3, -RZ, RZ, 0, 0 ;  /* 0x00000000ff037431 */ /* 0x000fc800000001ff */
[----:B------:R-:W-:Y:S05]  /*dd00*/  RET.REL.NODEC R2 `(_ZN7cutlass13device_kernelINS_4gemm6kernel13GemmUniversalIN4cute5tupleIJiiiiEEENS1_10collective13CollectiveMmaINS1_46MainloopSm100TmaUmmaWarpSpecializedBlockScaledILi2ELi2ELi1ENS5_IJNS4_1CILi4EEENSA_ILi2EEENSA_ILi1EEEEEEEENS5_IJNSA_ILi256EEESG_SG_EEENS5_IJNS_12float_e5m2_tENS_13float_ue8m0_tEEEENS5_IJNS5_IJlSD_lEEENS4_6LayoutINS5_IJNS5_IJNS5_IJNSA_ILi32EEESB_EEEiEEESP_NS5_IJSD_iEEEEEENS5_IJNS5_IJNS5_IJNSA_ILi16EEESB_EEEiEEENS5_IJNS5_IJNSA_ILi0EEESD_EEENSA_ILi512EEEEEENS5_IJSV_iEEEEEEEEEEESK_S12_NS4_8TiledMMAINS4_8MMA_AtomIJNS4_27SM100_MMA_MXF8F6F4_2x1SM_SSISI_SI_fSJ_Li256ELi256ELNS4_4UMMA5MajorE0ELS17_0ELNS16_7ScaleInE0ELS18_0EEEEEENSM_INS5_IJSD_SD_SD_EEENS5_IJSV_SV_SV_EEEEENS5_IJNS4_10UnderscoreES1E_S1E_EEEEENS5_IJNS4_28SM100_TMA_2SM_LOAD_MULTICASTES1H_EEENS5_IJNS4_14ComposedLayoutINS4_7SwizzleILi3ELi4ELi3EEENS4_18smem_ptr_flag_bitsILi8EEENSM_INS5_IJNSA_ILi8EEENSA_ILi128EEEEEENS5_IJS1P_SD_EEEEEEENSM_INS5_IJNS5_IJNS5_IJSO_SD_EEENS5_IJSN_SD_EEEEEESD_NS5_IJSB_SC_EEEEEENS5_IJNS5_IJNS5_IJST_SX_EEESW_EEESV_NS5_IJSD_SX_EEEEEEEEEEEvNS4_8identityES1I_NS5_IJS1T_NSM_INS5_IJNS5_IJNS5_IJSO_SC_EEES1V_EEESD_S1X_EEENS5_IJS20_SV_NS5_IJSD_NSA_ILi1024EEEEEEEEEEEEEEvS25_EENS_8epilogue10collective18CollectiveEpilogueINS2F_23Sm100TmaWarpSpecializedILi4ELi2ELi64ELb1ELb0EEEJNS5_IJS1P_SG_SG_EEENS5_IJNSM_IS1P_SD_EENSM_INSA_ILi64EEESD_EEEEENS_10bfloat16_tESL_S2P_SL_NS2F_6fusion15FusionCallbacksIS2J_NS2Q_17LinearCombinationIS2P_fS2P_fLNS_15FloatRoundStyleE2EEES2K_S2O_JEEENS4_5SM1004TMEM4LOAD26SM100_TMEM_LOAD_32dp32b64xENS4_13SM90_TMA_LOADENS1J_IS1L_NS1M_ILi16EEENSM_INS5_IJS1O_S2M_EEENS5_IJS2M_SD_EEEEEEENS4_39AutoVectorizingCopyWithAssumedAlignmentILi128EEENS4_14SM90_TMA_STOREES35_S37_S37_EEEvvEEEEvNT_6ParamsE) ;  /* 0xffffff2002bc7950 */ /* 0x000fea0003c3ffff */
        .weak           $__internal_1_$__cuda_sm10x_tcgen05_guardrail_trap_phase_invalid_during_alloc
        .type           $__internal_1_$__cuda_sm10x_tcgen05_guardrail_trap_phase_invalid_during_alloc,@function
        .size           $__internal_1_$__cuda_sm10x_tcgen05_guardrail_trap_phase_invalid_during_alloc,($__internal_2_$__cuda_sm10x_tcgen05_guardrail_trap_unallocated_columns_being_dealloced - $__internal_1_$__cuda_sm10x_tcgen05_guardrail_trap_phase_invalid_during_alloc)
$__internal_1_$__cuda_sm10x_tcgen05_guardrail_trap_phase_invalid_during_alloc:
[----:B------:R-:W-:Y:S05]  /*dd10*/  BPT.TRAP 0x1 ;  /* 0x000000040000795c */ /* 0x000fea0000300000 */
[----:B------:R-:W-:-:S04]  /*dd20*/  MOV R7, 0x0 ;  /* 0x0000000000077802 */ /* 0x000fc80000000f00 */
[----:B------:R-:W-:Y:S05]  /*dd30*/  RET.REL.NODEC R6 `(_ZN7cutlass13device_kernelINS_4gemm6kernel13GemmUniversalIN4cute5tupleIJiiiiEEENS1_10collective13CollectiveMmaINS1_46MainloopSm100TmaUmmaWarpSpecializedBlockScaledILi2ELi2ELi1ENS5_IJNS4_1CILi4EEENSA_ILi2EEENSA_ILi1EEEEEEEENS5_IJNSA_ILi256EEESG_SG_EEENS5_IJNS_12float_e5m2_tENS_13float_ue8m0_tEEEENS5_IJNS5_IJlSD_lEEENS4_6LayoutINS5_IJNS5_IJNS5_IJNSA_ILi32EEESB_EEEiEEESP_NS5_IJSD_iEEEEEENS5_IJNS5_IJNS5_IJNSA_ILi16EEESB_EEEiEEENS5_IJNS5_IJNSA_ILi0EEESD_EEENSA_ILi512EEEEEENS5_IJSV_iEEEEEEEEEEESK_S12_NS4_8TiledMMAINS4_8MMA_AtomIJNS4_27SM100_MMA_MXF8F6F4_2x1SM_SSISI_SI_fSJ_Li256ELi256ELNS4_4UMMA5MajorE0ELS17_0ELNS16_7ScaleInE0ELS18_0EEEEEENSM_INS5_IJSD_SD_SD_EEENS5_IJSV_SV_SV_EEEEENS5_IJNS4_10UnderscoreES1E_S1E_EEEEENS5_IJNS4_28SM100_TMA_2SM_LOAD_MULTICASTES1H_EEENS5_IJNS4_14ComposedLayoutINS4_7SwizzleILi3ELi4ELi3EEENS4_18smem_ptr_flag_bitsILi8EEENSM_INS5_IJNSA_ILi8EEENSA_ILi128EEEEEENS5_IJS1P_SD_EEEEEEENSM_INS5_IJNS5_IJNS5_IJSO_SD_EEENS5_IJSN_SD_EEEEEESD_NS5_IJSB_SC_EEEEEENS5_IJNS5_IJNS5_IJST_SX_EEESW_EEESV_NS5_IJSD_SX_EEEEEEEEEEEvNS4_8identityES1I_NS5_IJS1T_NSM_INS5_IJNS5_IJNS5_IJSO_SC_EEES1V_EEESD_S1X_EEENS5_IJS20_SV_NS5_IJSD_NSA_ILi1024EEEEEEEEEEEEEEvS25_EENS_8epilogue10collective18CollectiveEpilogueINS2F_23Sm100TmaWarpSpecializedILi4ELi2ELi64ELb1ELb0EEEJNS5_IJS1P_SG_SG_EEENS5_IJNSM_IS1P_SD_EENSM_INSA_ILi64EEESD_EEEEENS_10bfloat16_tESL_S2P_SL_NS2F_6fusion15FusionCallbacksIS2J_NS2Q_17LinearCombinationIS2P_fS2P_fLNS_15FloatRoundStyleE2EEES2K_S2O_JEEENS4_5SM1004TMEM4LOAD26SM100_TMEM_LOAD_32dp32b64xENS4_13SM90_TMA_LOADENS1J_IS1L_NS1M_ILi16EEENSM_INS5_IJS1O_S2M_EEENS5_IJS2M_SD_EEEEEEENS4_39AutoVectorizingCopyWithAssumedAlignmentILi128EEENS4_14SM90_TMA_STOREES35_S37_S37_EEEvvEEEEvNT_6ParamsE) ;  /* 0xffffff2006b07950 */ /* 0x000fea0003c3ffff */
        .weak           $__internal_2_$__cuda_sm10x_tcgen05_guardrail_trap_unallocated_columns_being_dealloced
        .type           $__internal_2_$__cuda_sm10x_tcgen05_guardrail_trap_unallocated_columns_being_dealloced,@function
        .size           $__internal_2_$__cuda_sm10x_tcgen05_guardrail_trap_unallocated_columns_being_dealloced,(.L_x_188 - $__internal_2_$__cuda_sm10x_tcgen05_guardrail_trap_unallocated_columns_being_dealloced)
$__internal_2_$__cuda_sm10x_tcgen05_guardrail_trap_unallocated_columns_being_dealloced:
[----:B------:R-:W-:Y:S05]  /*dd40*/  BPT.TRAP 0x1 ;  /* 0x000000040000795c */ /* 0x000fea0000300000 */
[----:B------:R-:W-:-:S04]  /*dd50*/  HFMA2 R3, -RZ, RZ, 0, 0 ;  /* 0x00000000ff037431 */ /* 0x000fc800000001ff */
[----:B------:R-:W-:Y:S05]  /*dd60*/  RET.REL.NODEC R2 `(_ZN7cutlass13device_kernelINS_4gemm6kernel13GemmUniversalIN4cute5tupleIJiiiiEEENS1_10collective13CollectiveMmaINS1_46MainloopSm100TmaUmmaWarpSpecializedBlockScaledILi2ELi2ELi1ENS5_IJNS4_1CILi4EEENSA_ILi2EEENSA_ILi1EEEEEEEENS5_IJNSA_ILi256EEESG_SG_EEENS5_IJNS_12float_e5m2_tENS_13float_ue8m0_tEEEENS5_IJNS5_IJlSD_lEEENS4_6LayoutINS5_IJNS5_IJNS5_IJNSA_ILi32EEESB_EEEiEEESP_NS5_IJSD_iEEEEEENS5_IJNS5_IJNS5_IJNSA_ILi16EEESB_EEEiEEENS5_IJNS5_IJNSA_ILi0EEESD_EEENSA_ILi512EEEEEENS5_IJSV_iEEEEEEEEEEESK_S12_NS4_8TiledMMAINS4_8MMA_AtomIJNS4_27SM100_MMA_MXF8F6F4_2x1SM_SSISI_SI_fSJ_Li256ELi256ELNS4_4UMMA5MajorE0ELS17_0ELNS16_7ScaleInE0ELS18_0EEEEEENSM_INS5_IJSD_SD_SD_EEENS5_IJSV_SV_SV_EEEEENS5_IJNS4_10UnderscoreES1E_S1E_EEEEENS5_IJNS4_28SM100_TMA_2SM_LOAD_MULTICASTES1H_EEENS5_IJNS4_14ComposedLayoutINS4_7SwizzleILi3ELi4ELi3EEENS4_18smem_ptr_flag_bitsILi8EEENSM_INS5_IJNSA_ILi8EEENSA_ILi128EEEEEENS5_IJS1P_SD_EEEEEEENSM_INS5_IJNS5_IJNS5_IJSO_SD_EEENS5_IJSN_SD_EEEEEESD_NS5_IJSB_SC_EEEEEENS5_IJNS5_IJNS5_IJST_SX_EEESW_EEESV_NS5_IJSD_SX_EEEEEEEEEEEvNS4_8identityES1I_NS5_IJS1T_NSM_INS5_IJNS5_IJNS5_IJSO_SC_EEES1V_EEESD_S1X_EEENS5_IJS20_SV_NS5_IJSD_NSA_ILi1024EEEEEEEEEEEEEEvS25_EENS_8epilogue10collective18CollectiveEpilogueINS2F_23Sm100TmaWarpSpecializedILi4ELi2ELi64ELb1ELb0EEEJNS5_IJS1P_SG_SG_EEENS5_IJNSM_IS1P_SD_EENSM_INSA_ILi64EEESD_EEEEENS_10bfloat16_tESL_S2P_SL_NS2F_6fusion15FusionCallbacksIS2J_NS2Q_17LinearCombinationIS2P_fS2P_fLNS_15FloatRoundStyleE2EEES2K_S2O_JEEENS4_5SM1004TMEM4LOAD26SM100_TMEM_LOAD_32dp32b64xENS4_13SM90_TMA_LOADENS1J_IS1L_NS1M_ILi16EEENSM_INS5_IJS1O_S2M_EEENS5_IJS2M_SD_EEEEEEENS4_39AutoVectorizingCopyWithAssumedAlignmentILi128EEENS4_14SM90_TMA_STOREES35_S37_S37_EEEvvEEEEvNT_6ParamsE) ;  /* 0xffffff2002a47950 */ /* 0x000fea0003c3ffff */
.L_x_187:
[----:B------:R-:W-:-:S00]  /*dd70*/  BRA `(.L_x_187) ;  /* 0xfffffffc00fc7947 */ /* 0x000fc0000383ffff */
[----:B------:R-:W-:-:S00]  /*dd80*/  NOP ;  /* 0x0000000000007918 */ /* 0x000fc00000000000 */
[----:B------:R-:W-:-:S00]  /*dd90*/  NOP ;  /* 0x0000000000007918 */ /* 0x000fc00000000000 */
[----:B------:R-:W-:-:S00]  /*dda0*/  NOP ;  /* 0x0000000000007918 */ /* 0x000fc00000000000 */
[----:B------:R-:W-:-:S00]  /*ddb0*/  NOP ;  /* 0x0000000000007918 */ /* 0x000fc00000000000 */
[----:B------:R-:W-:-:S00]  /*ddc0*/  NOP ;  /* 0x0000000000007918 */ /* 0x000fc00000000000 */
[----:B------:R-:W-:-:S00]  /*ddd0*/  NOP ;  /* 0x0000000000007918 */ /* 0x000fc00000000000 */
[----:B------:R-:W-:-:S00]  /*dde0*/  NOP ;  /* 0x0000000000007918 */ /* 0x000fc00000000000 */
[----:B------:R-:W-:-:S00]  /*ddf0*/  NOP ;  /* 0x0000000000007918 */ /* 0x000fc00000000000 */
.L_x_188:


//--------------------- .nv.global.init           --------------------------
	.section	.nv.global.init,"aw",@progbits
.nv.global.init:
	.type		$str$27,@object
	.size		$str$27,($str$28 - $str$27)
$str$27:
        /*0000*/ 	.byte	0x28, 0x61, 0x64, 0x64, 0x72, 0x65, 0x73, 0x73, 0x20, 0x26, 0x20, 0x6d, 0x61, 0x73, 0x6b, 0x29
        /*0010*/ 	.byte	0x20, 0x3d, 0x3d, 0x20, 0x30, 0x00
	.type		$str$28,@object
	.size		$str$28,($str$26 - $str$28)
$str$28:
        /*0016*/ 	.byte	0x2f, 0x74, 0x6d, 0x70, 0x2f, 0x63, 0x75, 0x74, 0x6c, 0x61, 0x73, 0x73, 0x5f, 0x73, 0x77, 0x65
        /*0026*/ 	.byte	0x65, 0x70, 0x5f, 0x73, 0x72, 0x63, 0x2f, 0x69, 0x6e, 0x63, 0x6c, 0x75, 0x64, 0x65, 0x2f, 0x63
        /*0036*/ 	.byte	0x75, 0x74, 0x65, 0x2f, 0x70, 0x6f, 0x69, 0x6e, 0x74, 0x65, 0x72, 0x5f, 0x66, 0x6c, 0x61, 0x67
        /*0046*/ 	.byte	0x67, 0x65, 0x64, 0x2e, 0x68, 0x70, 0x70, 0x00
	.type		$str$26,@object
	.size		$str$26,($str$25 - $str$26)
$str$26:
        /*004e*/ 	.byte	0x2f, 0x74, 0x6d, 0x70, 0x2f, 0x63, 0x75, 0x74, 0x6c, 0x61, 0x73, 0x73, 0x5f, 0x73, 0x77, 0x65
        /*005e*/ 	.byte	0x65, 0x70, 0x5f, 0x73, 0x72, 0x63, 0x2f, 0x69, 0x6e, 0x63, 0x6c, 0x75, 0x64, 0x65, 0x2f, 0x63
        /*006e*/ 	.byte	0x75, 0x74, 0x65, 0x2f, 0x61, 0x74, 0x6f, 0x6d, 0x2f, 0x63, 0x6f, 0x70, 0x79, 0x5f, 0x74, 0x72
        /*007e*/ 	.byte	0x61, 0x69, 0x74, 0x73, 0x5f, 0x73, 0x6d, 0x31, 0x30, 0x30, 0x2e, 0x68, 0x70, 0x70, 0x00
	.type		$str$25,@object
	.size		$str$25,(__unnamed_1 - $str$25)
$str$25:
        /*008d*/ 	.byte	0x28, 0x28, 0x75, 0x69, 0x6e, 0x74, 0x33, 0x32, 0x5f, 0x74, 0x28, 0x74, 0x68, 0x72, 0x65, 0x61
        /*009d*/ 	.byte	0x64, 0x49, 0x64, 0x78, 0x2e, 0x78, 0x29, 0x20, 0x2f, 0x20, 0x33, 0x32, 0x29, 0x20, 0x25, 0x20
        /*00ad*/ 	.byte	0x34, 0x29, 0x20, 0x3d, 0x3d, 0x20, 0x28, 0x28, 0x28, 0x74, 0x6d, 0x65, 0x6d, 0x5f, 0x61, 0x64
        /*00bd*/ 	.byte	0x64, 0x72, 0x20, 0x3e, 0x3e, 0x20, 0x31, 0x36, 0x29, 0x20, 0x2f, 0x20, 0x33, 0x32, 0x29, 0x20
        /*00cd*/ 	.byte	0x25, 0x20, 0x34, 0x29, 0x00
	.type		__unnamed_1,@object
	.size		__unnamed_1,(__unnamed_2 - __unnamed_1)
__unnamed_1:
        /*00d2*/ 	.byte	0x61, 0x75, 0x74, 0x6f, 0x20, 0x63, 0x75, 0x74, 0x65, 0x3a, 0x3a, 0x61, 0x73, 0x5f, 0x70, 0x6f
        /* <DEDUP_REMOVED lines=24> */
        /*0262*/ 	.byte	0x38, 0x31, 0x39, 0x32, 0x3e, 0x3e, 0x3e, 0x3e, 0x5d, 0x00
	.type		__unnamed_2,@object
	.size		__unnamed_2,(.L_2 - __unnamed_2)
__unnamed_2:
        /* <DEDUP_REMOVED lines=43> */
        /*051c*/ 	.byte	0x74, 0x65, 0x3a, 0x3a, 0x43, 0x3c, 0x30, 0x3e, 0x3e, 0x3e, 0x3e, 0x5d, 0x00
.L_2:


//--------------------- .nv.shared._ZN7cutlass13device_kernelINS_4gemm6kernel13GemmUniversalIN4cute5tupleIJiiiiEEENS1_10collective13CollectiveMmaINS1_46MainloopSm100TmaUmmaWarpSpecializedBlockScaledILi2ELi2ELi1ENS5_IJNS4_1CILi4EEENSA_ILi2EEENSA_ILi1EEEEEEEENS5_IJNSA_ILi256EEESG_SG_EEENS5_IJNS_12float_e5m2_tENS_13float_ue8m0_tEEEENS5_IJNS5_IJlSD_lEEENS4_6LayoutINS5_IJNS5_IJNS5_IJNSA_ILi32EEESB_EEEiEEESP_NS5_IJSD_iEEEEEENS5_IJNS5_IJNS5_IJNSA_ILi16EEESB_EEEiEEENS5_IJNS5_IJNSA_ILi0EEESD_EEENSA_ILi512EEEEEENS5_IJSV_iEEEEEEEEEEESK_S12_NS4_8TiledMMAINS4_8MMA_AtomIJNS4_27SM100_MMA_MXF8F6F4_2x1SM_SSISI_SI_fSJ_Li256ELi256ELNS4_4UMMA5MajorE0ELS17_0ELNS16_7ScaleInE0ELS18_0EEEEEENSM_INS5_IJSD_SD_SD_EEENS5_IJSV_SV_SV_EEEEENS5_IJNS4_10UnderscoreES1E_S1E_EEEEENS5_IJNS4_28SM100_TMA_2SM_LOAD_MULTICASTES1H_EEENS5_IJNS4_14ComposedLayoutINS4_7SwizzleILi3ELi4ELi3EEENS4_18smem_ptr_flag_bitsILi8EEENSM_INS5_IJNSA_ILi8EEENSA_ILi128EEEEEENS5_IJS1P_SD_EEEEEEENSM_INS5_IJNS5_IJNS5_IJSO_SD_EEENS5_IJSN_SD_EEEEEESD_NS5_IJSB_SC_EEEEEENS5_IJNS5_IJNS5_IJST_SX_EEESW_EEESV_NS5_IJSD_SX_EEEEEEEEEEEvNS4_8identityES1I_NS5_IJS1T_NSM_INS5_IJNS5_IJNS5_IJSO_SC_EEES1V_EEESD_S1X_EEENS5_IJS20_SV_NS5_IJSD_NSA_ILi1024EEEEEEEEEEEEEEvS25_EENS_8epilogue10collective18CollectiveEpilogueINS2F_23Sm100TmaWarpSpecializedILi4ELi2ELi64ELb1ELb0EEEJNS5_IJS1P_SG_SG_EEENS5_IJNSM_IS1P_SD_EENSM_INSA_ILi64EEESD_EEEEENS_10bfloat16_tESL_S2P_SL_NS2F_6fusion15FusionCallbacksIS2J_NS2Q_17LinearCombinationIS2P_fS2P_fLNS_15FloatRoundStyleE2EEES2K_S2O_JEEENS4_5SM1004TMEM4LOAD26SM100_TMEM_LOAD_32dp32b64xENS4_13SM90_TMA_LOADENS1J_IS1L_NS1M_ILi16EEENSM_INS5_IJS1O_S2M_EEENS5_IJS2M_SD_EEEEEEENS4_39AutoVectorizingCopyWithAssumedAlignmentILi128EEENS4_14SM90_TMA_STOREES35_S37_S37_EEEvvEEEEvNT_6ParamsE --------------------------
	.section	.nv.shared._ZN7cutlass13device_kernelINS_4gemm6kernel13GemmUniversalIN4cute5tupleIJiiiiEEENS1_10collective13CollectiveMmaINS1_46MainloopSm100TmaUmmaWarpSpecializedBlockScaledILi2ELi2ELi1ENS5_IJNS4_1CILi4EEENSA_ILi2EEENSA_ILi1EEEEEEEENS5_IJNSA_ILi256EEESG_SG_EEENS5_IJNS_12float_e5m2_tENS_13float_ue8m0_tEEEENS5_IJNS5_IJlSD_lEEENS4_6LayoutINS5_IJNS5_IJNS5_IJNSA_ILi32EEESB_EEEiEEESP_NS5_IJSD_iEEEEEENS5_IJNS5_IJNS5_IJNSA_ILi16EEESB_EEEiEEENS5_IJNS5_IJNSA_ILi0EEESD_EEENSA_ILi512EEEEEENS5_IJSV_iEEEEEEEEEEESK_S12_NS4_8TiledMMAINS4_8MMA_AtomIJNS4_27SM100_MMA_MXF8F6F4_2x1SM_SSISI_SI_fSJ_Li256ELi256ELNS4_4UMMA5MajorE0ELS17_0ELNS16_7ScaleInE0ELS18_0EEEEEENSM_INS5_IJSD_SD_SD_EEENS5_IJSV_SV_SV_EEEEENS5_IJNS4_10UnderscoreES1E_S1E_EEEEENS5_IJNS4_28SM100_TMA_2SM_LOAD_MULTICASTES1H_EEENS5_IJNS4_14ComposedLayoutINS4_7SwizzleILi3ELi4ELi3EEENS4_18smem_ptr_flag_bitsILi8EEENSM_INS5_IJNSA_ILi8EEENSA_ILi128EEEEEENS5_IJS1P_SD_EEEEEEENSM_INS5_IJNS5_IJNS5_IJSO_SD_EEENS5_IJSN_SD_EEEEEESD_NS5_IJSB_SC_EEEEEENS5_IJNS5_IJNS5_IJST_SX_EEESW_EEESV_NS5_IJSD_SX_EEEEEEEEEEEvNS4_8identityES1I_NS5_IJS1T_NSM_INS5_IJNS5_IJNS5_IJSO_SC_EEES1V_EEESD_S1X_EEENS5_IJS20_SV_NS5_IJSD_NSA_ILi1024EEEEEEEEEEEEEEvS25_EENS_8epilogue10collective18CollectiveEpilogueINS2F_23Sm100TmaWarpSpecializedILi4ELi2ELi64ELb1ELb0EEEJNS5_IJS1P_SG_SG_EEENS5_IJNSM_IS1P_SD_EENSM_INSA_ILi64EEESD_EEEEENS_10bfloat16_tESL_S2P_SL_NS2F_6fusion15FusionCallbacksIS2J_NS2Q_17LinearCombinationIS2P_fS2P_fLNS_15FloatRoundStyleE2EEES2K_S2O_JEEENS4_5SM1004TMEM4LOAD26SM100_TMEM_LOAD_32dp32b64xENS4_13SM90_TMA_LOADENS1J_IS1L_NS1M_ILi16EEENSM_INS5_IJS1O_S2M_EEENS5_IJS2M_SD_EEEEEEENS4_39AutoVectorizingCopyWithAssumedAlignmentILi128EEENS4_14SM90_TMA_STOREES35_S37_S37_EEEvvEEEEvNT_6ParamsE,"aw",@nobits
	.sectionflags	@""
	.align	16
	.zero		1024


//--------------------- .nv.shared.reserved.0     --------------------------
	.section	.nv.shared.reserved.0,"aw",@nobits
	.weak		__nv_reservedSMEM_offset_0_alias
	.size		__nv_reservedSMEM_offset_0_alias, 0, 64
	.other		__nv_reservedSMEM_offset_0_alias,@"STO_CUDA_RESERVED_SHARED STV_DEFAULT"
__nv_reservedSMEM_offset_0_alias:
	.zero		0
.nv.shared.reserved.0:
	.zero		64
	.weak		__nv_reservedSMEM_tcgen05_partition
	.type		__nv_reservedSMEM_tcgen05_partition,@object
	.size		__nv_reservedSMEM_tcgen05_partition,(.L_0 - __nv_reservedSMEM_tcgen05_partition)
__nv_reservedSMEM_tcgen05_partition:
	.zero		32
.L_0:


//--------------------- .nv.global                --------------------------
	.section	.nv.global,"aw",@nobits
.nv.global:
	.type		_ZN40_INTERNAL_5d8dbee5_4_k_cu_75d2c13f_213034cute1_E,@object
	.size		_ZN40_INTERNAL_5d8dbee5_4_k_cu_75d2c13f_213034cute1_E,(_ZN40_INTERNAL_5d8dbee5_4_k_cu_75d2c13f_213034cuda3std3__45__cpo6cbeginE - _ZN40_INTERNAL_5d8dbee5_4_k_cu_75d2c13f_213034cute1_E)
_ZN40_INTERNAL_5d8dbee5_4_k_cu_75d2c13f_213034cute1_E:
	.zero		1
	.type		_ZN40_INTERNAL_5d8dbee5_4_k_cu_75d2c13f_213034cuda3std3__45__cpo6cbeginE,@object
	.size		_ZN40_INTERNAL_5d8dbee5_4_k_cu_75d2c13f_213034cuda3std3__45__cpo6cbeginE,(_ZN40_INTERNAL_5d8dbee5_4_k_cu_75d2c13f_213034cuda3std3__48in_placeE - _ZN40_INTERNAL_5d8dbee5_4_k_cu_75d2c13f_213034cuda3std3__45__cpo6cbeginE)
_ZN40_INTERNAL_5d8dbee5_4_k_cu_75d2c13f_213034cuda3std3__45__cpo6cbeginE:
	.zero		1
	.type		_ZN40_INTERNAL_5d8dbee5_4_k_cu_75d2c13f_213034cuda3std3__48in_placeE,@object
	.size		_ZN40_INTERNAL_5d8dbee5_4_k_cu_75d2c13f_213034cuda3std3__48in_placeE,(_ZN40_INTERNAL_5d8dbee5_4_k_cu_75d2c13f_213034cuda3std6ranges3__45__cpo9iter_moveE - _ZN40_INTERNAL_5d8dbee5_4_k_cu_75d2c13f_213034cuda3std3__48in_placeE)
_ZN40_INTERNAL_5d8dbee5_4_k_cu_75d2c13f_213034cuda3std3__48in_placeE:
	.zero		1
	.type		_ZN40_INTERNAL_5d8dbee5_4_k_cu_75d2c13f_213034cuda3std6ranges3__45__cpo9iter_moveE,@object
	.size		_ZN40_INTERNAL_5d8dbee5_4_k_cu_75d2c13f_213034cuda3std6ranges3__45__cpo9iter_moveE,(_ZN40_INTERNAL_5d8dbee5_4_k_cu_75d2c13f_213034cuda3std3__45__cpo5beginE - _ZN40_INTERNAL_5d8dbee5_4_k_cu_75d2c13f_213034cuda3std6ranges3__45__cpo9iter_moveE)
_ZN40_INTERNAL_5d8dbee5_4_k_cu_75d2c13f_213034cuda3std6ranges3__45__cpo9iter_moveE:
	.zero		1
	.type		_ZN40_INTERNAL_5d8dbee5_4_k_cu_75d2c13f_213034cuda3std3__45__cpo5beginE,@object
	.size		_ZN40_INTERNAL_5d8dbee5_4_k_cu_75d2c13f_213034cuda3std3__45__cpo5beginE,(_ZN40_INTERNAL_5d8dbee5_4_k_cu_75d2c13f_213034cuda3std3__442_GLOBAL__N__5d8dbee5_4_k_cu_75d2c13f_213036ignoreE - _ZN40_INTERNAL_5d8dbee5_4_k_cu_75d2c13f_213034cuda3std3__45__cpo5beginE)
_ZN40_INTERNAL_5d8dbee5_4_k_cu_75d2c13f_213034cuda3std3__45__cpo5beginE:
	.zero		1
	.type		_ZN40_INTERNAL_5d8dbee5_4_k_cu_75d2c13f_213034cuda3std3__442_GLOBAL__N__5d8dbee5_4_k_cu_75d2c13f_213036ignoreE,@object
	.size		_ZN40_INTERNAL_5d8dbee5_4_k_cu_75d2c13f_213034cuda3std3__442_GLOBAL__N__5d8dbee5_4_k_cu_75d2c13f_213036ignoreE,(_ZN40_INTERNAL_5d8dbee5_4_k_cu_75d2c13f_213034cute7productE - _ZN40_INTERNAL_5d8dbee5_4_k_cu_75d2c13f_213034cuda3std3__442_GLOBAL__N__5d8dbee5_4_k_cu_75d2c13f_213036ignoreE)
_ZN40_INTERNAL_5d8dbee5_4_k_cu_75d2c13f_213034cuda3std3__442_GLOBAL__N__5d8dbee5_4_k_cu_75d2c13f_213036ignoreE:
	.zero		1
	.type		_ZN40_INTERNAL_5d8dbee5_4_k_cu_75d2c13f_213034cute7productE,@object
	.size		_ZN40_INTERNAL_5d8dbee5_4_k_cu_75d2c13f_213034cute7productE,(_ZN40_INTERNAL_5d8dbee5_4_k_cu_75d2c13f_213034cuda3std3__45__cpo3endE - _ZN40_INTERNAL_5d8dbee5_4_k_cu_75d2c13f_213034cute7productE)
_ZN40_INTERNAL_5d8dbee5_4_k_cu_75d2c13f_213034cute7productE:
	.zero		1
	.type		_ZN40_INTERNAL_5d8dbee5_4_k_cu_75d2c13f_213034cuda3std3__45__cpo3endE,@object
	.size		_ZN40_INTERNAL_5d8dbee5_4_k_cu_75d2c13f_213034cuda3std3__45__cpo3endE,(_ZN40_INTERNAL_5d8dbee5_4_k_cu_75d2c13f_213034cuda3std3__419piecewise_constructE - _ZN40_INTERNAL_5d8dbee5_4_k_cu_75d2c13f_213034cuda3std3__45__cpo3endE)
_ZN40_INTERNAL_5d8dbee5_4_k_cu_75d2c13f_213034cuda3std3__45__cpo3endE:
	.zero		1
	.type		_ZN40_INTERNAL_5d8dbee5_4_k_cu_75d2c13f_213034cuda3std3__419piecewise_constructE,@object
	.size		_ZN40_INTERNAL_5d8dbee5_4_k_cu_75d2c13f_213034cuda3std3__419piecewise_constructE,(_ZN40_INTERNAL_5d8dbee5_4_k_cu_75d2c13f_213034cuda3std3__45__cpo4cendE - _ZN40_INTERNAL_5d8dbee5_4_k_cu_75d2c13f_213034cuda3std3__419piecewise_constructE)
_ZN40_INTERNAL_5d8dbee5_4_k_cu_75d2c13f_213034cuda3std3__419piecewise_constructE:
	.zero		1
	.type		_ZN40_INTERNAL_5d8dbee5_4_k_cu_75d2c13f_213034cuda3std3__45__cpo4cendE,@object
	.size		_ZN40_INTERNAL_5d8dbee5_4_k_cu_75d2c13f_213034cuda3std3__45__cpo4cendE,(_ZN40_INTERNAL_5d8dbee5_4_k_cu_75d2c13f_213034cuda3std6ranges3__45__cpo4swapE - _ZN40_INTERNAL_5d8dbee5_4_k_cu_75d2c13f_213034cuda3std3__45__cpo4cendE)
_ZN40_INTERNAL_5d8dbee5_4_k_cu_75d2c13f_213034cuda3std3__45__cpo4cendE:
	.zero		1
	.type		_ZN40_INTERNAL_5d8dbee5_4_k_cu_75d2c13f_213034cuda3std6ranges3__45__cpo4swapE,@object
	.size		_ZN40_INTERNAL_5d8dbee5_4_k_cu_75d2c13f_213034cuda3std6ranges3__45__cpo4swapE,(.L_10 - _ZN40_INTERNAL_5d8dbee5_4_k_cu_75d2c13f_213034cuda3std6ranges3__45__cpo4swapE)
_ZN40_INTERNAL_5d8dbee5_4_k_cu_75d2c13f_213034cuda3std6ranges3__45__cpo4swapE:
	.zero		1
.L_10:


//--------------------- .nv.constant0._ZN7cutlass13device_kernelINS_4gemm6kernel13GemmUniversalIN4cute5tupleIJiiiiEEENS1_10collective13CollectiveMmaINS1_46MainloopSm100TmaUmmaWarpSpecializedBlockScaledILi2ELi2ELi1ENS5_IJNS4_1CILi4EEENSA_ILi2EEENSA_ILi1EEEEEEEENS5_IJNSA_ILi256EEESG_SG_EEENS5_IJNS_12float_e5m2_tENS_13float_ue8m0_tEEEENS5_IJNS5_IJlSD_lEEENS4_6LayoutINS5_IJNS5_IJNS5_IJNSA_ILi32EEESB_EEEiEEESP_NS5_IJSD_iEEEEEENS5_IJNS5_IJNS5_IJNSA_ILi16EEESB_EEEiEEENS5_IJNS5_IJNSA_ILi0EEESD_EEENSA_ILi512EEEEEENS5_IJSV_iEEEEEEEEEEESK_S12_NS4_8TiledMMAINS4_8MMA_AtomIJNS4_27SM100_MMA_MXF8F6F4_2x1SM_SSISI_SI_fSJ_Li256ELi256ELNS4_4UMMA5MajorE0ELS17_0ELNS16_7ScaleInE0ELS18_0EEEEEENSM_INS5_IJSD_SD_SD_EEENS5_IJSV_SV_SV_EEEEENS5_IJNS4_10UnderscoreES1E_S1E_EEEEENS5_IJNS4_28SM100_TMA_2SM_LOAD_MULTICASTES1H_EEENS5_IJNS4_14ComposedLayoutINS4_7SwizzleILi3ELi4ELi3EEENS4_18smem_ptr_flag_bitsILi8EEENSM_INS5_IJNSA_ILi8EEENSA_ILi128EEEEEENS5_IJS1P_SD_EEEEEEENSM_INS5_IJNS5_IJNS5_IJSO_SD_EEENS5_IJSN_SD_EEEEEESD_NS5_IJSB_SC_EEEEEENS5_IJNS5_IJNS5_IJST_SX_EEESW_EEESV_NS5_IJSD_SX_EEEEEEEEEEEvNS4_8identityES1I_NS5_IJS1T_NSM_INS5_IJNS5_IJNS5_IJSO_SC_EEES1V_EEESD_S1X_EEENS5_IJS20_SV_NS5_IJSD_NSA_ILi1024EEEEEEEEEEEEEEvS25_EENS_8epilogue10collective18CollectiveEpilogueINS2F_23Sm100TmaWarpSpecializedILi4ELi2ELi64ELb1ELb0EEEJNS5_IJS1P_SG_SG_EEENS5_IJNSM_IS1P_SD_EENSM_INSA_ILi64EEESD_EEEEENS_10bfloat16_tESL_S2P_SL_NS2F_6fusion15FusionCallbacksIS2J_NS2Q_17LinearCombinationIS2P_fS2P_fLNS_15FloatRoundStyleE2EEES2K_S2O_JEEENS4_5SM1004TMEM4LOAD26SM100_TMEM_LOAD_32dp32b64xENS4_13SM90_TMA_LOADENS1J_IS1L_NS1M_ILi16EEENSM_INS5_IJS1O_S2M_EEENS5_IJS2M_SD_EEEEEEENS4_39AutoVectorizingCopyWithAssumedAlignmentILi128EEENS4_14SM90_TMA_STOREES35_S37_S37_EEEvvEEEEvNT_6ParamsE --------------------------
	.section	.nv.constant0._ZN7cutlass13device_kernelINS_4gemm6kernel13GemmUniversalIN4cute5tupleIJiiiiEEENS1_10collective13CollectiveMmaINS1_46MainloopSm100TmaUmmaWarpSpecializedBlockScaledILi2ELi2ELi1ENS5_IJNS4_1CILi4EEENSA_ILi2EEENSA_ILi1EEEEEEEENS5_IJNSA_ILi256EEESG_SG_EEENS5_IJNS_12float_e5m2_tENS_13float_ue8m0_tEEEENS5_IJNS5_IJlSD_lEEENS4_6LayoutINS5_IJNS5_IJNS5_IJNSA_ILi32EEESB_EEEiEEESP_NS5_IJSD_iEEEEEENS5_IJNS5_IJNS5_IJNSA_ILi16EEESB_EEEiEEENS5_IJNS5_IJNSA_ILi0EEESD_EEENSA_ILi512EEEEEENS5_IJSV_iEEEEEEEEEEESK_S12_NS4_8TiledMMAINS4_8MMA_AtomIJNS4_27SM100_MMA_MXF8F6F4_2x1SM_SSISI_SI_fSJ_Li256ELi256ELNS4_4UMMA5MajorE0ELS17_0ELNS16_7ScaleInE0ELS18_0EEEEEENSM_INS5_IJSD_SD_SD_EEENS5_IJSV_SV_SV_EEEEENS5_IJNS4_10UnderscoreES1E_S1E_EEEEENS5_IJNS4_28SM100_TMA_2SM_LOAD_MULTICASTES1H_EEENS5_IJNS4_14ComposedLayoutINS4_7SwizzleILi3ELi4ELi3EEENS4_18smem_ptr_flag_bitsILi8EEENSM_INS5_IJNSA_ILi8EEENSA_ILi128EEEEEENS5_IJS1P_SD_EEEEEEENSM_INS5_IJNS5_IJNS5_IJSO_SD_EEENS5_IJSN_SD_EEEEEESD_NS5_IJSB_SC_EEEEEENS5_IJNS5_IJNS5_IJST_SX_EEESW_EEESV_NS5_IJSD_SX_EEEEEEEEEEEvNS4_8identityES1I_NS5_IJS1T_NSM_INS5_IJNS5_IJNS5_IJSO_SC_EEES1V_EEESD_S1X_EEENS5_IJS20_SV_NS5_IJSD_NSA_ILi1024EEEEEEEEEEEEEEvS25_EENS_8epilogue10collective18CollectiveEpilogueINS2F_23Sm100TmaWarpSpecializedILi4ELi2ELi64ELb1ELb0EEEJNS5_IJS1P_SG_SG_EEENS5_IJNSM_IS1P_SD_EENSM_INSA_ILi64EEESD_EEEEENS_10bfloat16_tESL_S2P_SL_NS2F_6fusion15FusionCallbacksIS2J_NS2Q_17LinearCombinationIS2P_fS2P_fLNS_15FloatRoundStyleE2EEES2K_S2O_JEEENS4_5SM1004TMEM4LOAD26SM100_TMEM_LOAD_32dp32b64xENS4_13SM90_TMA_LOADENS1J_IS1L_NS1M_ILi16EEENSM_INS5_IJS1O_S2M_EEENS5_IJS2M_SD_EEEEEEENS4_39AutoVectorizingCopyWithAssumedAlignmentILi128EEENS4_14SM90_TMA_STOREES35_S37_S37_EEEvvEEEEvNT_6ParamsE,"a",@progbits
	.sectionflags	@""
	.align	4
.nv.constant0._ZN7cutlass13device_kernelINS_4gemm6kernel13GemmUniversalIN4cute5tupleIJiiiiEEENS1_10collective13CollectiveMmaINS1_46MainloopSm100TmaUmmaWarpSpecializedBlockScaledILi2ELi2ELi1ENS5_IJNS4_1CILi4EEENSA_ILi2EEENSA_ILi1EEEEEEEENS5_IJNSA_ILi256EEESG_SG_EEENS5_IJNS_12float_e5m2_tENS_13float_ue8m0_tEEEENS5_IJNS5_IJlSD_lEEENS4_6LayoutINS5_IJNS5_IJNS5_IJNSA_ILi32EEESB_EEEiEEESP_NS5_IJSD_iEEEEEENS5_IJNS5_IJNS5_IJNSA_ILi16EEESB_EEEiEEENS5_IJNS5_IJNSA_ILi0EEESD_EEENSA_ILi512EEEEEENS5_IJSV_iEEEEEEEEEEESK_S12_NS4_8TiledMMAINS4_8MMA_AtomIJNS4_27SM100_MMA_MXF8F6F4_2x1SM_SSISI_SI_fSJ_Li256ELi256ELNS4_4UMMA5MajorE0ELS17_0ELNS16_7ScaleInE0ELS18_0EEEEEENSM_INS5_IJSD_SD_SD_EEENS5_IJSV_SV_SV_EEEEENS5_IJNS4_10UnderscoreES1E_S1E_EEEEENS5_IJNS4_28SM100_TMA_2SM_LOAD_MULTICASTES1H_EEENS5_IJNS4_14ComposedLayoutINS4_7SwizzleILi3ELi4ELi3EEENS4_18smem_ptr_flag_bitsILi8EEENSM_INS5_IJNSA_ILi8EEENSA_ILi128EEEEEENS5_IJS1P_SD_EEEEEEENSM_INS5_IJNS5_IJNS5_IJSO_SD_EEENS5_IJSN_SD_EEEEEESD_NS5_IJSB_SC_EEEEEENS5_IJNS5_IJNS5_IJST_SX_EEESW_EEESV_NS5_IJSD_SX_EEEEEEEEEEEvNS4_8identityES1I_NS5_IJS1T_NSM_INS5_IJNS5_IJNS5_IJSO_SC_EEES1V_EEESD_S1X_EEENS5_IJS20_SV_NS5_IJSD_NSA_ILi1024EEEEEEEEEEEEEEvS25_EENS_8epilogue10collective18CollectiveEpilogueINS2F_23Sm100TmaWarpSpecializedILi4ELi2ELi64ELb1ELb0EEEJNS5_IJS1P_SG_SG_EEENS5_IJNSM_IS1P_SD_EENSM_INSA_ILi64EEESD_EEEEENS_10bfloat16_tESL_S2P_SL_NS2F_6fusion15FusionCallbacksIS2J_NS2Q_17LinearCombinationIS2P_fS2P_fLNS_15FloatRoundStyleE2EEES2K_S2O_JEEENS4_5SM1004TMEM4LOAD26SM100_TMEM_LOAD_32dp32b64xENS4_13SM90_TMA_LOADENS1J_IS1L_NS1M_ILi16EEENSM_INS5_IJS1O_S2M_EEENS5_IJS2M_SD_EEEEEEENS4_39AutoVectorizingCopyWithAssumedAlignmentILi128EEENS4_14SM90_TMA_STOREES35_S37_S37_EEEvvEEEEvNT_6ParamsE:
	.zero		3968


//--------------------- SYMBOLS --------------------------

	.type		.nv.reservedSmem.offset0,@object
	.size		.nv.reservedSmem.offset0,0x4
	.type		.nv.reservedSmem.cap,@object
	.size		.nv.reservedSmem.cap,0x4
	.type		__assertfail,@function
